def matmul_kernel(
    a_ptr,
    b_ptr,
    c_ptr,
    M,
    N,
    K,
    stride_am,
    stride_ak,
    stride_bk,
    stride_bn,
    stride_cm,
    stride_cn,
    BLOCK_M: tl.constexpr,
    BLOCK_N: tl.constexpr,
    BLOCK_K: tl.constexpr,
    GROUP_M: tl.constexpr,
):
    pid = tl.program_id(axis=0)
    num_pid_m = tl.cdiv(M, BLOCK_M)
    num_pid_n = tl.cdiv(N, BLOCK_N)
    num_pid_in_group = GROUP_M * num_pid_n
    group_id = pid // num_pid_in_group
    first_pid_m = group_id * GROUP_M
    group_size_m = min(num_pid_m - first_pid_m, GROUP_M)
    pid_m = first_pid_m + ((pid % num_pid_in_group) % group_size_m)
    pid_n = (pid % num_pid_in_group) // group_size_m

    offs_am = (pid_m * BLOCK_M + tl.arange(0, BLOCK_M)) % M
    offs_bn = (pid_n * BLOCK_N + tl.arange(0, BLOCK_N)) % N
    offs_k = tl.arange(0, BLOCK_K)
    a_ptrs = a_ptr + offs_am[:, None] * stride_am + offs_k[None, :] * stride_ak
    b_ptrs = b_ptr + offs_k[:, None] * stride_bk + offs_bn[None, :] * stride_bn

    acc = tl.zeros((BLOCK_M, BLOCK_N), dtype=tl.float32)
    for kk in range(0, tl.cdiv(K, BLOCK_K)):
        a = tl.load(a_ptrs, mask=offs_k[None, :] < K - kk * BLOCK_K, other=0.0)
        b = tl.load(b_ptrs, mask=offs_k[:, None] < K - kk * BLOCK_K, other=0.0)
        acc = tl.dot(a, b, acc)
        a_ptrs += BLOCK_K * stride_ak
        b_ptrs += BLOCK_K * stride_bk

    c = acc.to(c_ptr.dtype.element_ty)
    offs_cm = pid_m * BLOCK_M + tl.arange(0, BLOCK_M)
    offs_cn = pid_n * BLOCK_N + tl.arange(0, BLOCK_N)
    c_ptrs = c_ptr + offs_cm[:, None] * stride_cm + offs_cn[None, :] * stride_cn
    mask = (offs_cm[:, None] < M) & (offs_cn[None, :] < N)
    tl.store(c_ptrs, c, mask=mask)

# config = {"BLOCK_K": 128, "BLOCK_M": 512, "BLOCK_N": 256, "GROUP_M": 8, "arch": "sm_100", "dtype": "fp8e4m3", "num_ctas": 4, "num_stages": 3, "num_warps": 4}
# arch = sm_100


// ===== COMPILED SASS (sm_100a) =====

	.target	sm_100a

	.elftype	@"ET_EXEC"


//--------------------- .note.nv.tkinfo           --------------------------
	.section	.note.nv.tkinfo,"",@"SHT_NOTE"
	.sectionflags	@"SHF_NOTE_NV_TKINFO"
	.tkinfo
        /*0018*/ 	.word	0x00000081
        /*0030*/ 	.string	""
        /*0030*/ 	.string	"ptxas-blackwell"
        /*0030*/ 	.string	"Cuda compilation tools, release 12.9, V12.9.86"
        /*0030*/ 	.string	"Build cuda_12.9.r12.9/compiler.36037853_0"
        /*0030*/ 	.string	"-v  -suppress-debug-info  -lineinfo  -arch sm_100a "



//--------------------- .note.nv.cuver            --------------------------
	.section	.note.nv.cuver,"",@"SHT_NOTE"
	.sectionflags	@"SHF_NOTE_NV_CUVER"
        /*0018*/ 	.short	0x0001
        /*001a*/ 	.short	0x0064
        /*001c*/ 	.short	0x0001
        /*001e*/ 	.short	0x0000
        /*0020*/ 	.short	0x0001
        /*0022*/ 	.short	0x0000


//--------------------- .nv.info                  --------------------------
	.section	.nv.info,"",@"SHT_CUDA_INFO"
	.align	4


	//----- nvinfo : EIATTR_REGCOUNT
	.align		4
        /*0000*/ 	.byte	0x04, 0x2f
        /*0002*/ 	.short	(.L_4 - .L_3)
	.align		4
.L_3:
        /*0004*/ 	.word	index@(matmul_kernel)
        /*0008*/ 	.word	0x00000060


	//----- nvinfo : EIATTR_FRAME_SIZE
	.align		4
.L_4:
        /*000c*/ 	.byte	0x04, 0x11
        /*000e*/ 	.short	(.L_6 - .L_5)
	.align		4
.L_5:
        /*0010*/ 	.word	index@($__internal_2_$__cuda_sm10x_tcgen05_guardrail_trap_unallocated_columns_being_dealloced)
        /*0014*/ 	.word	0x000017f0


	//----- nvinfo : EIATTR_FRAME_SIZE
	.align		4
.L_6:
        /*0018*/ 	.byte	0x04, 0x11
        /*001a*/ 	.short	(.L_8 - .L_7)
	.align		4
.L_7:
        /*001c*/ 	.word	index@($__internal_1_$__cuda_sm10x_tcgen05_guardrail_trap_phase_invalid_during_alloc)
        /*0020*/ 	.word	0x000017f0


	//----- nvinfo : EIATTR_FRAME_SIZE
	.align		4
.L_8:
        /*0024*/ 	.byte	0x04, 0x11
        /*0026*/ 	.short	(.L_10 - .L_9)
	.align		4
.L_9:
        /*0028*/ 	.word	index@($__internal_0_$__cuda_sm10x_tcgen05_guardrail_trap_col_being_dealloced_not_returned_by_alloc)
        /*002c*/ 	.word	0x000017f0


	//----- nvinfo : EIATTR_FRAME_SIZE
	.align		4
.L_10:
        /*0030*/ 	.byte	0x04, 0x11
        /*0032*/ 	.short	(.L_12 - .L_11)
	.align		4
.L_11:
        /*0034*/ 	.word	index@(matmul_kernel)
        /*0038*/ 	.word	0x000017f0


	//----- nvinfo : EIATTR_MIN_STACK_SIZE
	.align		4
.L_12:
        /*003c*/ 	.byte	0x04, 0x12
        /*003e*/ 	.short	(.L_14 - .L_13)
	.align		4
.L_13:
        /*0040*/ 	.word	index@(matmul_kernel)
        /*0044*/ 	.word	0x000017f0
.L_14:


//--------------------- .nv.info.matmul_kernel    --------------------------
	.section	.nv.info.matmul_kernel,"",@"SHT_CUDA_INFO"
	.sectionflags	@""
	.align	4


	//----- nvinfo : EIATTR_CUDA_API_VERSION
	.align		4
        /*0000*/ 	.byte	0x04, 0x37
        /*0002*/ 	.short	(.L_16 - .L_15)
.L_15:
        /*0004*/ 	.word	0x00000081


	//----- nvinfo : EIATTR_KPARAM_INFO
	.align		4
.L_16:
        /*0008*/ 	.byte	0x04, 0x17
        /*000a*/ 	.short	(.L_18 - .L_17)
.L_17:
        /*000c*/ 	.word	0x00000000
        /*0010*/ 	.short	0x000d
        /*0012*/ 	.short	0x0048
        /*0014*/ 	.byte	0x00, 0xf4, 0x21, 0x00


	//----- nvinfo : EIATTR_KPARAM_INFO
	.align		4
.L_18:
        /*0018*/ 	.byte	0x04, 0x17
        /*001a*/ 	.short	(.L_20 - .L_19)
.L_19:
        /*001c*/ 	.word	0x00000000
        /*0020*/ 	.short	0x000c
        /*0022*/ 	.short	0x0040
        /*0024*/ 	.byte	0x00, 0xf4, 0x21, 0x00


	//----- nvinfo : EIATTR_KPARAM_INFO
	.align		4
.L_20:
        /*0028*/ 	.byte	0x04, 0x17
        /*002a*/ 	.short	(.L_22 - .L_21)
.L_21:
        /*002c*/ 	.word	0x00000000
        /*0030*/ 	.short	0x000b
        /*0032*/ 	.short	0x0038
        /*0034*/ 	.byte	0x00, 0xf0, 0x11, 0x00


	//----- nvinfo : EIATTR_KPARAM_INFO
	.align		4
.L_22:
        /*0038*/ 	.byte	0x04, 0x17
        /*003a*/ 	.short	(.L_24 - .L_23)
.L_23:
        /*003c*/ 	.word	0x00000000
        /*0040*/ 	.short	0x000a
        /*0042*/ 	.short	0x0034
        /*0044*/ 	.byte	0x00, 0xf0, 0x11, 0x00


	//----- nvinfo : EIATTR_KPARAM_INFO
	.align		4
.L_24:
        /*0048*/ 	.byte	0x04, 0x17
        /*004a*/ 	.short	(.L_26 - .L_25)
.L_25:
        /*004c*/ 	.word	0x00000000
        /*0050*/ 	.short	0x0009
        /*0052*/ 	.short	0x0030
        /*0054*/ 	.byte	0x00, 0xf0, 0x11, 0x00


	//----- nvinfo : EIATTR_KPARAM_INFO
	.align		4
.L_26:
        /*0058*/ 	.byte	0x04, 0x17
        /*005a*/ 	.short	(.L_28 - .L_27)
.L_27:
        /*005c*/ 	.word	0x00000000
        /*0060*/ 	.short	0x0008
        /*0062*/ 	.short	0x002c
        /*0064*/ 	.byte	0x00, 0xf0, 0x11, 0x00


	//----- nvinfo : EIATTR_KPARAM_INFO
	.align		4
.L_28:
        /*0068*/ 	.byte	0x04, 0x17
        /*006a*/ 	.short	(.L_30 - .L_29)
.L_29:
        /*006c*/ 	.word	0x00000000
        /*0070*/ 	.short	0x0007
        /*0072*/ 	.short	0x0028
        /*0074*/ 	.byte	0x00, 0xf0, 0x11, 0x00


	//----- nvinfo : EIATTR_KPARAM_INFO
	.align		4
.L_30:
        /*0078*/ 	.byte	0x04, 0x17
        /*007a*/ 	.short	(.L_32 - .L_31)
.L_31:
        /*007c*/ 	.word	0x00000000
        /*0080*/ 	.short	0x0006
        /*0082*/ 	.short	0x0024
        /*0084*/ 	.byte	0x00, 0xf0, 0x11, 0x00


	//----- nvinfo : EIATTR_KPARAM_INFO
	.align		4
.L_32:
        /*0088*/ 	.byte	0x04, 0x17
        /*008a*/ 	.short	(.L_34 - .L_33)
.L_33:
        /*008c*/ 	.word	0x00000000
        /*0090*/ 	.short	0x0005
        /*0092*/ 	.short	0x0020
        /*0094*/ 	.byte	0x00, 0xf0, 0x11, 0x00


	//----- nvinfo : EIATTR_KPARAM_INFO
	.align		4
.L_34:
        /*0098*/ 	.byte	0x04, 0x17
        /*009a*/ 	.short	(.L_36 - .L_35)
.L_35:
        /*009c*/ 	.word	0x00000000
        /*00a0*/ 	.short	0x0004
        /*00a2*/ 	.short	0x001c
        /*00a4*/ 	.byte	0x00, 0xf0, 0x11, 0x00


	//----- nvinfo : EIATTR_KPARAM_INFO
	.align		4
.L_36:
        /*00a8*/ 	.byte	0x04, 0x17
        /*00aa*/ 	.short	(.L_38 - .L_37)
.L_37:
        /*00ac*/ 	.word	0x00000000
        /*00b0*/ 	.short	0x0003
        /*00b2*/ 	.short	0x0018
        /*00b4*/ 	.byte	0x00, 0xf0, 0x11, 0x00


	//----- nvinfo : EIATTR_KPARAM_INFO
	.align		4
.L_38:
        /*00b8*/ 	.byte	0x04, 0x17
        /*00ba*/ 	.short	(.L_40 - .L_39)
.L_39:
        /*00bc*/ 	.word	0x00000000
        /*00c0*/ 	.short	0x0002
        /*00c2*/ 	.short	0x0010
        /*00c4*/ 	.byte	0x00, 0xf4, 0x21, 0x00


	//----- nvinfo : EIATTR_KPARAM_INFO
	.align		4
.L_40:
        /*00c8*/ 	.byte	0x04, 0x17
        /*00ca*/ 	.short	(.L_42 - .L_41)
.L_41:
        /*00cc*/ 	.word	0x00000000
        /*00d0*/ 	.short	0x0001
        /*00d2*/ 	.short	0x0008
        /*00d4*/ 	.byte	0x00, 0xf4, 0x21, 0x00


	//----- nvinfo : EIATTR_KPARAM_INFO
	.align		4
.L_42:
        /*00d8*/ 	.byte	0x04, 0x17
        /*00da*/ 	.short	(.L_44 - .L_43)
.L_43:
        /*00dc*/ 	.word	0x00000000
        /*00e0*/ 	.short	0x0000
        /*00e2*/ 	.short	0x0000
        /*00e4*/ 	.byte	0x00, 0xf4, 0x21, 0x00


	//----- nvinfo : EIATTR_EXPLICIT_CLUSTER
	.align		4
.L_44:
        /*00e8*/ 	.byte	0x01, 0x3e
	.zero		2


	//----- nvinfo : EIATTR_CTA_PER_CLUSTER
	.align		4
        /*00ec*/ 	.byte	0x04, 0x3d
        /*00ee*/ 	.short	(.L_46 - .L_45)
.L_45:
        /*00f0*/ 	.word	0x00000004
        /*00f4*/ 	.word	0x00000001
        /*00f8*/ 	.word	0x00000001


	//----- nvinfo : EIATTR_AT_ENTRY_FRAGMENTS
	.align		4
.L_46:
        /*00fc*/ 	.byte	0x04, 0x4f
        /*00fe*/ 	.short	(.L_48 - .L_47)


	//   ....[0]....
.L_47:
        /*0100*/ 	.word	0x00000004


	//----- nvinfo : EIATTR_RESERVED_SMEM_USED
	.align		4
.L_48:
        /*0104*/ 	.byte	0x01, 0x41
	.zero		2


	//----- nvinfo : EIATTR_SPARSE_MMA_MASK
	.align		4
        /*0108*/ 	.byte	0x03, 0x50
        /*010a*/ 	.short	0x0000


	//----- nvinfo : EIATTR_TCGEN05_1CTA_USED
	.align		4
        /*010c*/ 	.byte	0x01, 0x51
	.zero		2


	//----- nvinfo : EIATTR_MAXREG_COUNT
	.align		4
        /*0110*/ 	.byte	0x03, 0x1b
        /*0112*/ 	.short	0x00ff


	//----- nvinfo : EIATTR_NUM_BARRIERS
	.align		4
        /*0114*/ 	.byte	0x02, 0x4c
        /*0116*/ 	.byte	0x01
	.zero		1


	//----- nvinfo : EIATTR_ANNOTATIONS
	.align		4
        /*0118*/ 	.byte	0x04, 0x55
        /*011a*/ 	.short	(.L_50 - .L_49)


	//   ....[0]....
.L_49:
        /*011c*/ 	.word	0x00000001
        /*0120*/ 	.byte	0xe0, 0x03, 0x00, 0x00, 0x01, 0x00, 0x00, 0x00, 0x40, 0x0a, 0x00, 0x00, 0x01, 0x00, 0x00, 0x00
        /* <DEDUP_REMOVED lines=2972> */
        /*baf0*/ 	.byte	0x10, 0x78, 0x04, 0x00, 0x01, 0x00, 0x00, 0x00, 0x20, 0x78, 0x04, 0x00


	//----- nvinfo : EIATTR_INT_WARP_WIDE_INSTR_OFFSETS
	.align		4
.L_50:
        /*bafc*/ 	.byte	0x04, 0x31
        /*bafe*/ 	.short	(.L_52 - .L_51)


	//   ....[0]....
.L_51:
        /*bb00*/ 	.word	0x00007ee0


	//   ....[1]....
        /*bb04*/ 	.word	0x00007f10


	//   ....[2]....
        /*bb08*/ 	.word	0x000162c0


	//   ....[3]....
        /*bb0c*/ 	.word	0x00047d40


	//   ....[4]....
        /*bb10*/ 	.word	0x00047d90


	//----- nvinfo : EIATTR_COOP_GROUP_MASK_REGIDS
	.align		4
.L_52:
        /*bb14*/ 	.byte	0x04, 0x29
        /*bb16*/ 	.short	(.L_54 - .L_53)


	//   ....[0]....
.L_53:
        /*bb18*/ 	.word	0xffffffff


	//   ....[1]....
        /*bb1c*/ 	.word	0xffffffff


	//   ....[2]....
        /*bb20*/ 	.word	0xffffffff


	//   ....[3]....
        /*bb24*/ 	.word	0xffffffff


	//----- nvinfo : EIATTR_COOP_GROUP_INSTR_OFFSETS
	.align		4
.L_54:
        /*bb28*/ 	.byte	0x04, 0x28
        /*bb2a*/ 	.short	(.L_56 - .L_55)


	//   ....[0]....
.L_55:
        /*bb2c*/ 	.word	0x00000070


	//   ....[1]....
        /*bb30*/ 	.word	0x00000330


	//   ....[2]....
        /*bb34*/ 	.word	0x00047bd0


	//   ....[3]....
        /*bb38*/ 	.word	0x00047e40


	//----- nvinfo : EIATTR_VRC_CTA_INIT_COUNT
	.align		4
.L_56:
        /*bb3c*/ 	.byte	0x02, 0x4a
        /*bb3e*/ 	.byte	0x80
	.zero		1


	//----- nvinfo : EIATTR_MBARRIER_INSTR_OFFSETS
	.align		4
        /*bb40*/ 	.byte	0x04, 0x39
        /*bb42*/ 	.short	(.L_58 - .L_57)


	//   ....[0]....
.L_57:
        /*bb44*/ 	.word	0x0000b420
        /*bb48*/ 	.word	0x000000ff
        /*bb4c*/ 	.word	0x00000000
        /*bb50*/ 	.short	0x0100
        /*bb52*/ 	.byte	0x06
	.zero		1


	//   ....[1]....
        /*bb54*/ 	.word	0x00016300
        /*bb58*/ 	.word	0x000000ff
        /*bb5c*/ 	.word	0x00018008
        /*bb60*/ 	.short	0x0100
        /*bb62*/ 	.byte	0x09
	.zero		1


	//   ....[2]....
        /*bb64*/ 	.word	0x00028570
        /*bb68*/ 	.word	0x000000ff
        /*bb6c*/ 	.word	0x00000000
        /*bb70*/ 	.short	0x010a
        /*bb72*/ 	.byte	0x06
	.zero		1


	//   ....[3]....
        /*bb74*/ 	.word	0x0003db60
        /*bb78*/ 	.word	0x000000ff
        /*bb7c*/ 	.word	0x00000000
        /*bb80*/ 	.short	0x010a
        /*bb82*/ 	.byte	0x06
	.zero		1


	//   ....[4]....
        /*bb84*/ 	.word	0x0003dcf0
        /*bb88*/ 	.word	0x000000ff
        /*bb8c*/ 	.word	0x00018000
        /*bb90*/ 	.short	0x0108
        /*bb92*/ 	.byte	0x09
	.zero		1


	//   ....[5]....
        /*bb94*/ 	.word	0x0003dda0
        /*bb98*/ 	.word	0x000000ff
        /*bb9c*/ 	.word	0x00018008
        /*bba0*/ 	.short	0x0108
        /*bba2*/ 	.byte	0x09
	.zero		1


	//   ....[6]....
        /*bba4*/ 	.word	0x00047e60
        /*bba8*/ 	.word	0x000000ff
        /*bbac*/ 	.word	0x00000000
        /*bbb0*/ 	.short	0x010a
        /*bbb2*/ 	.byte	0x06
	.zero		1


	//   ....[7]....
        /*bbb4*/ 	.word	0x00047e90
        /*bbb8*/ 	.word	0x000000ff
        /*bbbc*/ 	.word	0x00000000
        /*bbc0*/ 	.short	0x010a
        /*bbc2*/ 	.byte	0x06
	.zero		1


	//----- nvinfo : EIATTR_NUM_MBARRIERS
	.align		4
.L_58:
        /*bbc4*/ 	.byte	0x03, 0x38
        /*bbc6*/ 	.short	0x0002


	//----- nvinfo : EIATTR_EXIT_INSTR_OFFSETS
	.align		4
        /*bbc8*/ 	.byte	0x04, 0x1c
        /*bbca*/ 	.short	(.L_60 - .L_59)


	//   ....[0]....
.L_59:
        /*bbcc*/ 	.word	0x00047e50


	//----- nvinfo : EIATTR_REQNTID
	.align		4
.L_60:
        /*bbd0*/ 	.byte	0x04, 0x10
        /*bbd2*/ 	.short	(.L_62 - .L_61)
.L_61:
        /*bbd4*/ 	.word	0x00000080
        /*bbd8*/ 	.word	0x00000001
        /*bbdc*/ 	.word	0x00000001


	//----- nvinfo : EIATTR_CRS_STACK_SIZE
	.align		4
.L_62:
        /*bbe0*/ 	.byte	0x04, 0x1e
        /*bbe2*/ 	.short	(.L_64 - .L_63)
.L_63:
        /*bbe4*/ 	.word	0x00000000


	//----- nvinfo : EIATTR_CBANK_PARAM_SIZE
	.align		4
.L_64:
        /*bbe8*/ 	.byte	0x03, 0x19
        /*bbea*/ 	.short	0x0050


	//----- nvinfo : EIATTR_PARAM_CBANK
	.align		4
        /*bbec*/ 	.byte	0x04, 0x0a
        /*bbee*/ 	.short	(.L_66 - .L_65)
	.align		4
.L_65:
        /*bbf0*/ 	.word	index@(.nv.constant0.matmul_kernel)
        /*bbf4*/ 	.short	0x0380
        /*bbf6*/ 	.short	0x0050


	//----- nvinfo : EIATTR_SW_WAR
	.align		4
.L_66:
        /*bbf8*/ 	.byte	0x04, 0x36
        /*bbfa*/ 	.short	(.L_68 - .L_67)
.L_67:
        /*bbfc*/ 	.word	0x00000008
.L_68:


//--------------------- .nv.compat                --------------------------
	.section	.nv.compat,"",@"SHT_CUDA_COMPAT_INFO"
	.align	4
        /*0000*/ 	.byte	0x02, 0x02, 0x02, 0x00, 0x02, 0x05, 0x05, 0x00, 0x02, 0x03, 0x00, 0x00, 0x02, 0x06, 0x01, 0x00


//--------------------- .nv.callgraph             --------------------------
	.section	.nv.callgraph,"",@"SHT_CUDA_CALLGRAPH"
	.align	4
	.sectionentsize	8
	.align		4
        /*0000*/ 	.word	0x00000000
	.align		4
        /*0004*/ 	.word	0xffffffff
	.align		4
        /*0008*/ 	.word	0x00000000
	.align		4
        /*000c*/ 	.word	0xfffffffe
	.align		4
        /*0010*/ 	.word	0x00000000
	.align		4
        /*0014*/ 	.word	0xfffffffd
	.align		4
        /*0018*/ 	.word	0x00000000
	.align		4
        /*001c*/ 	.word	0xfffffffc


//--------------------- .text.matmul_kernel       --------------------------
	.section	.text.matmul_kernel,"ax",@progbits
	.align	128
        .global         matmul_kernel
        .type           matmul_kernel,@function
        .size           matmul_kernel,(.L_x_20 - matmul_kernel)
        .other          matmul_kernel,@"STO_CUDA_ENTRY STV_DEFAULT"
matmul_kernel:
.text.matmul_kernel:
[----:B------:R-:W0:Y:S01]  /*0000*/  LDC R1, c[0x0][0x37c] ;  /* 0x0000df00ff017b82 */ /* 0x000e220000000800 */
[----:B------:R-:W1:Y:S01]  /*0010*/  S2R R15, SR_TID.X ;  /* 0x00000000000f7919 */ /* 0x000e620000002100 */
[----:B0-----:R-:W-:Y:S01]  /*0020*/  VIADD R1, R1, 0xffffe810 ;  /* 0xffffe81001017836 */ /* 0x001fe20000000000 */
[----:B-1----:R-:W-:-:S13]  /*0030*/  ISETP.GE.U32.AND P0, PT, R15, 0x20, PT ;  /* 0x000000200f00780c */ /* 0x002fda0003f06070 */
[----:B------:R-:W-:Y:S02]  /*0040*/  VOTEU.ANY UP0, P0 ;  /* 0x0000000000ff7886 */ /* 0x000fe40000000100 */
[----:B------:R-:W-:Y:S05]  /*0050*/  BRA.U UP0, `(.L_x_0) ;  /* 0x0000000100b87547 */ /* 0x000fea000b800000 */
[----:B------:R-:W0:Y:S01]  /*0060*/  S2UR UR6, SR_CgaCtaId ;  /* 0x00000000000679c3 */ /* 0x000e220000008800 */
[----:B------:R-:W-:Y:S01]  /*0070*/  NOP ;  /* 0x0000000000007918 */ /* 0x000fe20000000000 */
[----:B------:R-:W-:Y:S02]  /*0080*/  UMOV UR4, 0x40 ;  /* 0x0000004000047882 */ /* 0x000fe40000000000 */
[----:B0-----:R-:W-:-:S09]  /*0090*/  ULEA UR4, UR6, UR4, 0x18 ;  /* 0x0000000406047291 */ /* 0x001fd2000f8ec0ff */
[----:B------:R-:W0:Y:S01]  /*00a0*/  LDS.U8 R0, [UR4] ;  /* 0x00000004ff007984 */ /* 0x000e220008000000 */
[----:B------:R-:W-:Y:S02]  /*00b0*/  UMOV UR4, 0x400 ;  /* 0x0000040000047882 */ /* 0x000fe40000000000 */
[----:B------:R-:W-:Y:S01]  /*00c0*/  ULEA UR4, UR6, UR4, 0x18 ;  /* 0x0000000406047291 */ /* 0x000fe2000f8ec0ff */
[----:B0-----:R-:W-:-:S13]  /*00d0*/  ISETP.NE.AND P0, PT, R0, RZ, PT ;  /* 0x000000ff0000720c */ /* 0x001fda0003f05270 */
[----:B------:R-:W-:Y:S05]  /*00e0*/  @P0 BRA `(.L_x_1) ;  /* 0x00000000007c0947 */ /* 0x000fea0003800000 */
[----:B------:R-:W-:-:S13]  /*00f0*/  ELECT P0, URZ, PT ;  /* 0x0000000000ff782f */ /* 0x000fda0003800000 */
[----:B------:R-:W-:Y:S05]  /*0100*/  @!P0 BRA `(.L_x_2) ;  /* 0x0000000000848947 */ /* 0x000fea0003800000 */
[----:B------:R-:W-:Y:S01]  /*0110*/  UMOV UR5, 0x8 ;  /* 0x0000000800057882 */ /* 0x000fe20000000000 */
[----:B------:R-:W-:Y:S02]  /*0120*/  IMAD.MOV.U32 R4, RZ, RZ, 0x1 ;  /* 0x00000001ff047424 */ /* 0x000fe400078e00ff */
[----:B------:R-:W-:Y:S02]  /*0130*/  IMAD.MOV.U32 R5, RZ, RZ, 0xff ;  /* 0x000000ffff057424 */ /* 0x000fe400078e00ff */
[----:B------:R-:W-:Y:S04]  /*0140*/  DEPBAR.LE SB0, 0x36 ;  /* 0x00008d800000791a */ /* 0x000fe80000000000 */
[----:B------:R-:W0:Y:S02]  /*0150*/  UTCATOMSWS.FIND_AND_SET.ALIGN UP1, UR5, UR5 ;  /* 0x00000005000575e3 */ /* 0x000e240008020800 */
[----:B0-----:R-:W-:-:S04]  /*0160*/  PLOP3.LUT P0, PT, PT, PT, UP1, 0x80, 0x8 ;  /* 0x000000000008781c */ /* 0x001fc80003f0f018 */
[----:B------:R-:W-:-:S04]  /*0170*/  SEL R0, RZ, 0xffffffff, !P0 ;  /* 0xffffffffff007807 */ /* 0x000fc80004000000 */
[----:B------:R-:W-:Y:S01]  /*0180*/  ISETP.NE.AND P0, PT, R0, RZ, PT ;  /* 0x000000ff0000720c */ /* 0x000fe20003f05270 */
[----:B------:R-:W-:-:S12]  /*0190*/  IMAD.U32 R0, RZ, RZ, UR5 ;  /* 0x00000005ff007e24 */ /* 0x000fd8000f8e00ff */
[----:B------:R-:W-:Y:S05]  /*01a0*/  @P0 BRA `(.L_x_3) ;  /* 0x0000000000240947 */ /* 0x000fea0003800000 */
.L_x_4:
[----:B------:R-:W-:Y:S05]  /*01b0*/  NANOSLEEP 0x64 ;  /* 0x000000640000795d */ /* 0x000fea0003800000 */
[----:B------:R-:W-:-:S05]  /*01c0*/  UMOV UR5, 0x8 ;  /* 0x0000000800057882 */ /* 0x000fca0000000000 */
[----:B------:R-:W-:Y:S04]  /*01d0*/  DEPBAR.LE SB0, 0x36 ;  /* 0x00008d800000791a */ /* 0x000fe80000000000 */
[----:B------:R-:W0:Y:S02]  /*01e0*/  UTCATOMSWS.FIND_AND_SET.ALIGN UP1, UR5, UR5 ;  /* 0x00000005000575e3 */ /* 0x000e240008020800 */
[----:B0-----:R-:W-:-:S04]  /*01f0*/  PLOP3.LUT P0, PT, PT, PT, UP1, 0x80, 0x8 ;  /* 0x000000000008781c */ /* 0x001fc80003f0f018 */
[----:B------:R-:W-:-:S04]  /*0200*/  SEL R0, RZ, 0xffffffff, !P0 ;  /* 0xffffffffff007807 */ /* 0x000fc80004000000 */
[----:B------:R-:W-:Y:S01]  /*0210*/  ISETP.NE.AND P0, PT, R0, RZ, PT ;  /* 0x000000ff0000720c */ /* 0x000fe20003f05270 */
[----:B------:R-:W-:-:S12]  /*0220*/  IMAD.U32 R0, RZ, RZ, UR5 ;  /* 0x00000005ff007e24 */ /* 0x000fd8000f8e00ff */
[----:B------:R-:W-:Y:S05]  /*0230*/  @!P0 BRA `(.L_x_4) ;  /* 0xfffffffc00dc8947 */ /* 0x000fea000383ffff */
.L_x_3:
[C---:B------:R-:W-:Y:S01]  /*0240*/  VIADD R3, R0.reuse, 0x10 ;  /* 0x0000001000037836 */ /* 0x040fe20000000000 */
[----:B------:R-:W-:Y:S01]  /*0250*/  UMOV UR5, 0x50 ;  /* 0x0000005000057882 */ /* 0x000fe20000000000 */
[----:B------:R-:W-:Y:S01]  /*0260*/  SHF.L.U32 R2, R5, R0, RZ ;  /* 0x0000000005027219 */ /* 0x000fe200000006ff */
[----:B------:R-:W-:Y:S01]  /*0270*/  ULEA UR5, UR6, UR5, 0x18 ;  /* 0x0000000506057291 */ /* 0x000fe2000f8ec0ff */
[----:B------:R-:W-:Y:S01]  /*0280*/  IMAD.SHL.U32 R0, R0, 0x20, RZ ;  /* 0x0000002000007824 */ /* 0x000fe200078e00ff */
[----:B------:R-:W-:-:S04]  /*0290*/  SHF.L.U32 R3, R4, R3, RZ ;  /* 0x0000000304037219 */ /* 0x000fc800000006ff */
[----:B------:R-:W-:-:S05]  /*02a0*/  LOP3.LUT R2, R3, R2, RZ, 0xfc, !PT ;  /* 0x0000000203027212 */ /* 0x000fca00078efcff */
[----:B------:R0:W-:Y:S04]  /*02b0*/  ATOMS.OR RZ, [UR5], R2 ;  /* 0x00000002ffff798c */ /* 0x0001e8000b000005 */
[----:B------:R0:W-:Y:S01]  /*02c0*/  STS [UR4], R0 ;  /* 0x00000000ff007988 */ /* 0x0001e20008000804 */
[----:B------:R-:W-:Y:S05]  /*02d0*/  BRA `(.L_x_2) ;  /* 0x0000000000107947 */ /* 0x000fea0003800000 */
.L_x_1:
[----:B------:R-:W-:Y:S01]  /*02e0*/  IMAD.MOV.U32 R0, RZ, RZ, -0x1 ;  /* 0xffffffffff007424 */ /* 0x000fe200078e00ff */
[----:B------:R-:W-:-:S04]  /*02f0*/  MOV R2, 0x320 ;  /* 0x0000032000027802 */ /* 0x000fc80000000f00 */
[----:B------:R0:W-:Y:S03]  /*0300*/  STS [UR4], R0 ;  /* 0x00000000ff007988 */ /* 0x0001e60008000804 */
[----:B0-----:R-:W-:Y:S05]  /*0310*/  CALL.REL.NOINC `($__internal_1_$__cuda_sm10x_tcgen05_guardrail_trap_phase_invalid_during_alloc) ;  /* 0x0000047800f47944 */ /* 0x001fea0003c00000 */
.L_x_2:
[----:B------:R-:W-:Y:S05]  /*0320*/  WARPSYNC.ALL ;  /* 0x0000000000007948 */ /* 0x000fea0003800000 */
[----:B------:R-:W-:Y:S01]  /*0330*/  NOP ;  /* 0x0000000000007918 */ /* 0x000fe20000000000 */
.L_x_0:
[----:B------:R-:W1:Y:S08]  /*0340*/  LDC.64 R18, c[0x0][0x398] ;  /* 0x0000e600ff127b82 */ /* 0x000e700000000a00 */
[----:B------:R-:W2:Y:S02]  /*0350*/  S2UR UR5, SR_CgaSize ;  /* 0x00000000000579c3 */ /* 0x000ea40000008a00 */
[----:B--2---:R-:W-:-:S12]  /*0360*/  UIMAD UR5, UR5, -0xa0, URZ ;  /* 0xffffff60050578a4 */ /* 0x004fd8000f8e02ff */
[----:B------:R-:W2:Y:S01]  /*0370*/  LDCU UR5, c[0x0][UR5+0x2b0] ;  /* 0x00005600050577ac */ /* 0x000ea20008000800 */
[----:B------:R-:W-:Y:S01]  /*0380*/  UMOV UR9, 0x400 ;  /* 0x0000040000097882 */ /* 0x000fe20000000000 */
[----:B------:R-:W3:Y:S01]  /*0390*/  LDCU UR6, c[0x0][0x3a4] ;  /* 0x00007480ff0677ac */ /* 0x000ee20008000800 */
[----:B------:R-:W4:Y:S01]  /*03a0*/  S2UR UR4, SR_CTAID.X ;  /* 0x00000000000479c3 */ /* 0x000f220000002500 */
[----:B------:R-:W0:Y:S02]  /*03b0*/  LDCU.128 UR12, c[0x0][0x380] ;  /* 0x00007000ff0c77ac */ /* 0x000e240008000c00 */
[----:B01----:R-:W-:Y:S01]  /*03c0*/  VIADD R0, R19, 0xff ;  /* 0x000000ff13007836 */ /* 0x003fe20000000000 */
[----:B------:R-:W-:Y:S01]  /*03d0*/  IABS R8, R19 ;  /* 0x0000001300087213 */ /* 0x000fe20000000000 */
[----:B------:R0:W-:Y:S01]  /*03e0*/  STL [R1+0x12d8], R19 ;  /* 0x0012d81301007387 */ /* 0x0001e20000100800 */
[----:B------:R-:W-:Y:S02]  /*03f0*/  IABS R13, R18 ;  /* 0x00000012000d7213 */ /* 0x000fe40000000000 */
[----:B------:R-:W-:-:S02]  /*0400*/  SHF.R.S32.HI R3, RZ, 0x1f, R0 ;  /* 0x0000001fff037819 */ /* 0x000fc40000011400 */
[----:B----4-:R-:W-:Y:S02]  /*0410*/  I2FP.F32.U32 R5, UR4 ;  /* 0x0000000400057c45 */ /* 0x010fe40008201000 */
[----:B------:R-:W-:Y:S02]  /*0420*/  LEA.HI R3, R3, R0, RZ, 0x8 ;  /* 0x0000000003037211 */ /* 0x000fe400078f40ff */
[----:B0-----:R-:W-:Y:S01]  /*0430*/  LOP3.LUT R19, R15, 0x7f, RZ, 0xc0, !PT ;  /* 0x0000007f0f137812 */ /* 0x001fe200078ec0ff */
[----:B--2---:R-:W-:Y:S01]  /*0440*/  FMUL R5, R5, UR5 ;  /* 0x0000000505057c20 */ /* 0x004fe20008400000 */
[----:B------:R-:W-:Y:S01]  /*0450*/  SHF.R.S32.HI R3, RZ, 0x8, R3 ;  /* 0x00000008ff037819 */ /* 0x000fe20000011403 */
[----:B------:R-:W0:Y:S04]  /*0460*/  S2UR UR5, SR_CgaCtaId ;  /* 0x00000000000579c3 */ /* 0x000e280000008800 */
[----:B------:R-:W-:Y:S01]  /*0470*/  IMAD.SHL.U32 R4, R3, 0x8, RZ ;  /* 0x0000000803047824 */ /* 0x000fe200078e00ff */
[----:B------:R-:W-:Y:S04]  /*0480*/  F2I.U32.TRUNC.NTZ R5, R5 ;  /* 0x0000000500057305 */ /* 0x000fe8000020f000 */
[----:B------:R-:W-:-:S04]  /*0490*/  IABS R7, R4 ;  /* 0x0000000400077213 */ /* 0x000fc80000000000 */
[----:B------:R-:W1:Y:S01]  /*04a0*/  I2F.RP R0, R7 ;  /* 0x0000000700007306 */ /* 0x000e620000209400 */
[----:B0-----:R-:W-:Y:S02]  /*04b0*/  ULEA UR9, UR5, UR9, 0x18 ;  /* 0x0000000905097291 */ /* 0x001fe4000f8ec0ff */
[----:B------:R-:W-:-:S05]  /*04c0*/  USHF.L.U32 UR4, UR5, 0x7, URZ ;  /* 0x0000000705047899 */ /* 0x000fca00080006ff */
[----:B-1----:R-:W0:Y:S01]  /*04d0*/  MUFU.RCP R0, R0 ;  /* 0x0000000000007308 */ /* 0x002e220000001000 */
[----:B------:R-:W-:Y:S01]  /*04e0*/  ULOP3.LUT UR4, UR4, 0x180, URZ, 0xc0, !UPT ;  /* 0x0000018004047892 */ /* 0x000fe2000f8ec0ff */
[----:B0-----:R-:W-:Y:S01]  /*04f0*/  VIADD R2, R0, 0xffffffe ;  /* 0x0ffffffe00027836 */ /* 0x001fe20000000000 */
[----:B------:R-:W-:-:S05]  /*0500*/  IABS R0, R5 ;  /* 0x0000000500007213 */ /* 0x000fca0000000000 */
[----:B------:R0:W1:Y:S02]  /*0510*/  F2I.FTZ.U32.TRUNC.NTZ R3, R2 ;  /* 0x0000000200037305 */ /* 0x000064000021f000 */
[----:B0-----:R-:W-:Y:S02]  /*0520*/  IMAD.MOV.U32 R2, RZ, RZ, RZ ;  /* 0x000000ffff027224 */ /* 0x001fe400078e00ff */
[----:B-1----:R-:W-:-:S04]  /*0530*/  IMAD.MOV R6, RZ, RZ, -R3 ;  /* 0x000000ffff067224 */ /* 0x002fc800078e0a03 */
[----:B------:R-:W-:Y:S01]  /*0540*/  IMAD R9, R6, R7, RZ ;  /* 0x0000000706097224 */ /* 0x000fe200078e02ff */
[----:B------:R-:W-:-:S03]  /*0550*/  IABS R6, R4 ;  /* 0x0000000400067213 */ /* 0x000fc60000000000 */
[----:B------:R-:W-:-:S04]  /*0560*/  IMAD.HI.U32 R3, R3, R9, R2 ;  /* 0x0000000903037227 */ /* 0x000fc800078e0002 */
[----:B------:R-:W-:Y:S02]  /*0570*/  IMAD.MOV R2, RZ, RZ, -R6 ;  /* 0x000000ffff027224 */ /* 0x000fe400078e0a06 */
[----:B------:R-:W-:-:S04]  /*0580*/  IMAD.HI.U32 R3, R3, R0, RZ ;  /* 0x0000000003037227 */ /* 0x000fc800078e00ff */
[----:B------:R-:W-:Y:S01]  /*0590*/  IMAD R0, R3, R2, R0 ;  /* 0x0000000203007224 */ /* 0x000fe200078e0200 */
[----:B------:R-:W-:Y:S04]  /*05a0*/  BAR.SYNC.DEFER_BLOCKING 0x0 ;  /* 0x0000000000007b1d */ /* 0x000fe80000010000 */
[----:B------:R-:W-:-:S13]  /*05b0*/  ISETP.GT.U32.AND P1, PT, R7, R0, PT ;  /* 0x000000000700720c */ /* 0x000fda0003f24070 */
[----:B------:R-:W-:Y:S02]  /*05c0*/  @!P1 IMAD.IADD R0, R0, 0x1, -R7 ;  /* 0x0000000100009824 */ /* 0x000fe400078e0a07 */
[----:B------:R-:W-:Y:S01]  /*05d0*/  @!P1 VIADD R3, R3, 0x1 ;  /* 0x0000000103039836 */ /* 0x000fe20000000000 */
[----:B------:R-:W-:Y:S02]  /*05e0*/  ISETP.NE.AND P1, PT, R4, RZ, PT ;  /* 0x000000ff0400720c */ /* 0x000fe40003f25270 */
[----:B------:R-:W-:Y:S02]  /*05f0*/  ISETP.GE.U32.AND P0, PT, R0, R7, PT ;  /* 0x000000070000720c */ /* 0x000fe40003f06070 */
[----:B------:R-:W-:-:S04]  /*0600*/  LOP3.LUT R0, R5, R4, RZ, 0x3c, !PT ;  /* 0x0000000405007212 */ /* 0x000fc800078e3cff */
[----:B------:R-:W-:Y:S01]  /*0610*/  ISETP.GE.AND P2, PT, R0, RZ, PT ;  /* 0x000000ff0000720c */ /* 0x000fe20003f46270 */
[----:B------:R-:W-:-:S06]  /*0620*/  VIADD R0, R18, 0x1ff ;  /* 0x000001ff12007836 */ /* 0x000fcc0000000000 */
[----:B------:R-:W-:-:S04]  /*0630*/  @P0 VIADD R3, R3, 0x1 ;  /* 0x0000000103030836 */ /* 0x000fc80000000000 */
[----:B------:R-:W-:Y:S01]  /*0640*/  IMAD.MOV.U32 R2, RZ, RZ, R3 ;  /* 0x000000ffff027224 */ /* 0x000fe200078e0003 */
[----:B------:R-:W-:-:S03]  /*0650*/  SHF.R.S32.HI R3, RZ, 0x1f, R0 ;  /* 0x0000001fff037819 */ /* 0x000fc60000011400 */
[----:B------:R-:W-:Y:S01]  /*0660*/  @!P2 IMAD.MOV R2, RZ, RZ, -R2 ;  /* 0x000000ffff02a224 */ /* 0x000fe200078e0a02 */
[----:B------:R-:W-:Y:S02]  /*0670*/  @!P1 LOP3.LUT R2, RZ, R4, RZ, 0x33, !PT ;  /* 0x00000004ff029212 */ /* 0x000fe400078e33ff */
[----:B------:R-:W-:-:S03]  /*0680*/  LEA.HI R3, R3, R0, RZ, 0x9 ;  /* 0x0000000003037211 */ /* 0x000fc600078f48ff */
[----:B------:R-:W-:Y:S02]  /*0690*/  IMAD.SHL.U32 R10, R2, 0x8, RZ ;  /* 0x00000008020a7824 */ /* 0x000fe400078e00ff */
[----:B------:R-:W-:-:S03]  /*06a0*/  IMAD.MOV R2, RZ, RZ, -R2 ;  /* 0x000000ffff027224 */ /* 0x000fc600078e0a02 */
[----:B------:R-:W-:Y:S01]  /*06b0*/  LEA.HI.SX32 R3, R3, -R10, 0x17 ;  /* 0x8000000a03037211 */ /* 0x000fe200078fbaff */
[----:B------:R-:W-:Y:S02]  /*06c0*/  IMAD R11, R4, R2, R5 ;  /* 0x00000002040b7224 */ /* 0x000fe400078e0205 */
[----:B------:R-:W-:Y:S01]  /*06d0*/  IMAD.MOV.U32 R2, RZ, RZ, RZ ;  /* 0x000000ffff027224 */ /* 0x000fe200078e00ff */
[----:B------:R-:W-:Y:S01]  /*06e0*/  VIMNMX R12, PT, PT, R3, 0x8, PT ;  /* 0x00000008030c7848 */ /* 0x000fe20003fe0100 */
[----:B------:R-:W0:Y:S03]  /*06f0*/  I2F.RP R5, R8 ;  /* 0x0000000800057306 */ /* 0x000e260000209400 */
[-C--:B------:R-:W-:Y:S02]  /*0700*/  IABS R7, R12.reuse ;  /* 0x0000000c00077213 */ /* 0x080fe40000000000 */
[----:B------:R-:W-:-:S03]  /*0710*/  IABS R4, R12 ;  /* 0x0000000c00047213 */ /* 0x000fc60000000000 */
[----:B------:R-:W1:Y:S08]  /*0720*/  I2F.RP R0, R7 ;  /* 0x0000000700007306 */ /* 0x000e700000209400 */
[----:B0-----:R-:W-:Y:S08]  /*0730*/  MUFU.RCP R5, R5 ;  /* 0x0000000500057308 */ /* 0x001ff00000001000 */
[----:B-1----:R-:W0:Y:S02]  /*0740*/  MUFU.RCP R0, R0 ;  /* 0x0000000000007308 */ /* 0x002e240000001000 */
[----:B0-----:R-:W-:Y:S01]  /*0750*/  VIADD R3, R0, 0xffffffe ;  /* 0x0ffffffe00037836 */ /* 0x001fe20000000000 */
[----:B------:R-:W-:-:S05]  /*0760*/  IABS R0, R11 ;  /* 0x0000000b00007213 */ /* 0x000fca0000000000 */
[----:B------:R-:W0:Y:S02]  /*0770*/  F2I.FTZ.U32.TRUNC.NTZ R3, R3 ;  /* 0x0000000300037305 */ /* 0x000e24000021f000 */
[----:B0-----:R-:W-:-:S04]  /*0780*/  IMAD.MOV R6, RZ, RZ, -R3 ;  /* 0x000000ffff067224 */ /* 0x001fc800078e0a03 */
[----:B------:R-:W-:Y:S02]  /*0790*/  IMAD R9, R6, R7, RZ ;  /* 0x0000000706097224 */ /* 0x000fe400078e02ff */
[----:B------:R-:W-:Y:S02]  /*07a0*/  IMAD.MOV R6, RZ, RZ, -R4 ;  /* 0x000000ffff067224 */ /* 0x000fe400078e0a04 */
[----:B------:R-:W-:-:S04]  /*07b0*/  IMAD.HI.U32 R3, R3, R9, R2 ;  /* 0x0000000903037227 */ /* 0x000fc800078e0002 */
[----:B------:R-:W-:Y:S02]  /*07c0*/  IMAD.MOV.U32 R2, RZ, RZ, R13 ;  /* 0x000000ffff027224 */ /* 0x000fe400078e000d */
[----:B------:R-:W-:Y:S01]  /*07d0*/  IMAD.HI.U32 R3, R3, R0, RZ ;  /* 0x0000000003037227 */ /* 0x000fe200078e00ff */
[----:B------:R-:W0:Y:S01]  /*07e0*/  LDS R13, [UR9] ;  /* 0x00000009ff0d7984 */ /* 0x000e220008000800 */
[----:B------:R-:W1:Y:S02]  /*07f0*/  I2F.RP R4, R2 ;  /* 0x0000000200047306 */ /* 0x000e640000209400 */
[----:B------:R-:W-:Y:S02]  /*0800*/  IMAD R0, R3, R6, R0 ;  /* 0x0000000603007224 */ /* 0x000fe400078e0200 */
[----:B------:R-:W-:Y:S01]  /*0810*/  VIADD R6, R5, 0xffffffe ;  /* 0x0ffffffe05067836 */ /* 0x000fe20000000000 */
[----:B------:R-:W-:Y:S02]  /*0820*/  BAR.SYNC.DEFER_BLOCKING 0x0 ;  /* 0x0000000000007b1d */ /* 0x000fe40000010000 */
[----:B------:R-:W-:-:S04]  /*0830*/  ISETP.GT.U32.AND P1, PT, R7, R0, PT ;  /* 0x000000000700720c */ /* 0x000fc80003f24070 */
[----:B-1----:R-:W1:Y:S09]  /*0840*/  MUFU.RCP R4, R4 ;  /* 0x0000000400047308 */ /* 0x002e720000001000 */
[----:B------:R-:W-:Y:S02]  /*0850*/  @!P1 IMAD.IADD R0, R0, 0x1, -R7 ;  /* 0x0000000100009824 */ /* 0x000fe400078e0a07 */
[----:B------:R-:W-:Y:S01]  /*0860*/  @!P1 VIADD R3, R3, 0x1 ;  /* 0x0000000103039836 */ /* 0x000fe20000000000 */
[----:B------:R-:W-:-:S02]  /*0870*/  ISETP.NE.AND P1, PT, R12, RZ, PT ;  /* 0x000000ff0c00720c */ /* 0x000fc40003f25270 */
[----:B------:R-:W-:Y:S02]  /*0880*/  ISETP.GE.U32.AND P0, PT, R0, R7, PT ;  /* 0x000000070000720c */ /* 0x000fe40003f06070 */
[----:B------:R-:W-:Y:S01]  /*0890*/  LOP3.LUT R0, R11, R12, RZ, 0x3c, !PT ;  /* 0x0000000c0b007212 */ /* 0x000fe200078e3cff */
[----:B------:R2:W4:Y:S03]  /*08a0*/  F2I.FTZ.U32.TRUNC.NTZ R7, R6 ;  /* 0x0000000600077305 */ /* 0x000526000021f000 */
[----:B------:R-:W-:Y:S01]  /*08b0*/  ISETP.GE.AND P2, PT, R0, RZ, PT ;  /* 0x000000ff0000720c */ /* 0x000fe20003f46270 */
[----:B-1----:R-:W-:Y:S01]  /*08c0*/  VIADD R5, R4, 0xffffffe ;  /* 0x0ffffffe04057836 */ /* 0x002fe20000000000 */
[----:B------:R-:W-:Y:S01]  /*08d0*/  SHF.R.U32.HI R4, RZ, 0x5, R15 ;  /* 0x00000005ff047819 */ /* 0x000fe2000001160f */
[----:B--2---:R-:W-:-:S04]  /*08e0*/  IMAD.MOV.U32 R6, RZ, RZ, RZ ;  /* 0x000000ffff067224 */ /* 0x004fc800078e00ff */
[----:B------:R-:W1:Y:S01]  /*08f0*/  F2I.FTZ.U32.TRUNC.NTZ R5, R5 ;  /* 0x0000000500057305 */ /* 0x000e62000021f000 */
[----:B------:R-:W-:Y:S01]  /*0900*/  @P0 VIADD R3, R3, 0x1 ;  /* 0x0000000103030836 */ /* 0x000fe20000000000 */
[----:B------:R-:W-:Y:S01]  /*0910*/  R2UR UR7, R4 ;  /* 0x00000000040772ca */ /* 0x000fe200000e0000 */
[----:B------:R-:W-:Y:S01]  /*0920*/  IMAD.MOV.U32 R4, RZ, RZ, RZ ;  /* 0x000000ffff047224 */ /* 0x000fe200078e00ff */
[----:B0-----:R-:W-:Y:S01]  /*0930*/  R2UR UR8, R13 ;  /* 0x000000000d0872ca */ /* 0x001fe200000e0000 */
[----:B----4-:R-:W-:Y:S02]  /*0940*/  IMAD.MOV R9, RZ, RZ, -R7 ;  /* 0x000000ffff097224 */ /* 0x010fe400078e0a07 */
[----:B------:R-:W-:Y:S01]  /*0950*/  @!P2 IMAD.MOV R3, RZ, RZ, -R3 ;  /* 0x000000ffff03a224 */ /* 0x000fe200078e0a03 */
[----:B------:R-:W-:Y:S01]  /*0960*/  @!P1 LOP3.LUT R3, RZ, R12, RZ, 0x33, !PT ;  /* 0x0000000cff039212 */ /* 0x000fe200078e33ff */
[----:B------:R-:W-:-:S04]  /*0970*/  IMAD R9, R9, R8, RZ ;  /* 0x0000000809097224 */ /* 0x000fc800078e02ff */
[----:B------:R-:W-:Y:S02]  /*0980*/  IMAD.SHL.U32 R0, R3, 0x100, RZ ;  /* 0x0000010003007824 */ /* 0x000fe400078e00ff */
[----:B-1----:R-:W-:Y:S02]  /*0990*/  IMAD.MOV R17, RZ, RZ, -R5 ;  /* 0x000000ffff117224 */ /* 0x002fe400078e0a05 */
[----:B------:R-:W-:Y:S01]  /*09a0*/  IMAD.HI.U32 R9, R7, R9, R6 ;  /* 0x0000000907097227 */ /* 0x000fe200078e0006 */
[----:B------:R-:W-:-:S03]  /*09b0*/  IABS R75, R0 ;  /* 0x00000000004b7213 */ /* 0x000fc60000000000 */
[----:B------:R-:W-:Y:S02]  /*09c0*/  IMAD R7, R17, R2, RZ ;  /* 0x0000000211077224 */ /* 0x000fe400078e02ff */
[C---:B------:R-:W-:Y:S02]  /*09d0*/  VIADD R16, R0.reuse, 0x2 ;  /* 0x0000000200107836 */ /* 0x040fe40000000000 */
[----:B------:R-:W-:Y:S02]  /*09e0*/  IMAD.MOV R13, RZ, RZ, -R3 ;  /* 0x000000ffff0d7224 */ /* 0x000fe400078e0a03 */
[----:B------:R-:W-:Y:S01]  /*09f0*/  VIADD R20, R0, 0x1 ;  /* 0x0000000100147836 */ /* 0x000fe20000000000 */
[----:B------:R-:W-:Y:S01]  /*0a00*/  IABS R73, R16 ;  /* 0x0000001000497213 */ /* 0x000fe20000000000 */
[----:B------:R-:W-:-:S03]  /*0a10*/  IMAD.HI.U32 R3, R9, R75, RZ ;  /* 0x0000004b09037227 */ /* 0x000fc600078e00ff */
[----:B------:R-:W-:Y:S01]  /*0a20*/  IABS R74, R20 ;  /* 0x00000014004a7213 */ /* 0x000fe20000000000 */
[----:B------:R-:W-:Y:S01]  /*0a30*/  IMAD.HI.U32 R14, R5, R7, R4 ;  /* 0x00000007050e7227 */ /* 0x000fe200078e0004 */
[----:B------:R-:W-:Y:S03]  /*0a40*/  STL [R1+0xf60], R20 ;  /* 0x000f601401007387 */ /* 0x000fe60000100800 */
[C---:B------:R-:W-:Y:S01]  /*0a50*/  VIADD R4, R0.reuse, 0x3 ;  /* 0x0000000300047836 */ /* 0x040fe20000000000 */
[----:B------:R-:W-:Y:S01]  /*0a60*/  STL [R1+0xf6c], R16 ;  /* 0x000f6c1001007387 */ /* 0x000fe20000100800 */
[----:B------:R-:W-:Y:S02]  /*0a70*/  IMAD.MOV R3, RZ, RZ, -R3 ;  /* 0x000000ffff037224 */ /* 0x000fe400078e0a03 */
[----:B------:R-:W-:Y:S01]  /*0a80*/  VIADD R7, R0, 0x4 ;  /* 0x0000000400077836 */ /* 0x000fe20000000000 */
[----:B------:R0:W-:Y:S01]  /*0a90*/  STL [R1+0xf68], R4 ;  /* 0x000f680401007387 */ /* 0x0001e20000100800 */
[----:B------:R-:W-:Y:S01]  /*0aa0*/  IABS R83, R4 ;  /* 0x0000000400537213 */ /* 0x000fe20000000000 */
[----:B------:R-:W-:-:S02]  /*0ab0*/  IMAD R75, R8, R3, R75 ;  /* 0x00000003084b7224 */ /* 0x000fc400078e024b */
[C---:B------:R-:W-:Y:S01]  /*0ac0*/  IMAD.HI.U32 R3, R9.reuse, R74, RZ ;  /* 0x0000004a09037227 */ /* 0x040fe200078e00ff */
[----:B------:R-:W-:Y:S01]  /*0ad0*/  IABS R82, R7 ;  /* 0x0000000700527213 */ /* 0x000fe20000000000 */
[----:B------:R-:W-:Y:S02]  /*0ae0*/  STL [R1+0xf64], R7 ;  /* 0x000f640701007387 */ /* 0x000fe40000100800 */
[----:B------:R-:W-:Y:S02]  /*0af0*/  VIADD R6, R0, 0x5 ;  /* 0x0000000500067836 */ /* 0x000fe40000000000 */
[----:B0-----:R-:W-:-:S03]  /*0b00*/  IMAD.HI.U32 R4, R9, R73, RZ ;  /* 0x0000004909047227 */ /* 0x001fc600078e00ff */
[----:B------:R0:W-:Y:S01]  /*0b10*/  STL [R1+0xf70], R6 ;  /* 0x000f700601007387 */ /* 0x0001e20000100800 */
[----:B------:R-:W-:Y:S01]  /*0b20*/  IMAD.MOV R4, RZ, RZ, -R4 ;  /* 0x000000ffff047224 */ /* 0x000fe200078e0a04 */
[----:B------:R-:W-:Y:S01]  /*0b30*/  IABS R84, R6 ;  /* 0x0000000600547213 */ /* 0x000fe20000000000 */
[----:B------:R-:W-:Y:S02]  /*0b40*/  IMAD.MOV R5, RZ, RZ, -R3 ;  /* 0x000000ffff057224 */ /* 0x000fe400078e0a03 */
[----:B------:R-:W-:-:S04]  /*0b50*/  IMAD.HI.U32 R3, R9, R83, RZ ;  /* 0x0000005309037227 */ /* 0x000fc800078e00ff */
[C---:B------:R-:W-:Y:S02]  /*0b60*/  IMAD R73, R8.reuse, R4, R73 ;  /* 0x0000000408497224 */ /* 0x040fe400078e0249 */
[----:B------:R-:W-:Y:S02]  /*0b70*/  IMAD R74, R8, R5, R74 ;  /* 0x00000005084a7224 */ /* 0x000fe400078e024a */
[----:B0-----:R-:W-:Y:S01]  /*0b80*/  VIADD R6, R0, 0x6 ;  /* 0x0000000600067836 */ /* 0x001fe20000000000 */
[----:B------:R-:W-:Y:S01]  /*0b90*/  STL [R1+0x12dc], R73 ;  /* 0x0012dc4901007387 */ /* 0x000fe20000100800 */
[----:B------:R-:W-:Y:S02]  /*0ba0*/  IMAD.MOV R5, RZ, RZ, -R3 ;  /* 0x000000ffff057224 */ /* 0x000fe400078e0a03 */
[----:B------:R-:W-:Y:S01]  /*0bb0*/  IMAD.HI.U32 R3, R9, R82, RZ ;  /* 0x0000005209037227 */ /* 0x000fe200078e00ff */
[----:B------:R0:W-:Y:S01]  /*0bc0*/  STL [R1+0xf74], R6 ;  /* 0x000f740601007387 */ /* 0x0001e20000100800 */
[----:B------:R-:W-:-:S02]  /*0bd0*/  IABS R85, R6 ;  /* 0x0000000600557213 */ /* 0x000fc40000000000 */
[----:B------:R-:W-:Y:S02]  /*0be0*/  VIADD R7, R0, 0x7 ;  /* 0x0000000700077836 */ /* 0x000fe40000000000 */
[----:B------:R-:W-:-:S03]  /*0bf0*/  IMAD.HI.U32 R4, R9, R84, RZ ;  /* 0x0000005409047227 */ /* 0x000fc600078e00ff */
[----:B------:R1:W-:Y:S01]  /*0c00*/  STL [R1+0xf78], R7 ;  /* 0x000f780701007387 */ /* 0x0003e20000100800 */
[----:B------:R-:W-:Y:S01]  /*0c10*/  IMAD.MOV R3, RZ, RZ, -R3 ;  /* 0x000000ffff037224 */ /* 0x000fe200078e0a03 */
[----:B------:R-:W-:Y:S01]  /*0c20*/  IABS R87, R7 ;  /* 0x0000000700577213 */ /* 0x000fe20000000000 */
[----:B0-----:R-:W-:Y:S02]  /*0c30*/  VIADD R6, R0, 0x8 ;  /* 0x0000000800067836 */ /* 0x001fe40000000000 */
[C---:B------:R-:W-:Y:S02]  /*0c40*/  IMAD R83, R8.reuse, R5, R83 ;  /* 0x0000000508537224 */ /* 0x040fe400078e0253 */
[----:B------:R-:W-:Y:S01]  /*0c50*/  IMAD.MOV R5, RZ, RZ, -R4 ;  /* 0x000000ffff057224 */ /* 0x000fe200078e0a04 */
[----:B------:R-:W-:Y:S01]  /*0c60*/  IABS R72, R6 ;  /* 0x0000000600487213 */ /* 0x000fe20000000000 */
[----:B------:R-:W-:Y:S01]  /*0c70*/  IMAD R82, R8, R3, R82 ;  /* 0x0000000308527224 */ /* 0x000fe200078e0252 */
[----:B------:R0:W-:Y:S01]  /*0c80*/  STL [R1+0xf7c], R6 ;  /* 0x000f7c0601007387 */ /* 0x0001e20000100800 */
[----:B------:R-:W-:-:S04]  /*0c90*/  IMAD.HI.U32 R3, R9, R85, RZ ;  /* 0x0000005509037227 */ /* 0x000fc800078e00ff */
[----:B-1----:R-:W-:Y:S02]  /*0ca0*/  VIADD R7, R0, 0x9 ;  /* 0x0000000900077836 */ /* 0x002fe40000000000 */
[----:B------:R-:W-:Y:S02]  /*0cb0*/  IMAD R84, R8, R5, R84 ;  /* 0x0000000508547224 */ /* 0x000fe400078e0254 */
[----:B------:R-:W-:Y:S01]  /*0cc0*/  IMAD.MOV R5, RZ, RZ, -R3 ;  /* 0x000000ffff057224 */ /* 0x000fe200078e0a03 */
[----:B------:R-:W-:Y:S01]  /*0cd0*/  IABS R71, R7 ;  /* 0x0000000700477213 */ /* 0x000fe20000000000 */
[----:B0-----:R-:W-:Y:S01]  /*0ce0*/  VIADD R6, R0, 0xa ;  /* 0x0000000a00067836 */ /* 0x001fe20000000000 */
[----:B------:R-:W-:Y:S01]  /*0cf0*/  STL [R1+0xf80], R7 ;  /* 0x000f800701007387 */ /* 0x000fe20000100800 */
[----:B------:R-:W-:-:S03]  /*0d00*/  IMAD.HI.U32 R4, R9, R87, RZ ;  /* 0x0000005709047227 */ /* 0x000fc600078e00ff */
[----:B------:R0:W-:Y:S01]  /*0d10*/  STL [R1+0xf84], R6 ;  /* 0x000f840601007387 */ /* 0x0001e20000100800 */
[----:B------:R-:W-:Y:S01]  /*0d20*/  IMAD.HI.U32 R3, R9, R72, RZ ;  /* 0x0000004809037227 */ /* 0x000fe200078e00ff */
[----:B------:R-:W-:-:S03]  /*0d30*/  IABS R76, R6 ;  /* 0x00000006004c7213 */ /* 0x000fc60000000000 */
[----:B------:R-:W-:Y:S02]  /*0d40*/  IMAD R85, R8, R5, R85 ;  /* 0x0000000508557224 */ /* 0x000fe400078e0255 */
[----:B------:R-:W-:Y:S02]  /*0d50*/  IMAD.MOV R4, RZ, RZ, -R4 ;  /* 0x000000ffff047224 */ /* 0x000fe400078e0a04 */
[----:B------:R-:W-:Y:S02]  /*0d60*/  IMAD.MOV R5, RZ, RZ, -R3 ;  /* 0x000000ffff057224 */ /* 0x000fe400078e0a03 */
[----:B0-----:R-:W-:Y:S02]  /*0d70*/  VIADD R6, R0, 0xb ;  /* 0x0000000b00067836 */ /* 0x001fe40000000000 */
[----:B------:R-:W-:-:S03]  /*0d80*/  IMAD.HI.U32 R3, R9, R71, RZ ;  /* 0x0000004709037227 */ /* 0x000fc600078e00ff */
[----:B------:R0:W-:Y:S01]  /*0d90*/  STL [R1+0xf88], R6 ;  /* 0x000f880601007387 */ /* 0x0001e20000100800 */
[----:B------:R-:W-:Y:S01]  /*0da0*/  IMAD R87, R8, R4, R87 ;  /* 0x0000000408577224 */ /* 0x000fe200078e0257 */
[----:B------:R-:W-:Y:S01]  /*0db0*/  IABS R86, R6 ;  /* 0x0000000600567213 */ /* 0x000fe20000000000 */
        /* <DEDUP_REMOVED lines=20> */
[----:B------:R-:W-:Y:S01]  /*0f00*/  IABS R70, R6 ;  /* 0x0000000600467213 */ /* 0x000fe20000000000 */
[----:B------:R-:W-:Y:S02]  /*0f10*/  IMAD R86, R8, R5, R86 ;  /* 0x0000000508567224 */ /* 0x000fe400078e0256 */
[----:B------:R-:W-:Y:S02]  /*0f20*/  IMAD R13, R12, R13, R11 ;  /* 0x0000000d0c0d7224 */ /* 0x000fe400078e020b */
[----:B------:R-:W-:-:S04]  /*0f30*/  IMAD.HI.U32 R4, R9, R88, RZ ;  /* 0x0000005809047227 */ /* 0x000fc800078e00ff */
[----:B0-----:R-:W-:Y:S02]  /*0f40*/  VIADD R6, R0, 0x11 ;  /* 0x0000001100067836 */ /* 0x001fe40000000000 */
[----:B------:R-:W-:Y:S02]  /*0f50*/  IMAD.MOV R5, RZ, RZ, -R3 ;  /* 0x000000ffff057224 */ /* 0x000fe400078e0a03 */
[----:B------:R-:W-:Y:S01]  /*0f60*/  IMAD.HI.U32 R3, R9, R90, RZ ;  /* 0x0000005a09037227 */ /* 0x000fe200078e00ff */
[----:B------:R0:W-:Y:S01]  /*0f70*/  STL [R1+0xf9c], R6 ;  /* 0x000f9c0601007387 */ /* 0x0001e20000100800 */
[----:B------:R-:W-:Y:S02]  /*0f80*/  IABS R69, R6 ;  /* 0x0000000600457213 */ /* 0x000fe40000000000 */
[----:B------:R-:W-:Y:S02]  /*0f90*/  IMAD.IADD R13, R10, 0x1, R13 ;  /* 0x000000010a0d7824 */ /* 0x000fe400078e020d */
[----:B------:R-:W-:-:S02]  /*0fa0*/  IMAD.MOV R7, RZ, RZ, -R4 ;  /* 0x000000ffff077224 */ /* 0x000fc400078e0a04 */
[----:B------:R-:W-:-:S04]  /*0fb0*/  IMAD.HI.U32 R4, R9, R70, RZ ;  /* 0x0000004609047227 */ /* 0x000fc800078e00ff */
[C---:B------:R-:W-:Y:S02]  /*0fc0*/  VIADD R10, R0.reuse, 0x12 ;  /* 0x00000012000a7836 */ /* 0x040fe40000000000 */
[----:B------:R-:W-:Y:S02]  /*0fd0*/  IMAD.MOV R3, RZ, RZ, -R3 ;  /* 0x000000ffff037224 */ /* 0x000fe400078e0a03 */
[----:B0-----:R-:W-:Y:S01]  /*0fe0*/  VIADD R6, R0, 0x13 ;  /* 0x0000001300067836 */ /* 0x001fe20000000000 */
[----:B------:R-:W-:Y:S01]  /*0ff0*/  IABS R77, R10 ;  /* 0x0000000a004d7213 */ /* 0x000fe20000000000 */
[C---:B------:R-:W-:Y:S01]  /*1000*/  IMAD R89, R8.reuse, R5, R89 ;  /* 0x0000000508597224 */ /* 0x040fe200078e0259 */
[----:B------:R-:W-:Y:S01]  /*1010*/  STL [R1+0xfa0], R10 ;  /* 0x000fa00a01007387 */ /* 0x000fe20000100800 */
[C---:B------:R-:W-:Y:S01]  /*1020*/  IMAD R88, R8.reuse, R7, R88 ;  /* 0x0000000708587224 */ /* 0x040fe200078e0258 */
[----:B------:R-:W-:Y:S01]  /*1030*/  IABS R91, R6 ;  /* 0x00000006005b7213 */ /* 0x000fe20000000000 */
[----:B------:R-:W-:Y:S01]  /*1040*/  IMAD.MOV R5, RZ, RZ, -R4 ;  /* 0x000000ffff057224 */ /* 0x000fe200078e0a04 */
[----:B------:R0:W-:Y:S01]  /*1050*/  STL [R1+0xfa4], R6 ;  /* 0x000fa40601007387 */ /* 0x0001e20000100800 */
[----:B------:R-:W-:-:S02]  /*1060*/  IMAD R90, R8, R3, R90 ;  /* 0x00000003085a7224 */ /* 0x000fc400078e025a */
[----:B------:R-:W-:-:S04]  /*1070*/  IMAD.HI.U32 R3, R9, R69, RZ ;  /* 0x0000004509037227 */ /* 0x000fc800078e00ff */
[----:B------:R-:W-:Y:S02]  /*1080*/  VIADD R7, R0, 0x14 ;  /* 0x0000001400077836 */ /* 0x000fe40000000000 */
[----:B------:R-:W-:Y:S02]  /*1090*/  IMAD R70, R8, R5, R70 ;  /* 0x0000000508467224 */ /* 0x000fe400078e0246 */
[----:B0-----:R-:W-:Y:S01]  /*10a0*/  VIADD R6, R0, 0x15 ;  /* 0x0000001500067836 */ /* 0x001fe20000000000 */
[----:B------:R-:W-:Y:S01]  /*10b0*/  IABS R92, R7 ;  /* 0x00000007005c7213 */ /* 0x000fe20000000000 */
[----:B------:R-:W-:Y:S01]  /*10c0*/  IMAD.MOV R5, RZ, RZ, -R3 ;  /* 0x000000ffff057224 */ /* 0x000fe200078e0a03 */
[----:B------:R-:W-:Y:S01]  /*10d0*/  STL [R1+0xfa8], R7 ;  /* 0x000fa80701007387 */ /* 0x000fe20000100800 */
[C---:B------:R-:W-:Y:S01]  /*10e0*/  IMAD.HI.U32 R4, R9.reuse, R77, RZ ;  /* 0x0000004d09047227 */ /* 0x040fe200078e00ff */
[----:B------:R-:W-:Y:S02]  /*10f0*/  IABS R93, R6 ;  /* 0x00000006005d7213 */ /* 0x000fe40000000000 */
[----:B------:R0:W-:Y:S01]  /*1100*/  STL [R1+0xfac], R6 ;  /* 0x000fac0601007387 */ /* 0x0001e20000100800 */
[----:B------:R-:W-:-:S04]  /*1110*/  IMAD.HI.U32 R3, R9, R91, RZ ;  /* 0x0000005b09037227 */ /* 0x000fc800078e00ff */
[----:B------:R-:W-:Y:S02]  /*1120*/  IMAD R69, R8, R5, R69 ;  /* 0x0000000508457224 */ /* 0x000fe400078e0245 */
[----:B------:R-:W-:Y:S02]  /*1130*/  IMAD.MOV R4, RZ, RZ, -R4 ;  /* 0x000000ffff047224 */ /* 0x000fe400078e0a04 */
[----:B------:R-:W-:Y:S02]  /*1140*/  IMAD.MOV R5, RZ, RZ, -R3 ;  /* 0x000000ffff057224 */ /* 0x000fe400078e0a03 */
[----:B0-----:R-:W-:Y:S02]  /*1150*/  VIADD R6, R0, 0x16 ;  /* 0x0000001600067836 */ /* 0x001fe40000000000 */
[----:B------:R-:W-:-:S03]  /*1160*/  IMAD.HI.U32 R3, R9, R92, RZ ;  /* 0x0000005c09037227 */ /* 0x000fc600078e00ff */
[----:B------:R0:W-:Y:S01]  /*1170*/  STL [R1+0xfb4], R6 ;  /* 0x000fb40601007387 */ /* 0x0001e20000100800 */
[----:B------:R-:W-:Y:S02]  /*1180*/  VIADD R7, R0, 0x17 ;  /* 0x0000001700077836 */ /* 0x000fe40000000000 */
[C---:B------:R-:W-:Y:S02]  /*1190*/  IMAD R77, R8.reuse, R4, R77 ;  /* 0x00000004084d7224 */ /* 0x040fe400078e024d */
[----:B------:R-:W-:Y:S01]  /*11a0*/  IMAD R91, R8, R5, R91 ;  /* 0x00000005085b7224 */ /* 0x000fe200078e025b */
[----:B------:R-:W-:Y:S01]  /*11b0*/  IABS R5, R6 ;  /* 0x0000000600057213 */ /* 0x000fe20000000000 */
[----:B------:R-:W-:Y:S01]  /*11c0*/  IMAD.HI.U32 R4, R9, R93, RZ ;  /* 0x0000005d09047227 */ /* 0x000fe200078e00ff */
[----:B------:R1:W-:Y:S03]  /*11d0*/  STL [R1+0xfb0], R7 ;  /* 0x000fb00701007387 */ /* 0x0003e60000100800 */
[----:B------:R-:W-:-:S02]  /*11e0*/  IMAD.MOV R3, RZ, RZ, -R3 ;  /* 0x000000ffff037224 */ /* 0x000fc400078e0a03 */
[----:B0-----:R-:W-:Y:S02]  /*11f0*/  VIADD R6, R0, 0x18 ;  /* 0x0000001800067836 */ /* 0x001fe40000000000 */
[----:B------:R-:W-:Y:S02]  /*1200*/  IMAD.MOV R4, RZ, RZ, -R4 ;  /* 0x000000ffff047224 */ /* 0x000fe400078e0a04 */
[C---:B------:R-:W-:Y:S01]  /*1210*/  IMAD R92, R8.reuse, R3, R92 ;  /* 0x00000003085c7224 */ /* 0x040fe200078e025c */
[----:B-1----:R-:W-:Y:S01]  /*1220*/  IABS R7, R7 ;  /* 0x0000000700077213 */ /* 0x002fe20000000000 */
[----:B------:R-:W-:Y:S01]  /*1230*/  IMAD.HI.U32 R3, R9, R5, RZ ;  /* 0x0000000509037227 */ /* 0x000fe200078e00ff */
[----:B------:R0:W-:Y:S01]  /*1240*/  STL [R1+0xfbc], R6 ;  /* 0x000fbc0601007387 */ /* 0x0001e20000100800 */
[----:B------:R-:W-:Y:S02]  /*1250*/  IABS R68, R6 ;  /* 0x0000000600447213 */ /* 0x000fe40000000000 */
[----:B------:R-:W-:-:S02]  /*1260*/  IMAD R93, R8, R4, R93 ;  /* 0x00000004085d7224 */ /* 0x000fc400078e025d */
[----:B------:R-:W-:-:S04]  /*1270*/  IMAD.HI.U32 R4, R9, R7, RZ ;  /* 0x0000000709047227 */ /* 0x000fc800078e00ff */
[C---:B------:R-:W-:Y:S02]  /*1280*/  VIADD R11, R0.reuse, 0x19 ;  /* 0x00000019000b7836 */ /* 0x040fe40000000000 */
[----:B0-----:R-:W-:Y:S02]  /*1290*/  IMAD.MOV R6, RZ, RZ, -R3 ;  /* 0x000000ffff067224 */ /* 0x001fe400078e0a03 */
[----:B------:R-:W-:Y:S01]  /*12a0*/  VIADD R10, R0, 0x1a ;  /* 0x0000001a000a7836 */ /* 0x000fe20000000000 */
[----:B------:R-:W-:Y:S01]  /*12b0*/  IABS R67, R11 ;  /* 0x0000000b00437213 */ /* 0x000fe20000000000 */
[----:B------:R-:W-:Y:S01]  /*12c0*/  IMAD.MOV R4, RZ, RZ, -R4 ;  /* 0x000000ffff047224 */ /* 0x000fe200078e0a04 */
[----:B------:R0:W-:Y:S01]  /*12d0*/  STL [R1+0xfb8], R11 ;  /* 0x000fb80b01007387 */ /* 0x0001e20000100800 */
[C---:B------:R-:W-:Y:S01]  /*12e0*/  IMAD R5, R8.reuse, R6, R5 ;  /* 0x0000000608057224 */ /* 0x040fe200078e0205 */
[----:B------:R-:W-:Y:S01]  /*12f0*/  IABS R78, R10 ;  /* 0x0000000a004e7213 */ /* 0x000fe20000000000 */
[----:B------:R-:W-:Y:S01]  /*1300*/  IMAD.HI.U32 R3, R9, R68, RZ ;  /* 0x0000004409037227 */ /* 0x000fe200078e00ff */
[----:B------:R1:W-:Y:S03]  /*1310*/  STL [R1+0xfc4], R10 ;  /* 0x000fc40a01007387 */ /* 0x0003e60000100800 */
[----:B------:R-:W-:Y:S01]  /*1320*/  IMAD R4, R8, R4, R7 ;  /* 0x0000000408047224 */ /* 0x000fe200078e0207 */
[----:B------:R2:W-:Y:S01]  /*1330*/  STL [R1+0x4], R5 ;  /* 0x0000040501007387 */ /* 0x0005e20000100800 */
[----:B------:R-:W-:-:S02]  /*1340*/  VIADD R6, R0, 0x1b ;  /* 0x0000001b00067836 */ /* 0x000fc40000000000 */
[C---:B0-----:R-:W-:Y:S01]  /*1350*/  VIADD R11, R0.reuse, 0x1c ;  /* 0x0000001c000b7836 */ /* 0x041fe20000000000 */
[----:B------:R0:W-:Y:S01]  /*1360*/  STL [R1], R4 ;  /* 0x0000000401007387 */ /* 0x0001e20000100800 */
[C---:B------:R-:W-:Y:S02]  /*1370*/  VIADD R12, R0.reuse, 0x1f ;  /* 0x0000001f000c7836 */ /* 0x040fe40000000000 */
[----:B-1----:R-:W-:Y:S01]  /*1380*/  VIADD R10, R0, 0x1d ;  /* 0x0000001d000a7836 */ /* 0x002fe20000000000 */
[----:B------:R1:W-:Y:S01]  /*1390*/  STL [R1+0xfc0], R6 ;  /* 0x000fc00601007387 */ /* 0x0003e20000100800 */
[----:B------:R-:W-:Y:S01]  /*13a0*/  IABS R7, R11 ;  /* 0x0000000b00077213 */ /* 0x000fe20000000000 */
[----:B--2---:R-:W-:Y:S02]  /*13b0*/  IMAD.MOV R5, RZ, RZ, -R3 ;  /* 0x000000ffff057224 */ /* 0x004fe400078e0a03 */
[C---:B------:R-:W-:Y:S01]  /*13c0*/  IMAD.HI.U32 R3, R9.reuse, R67, RZ ;  /* 0x0000004309037227 */ /* 0x040fe200078e00ff */
[----:B------:R-:W-:Y:S03]  /*13d0*/  STL [R1+0xfcc], R11 ;  /* 0x000fcc0b01007387 */ /* 0x000fe60000100800 */
[----:B0-----:R-:W-:Y:S01]  /*13e0*/  IMAD.HI.U32 R4, R9, R78, RZ ;  /* 0x0000004e09047227 */ /* 0x001fe200078e00ff */
[----:B------:R0:W-:Y:S01]  /*13f0*/  STL [R1+0xfc8], R10 ;  /* 0x000fc80a01007387 */ /* 0x0001e20000100800 */
[----:B-1----:R-:W-:-:S02]  /*1400*/  IABS R6, R6 ;  /* 0x0000000600067213 */ /* 0x002fc40000000000 */
[----:B------:R-:W-:Y:S02]  /*1410*/  IMAD.MOV R3, RZ, RZ, -R3 ;  /* 0x000000ffff037224 */ /* 0x000fe400078e0a03 */
[C---:B------:R-:W-:Y:S02]  /*1420*/  IMAD R68, R8.reuse, R5, R68 ;  /* 0x0000000508447224 */ /* 0x040fe400078e0244 */
[----:B------:R-:W-:Y:S02]  /*1430*/  IMAD.MOV R5, RZ, RZ, -R4 ;  /* 0x000000ffff057224 */ /* 0x000fe400078e0a04 */
[----:B------:R-:W-:Y:S01]  /*1440*/  IMAD R67, R8, R3, R67 ;  /* 0x0000000308437224 */ /* 0x000fe200078e0243 */
[----:B0-----:R-:W-:Y:S01]  /*1450*/  IABS R10, R10 ;  /* 0x0000000a000a7213 */ /* 0x001fe20000000000 */
[----:B------:R-:W-:-:S04]  /*1460*/  IMAD.HI.U32 R3, R9, R6, RZ ;  /* 0x0000000609037227 */ /* 0x000fc800078e00ff */
[----:B------:R-:W-:Y:S02]  /*1470*/  VIADD R11, R0, 0x1e ;  /* 0x0000001e000b7836 */ /* 0x000fe40000000000 */
[----:B------:R-:W-:Y:S02]  /*1480*/  IMAD R78, R8, R5, R78 ;  /* 0x00000005084e7224 */ /* 0x000fe400078e024e */
[----:B------:R-:W-:Y:S01]  /*1490*/  IMAD.MOV R5, RZ, RZ, -R3 ;  /* 0x000000ffff057224 */ /* 0x000fe200078e0a03 */
[----:B------:R0:W-:Y:S01]  /*14a0*/  STL [R1+0xfd4], R11 ;  /* 0x000fd40b01007387 */ /* 0x0001e20000100800 */
[----:B------:R-:W-:-:S03]  /*14b0*/  IMAD.HI.U32 R4, R9, R7, RZ ;  /* 0x0000000709047227 */ /* 0x000fc600078e00ff */
[----:B------:R1:W-:Y:S01]  /*14c0*/  STL [R1+0xfd0], R12 ;  /* 0x000fd00c01007387 */ /* 0x0003e20000100800 */
[----:B------:R-:W-:Y:S02]  /*14d0*/  IMAD R5, R8, R5, R6 ;  /* 0x0000000508057224 */ /* 0x000fe400078e0206 */
[----:B------:R-:W-:Y:S01]  /*14e0*/  IMAD.HI.U32 R3, R9, R10, RZ ;  /* 0x0000000a09037227 */ /* 0x000fe200078e00ff */
[----:B0-----:R-:W-:-:S03]  /*14f0*/  IABS R11, R11 ;  /* 0x0000000b000b7213 */ /* 0x001fc60000000000 */
[----:B------:R-:W-:Y:S01]  /*1500*/  IMAD.MOV R4, RZ, RZ, -R4 ;  /* 0x000000ffff047224 */ /* 0x000fe200078e0a04 */
[----:B------:R0:W-:Y:S01]  /*1510*/  STL [R1+0x8], R5 ;  /* 0x0000080501007387 */ /* 0x0001e20000100800 */
[----:B------:R-:W-:Y:S01]  /*1520*/  VIADD R16, R0, 0x70 ;  /* 0x0000007000107836 */ /* 0x000fe20000000000 */
[----:B-1----:R-:W-:Y:S01]  /*1530*/  IABS R12, R12 ;  /* 0x0000000c000c7213 */ /* 0x002fe20000000000 */
[----:B------:R-:W-:Y:S02]  /*1540*/  IMAD.MOV.U32 R6, RZ, RZ, R11 ;  /* 0x000000ffff067224 */ /* 0x000fe400078e000b */
[----:B------:R-:W-:Y:S01]  /*1550*/  IMAD R4, R8, R4, R7 ;  /* 0x0000000408047224 */ /* 0x000fe200078e0207 */
[----:B------:R-:W-:Y:S01]  /*1560*/  IABS R46, R16 ;  /* 0x00000010002e7213 */ /* 0x000fe20000000000 */
[----:B------:R-:W-:Y:S02]  /*1570*/  IMAD.MOV.U32 R11, RZ, RZ, R12 ;  /* 0x000000ffff0b7224 */ /* 0x000fe400078e000c */
[----:B------:R-:W-:Y:S01]  /*1580*/  VIADD R12, R0, 0x20 ;  /* 0x00000020000c7836 */ /* 0x000fe20000000000 */
[----:B------:R1:W-:Y:S01]  /*1590*/  STL [R1+0xc], R4 ;  /* 0x00000c0401007387 */ /* 0x0003e20000100800 */
[----:B0-----:R-:W-:-:S02]  /*15a0*/  IMAD.MOV R5, RZ, RZ, -R3 ;  /* 0x000000ffff057224 */ /* 0x001fc400078e0a03 */
[C---:B------:R-:W-:Y:S01]  /*15b0*/  IMAD.HI.U32 R3, R9.reuse, R6, RZ ;  /* 0x0000000609037227 */ /* 0x040fe200078e00ff */
[----:B------:R0:W-:Y:S01]  /*15c0*/  STL [R1+0x100c], R12 ;  /* 0x00100c0c01007387 */ /* 0x0001e20000100800 */
[----:B------:R-:W-:Y:S02]  /*15d0*/  IABS R66, R12 ;  /* 0x0000000c00427213 */ /* 0x000fe40000000000 */
[----:B------:R-:W-:Y:S02]  /*15e0*/  IMAD R5, R8, R5, R10 ;  /* 0x0000000508057224 */ /* 0x000fe400078e020a */
[----:B------:R-:W-:Y:S02]  /*15f0*/  IMAD.MOV R3, RZ, RZ, -R3 ;  /* 0x000000ffff037224 */ /* 0x000fe400078e0a03 */
[----:B------:R-:W-:Y:S01]  /*1600*/  VIADD R7, R0, 0x21 ;  /* 0x0000002100077836 */ /* 0x000fe20000000000 */
[----:B------:R2:W-:Y:S01]  /*1610*/  STL [R1+0x10], R5 ;  /* 0x0000100501007387 */ /* 0x0005e20000100800 */
[----:B-1----:R-:W-:-:S03]  /*1620*/  IMAD.HI.U32 R4, R9, R11, RZ ;  /* 0x0000000b09047227 */ /* 0x002fc600078e00ff */
[----:B------:R-:W-:Y:S01]  /*1630*/  STL [R1+0xfdc], R7 ;  /* 0x000fdc0701007387 */ /* 0x000fe20000100800 */
[----:B------:R-:W-:Y:S01]  /*1640*/  IMAD R6, R8, R3, R6 ;  /* 0x0000000308067224 */ /* 0x000fe200078e0206 */
[----:B------:R-:W-:Y:S01]  /*1650*/  IABS R65, R7 ;  /* 0x0000000700417213 */ /* 0x000fe20000000000 */
[----:B------:R-:W-:Y:S02]  /*1660*/  IMAD.MOV R4, RZ, RZ, -R4 ;  /* 0x000000ffff047224 */ /* 0x000fe400078e0a04 */
[C---:B0-----:R-:W-:Y:S02]  /*1670*/  VIADD R12, R0.reuse, 0x26 ;  /* 0x00000026000c7836 */ /* 0x041fe40000000000 */
[----:B--2---:R-:W-:Y:S02]  /*1680*/  VIADD R5, R0, 0x22 ;  /* 0x0000002200057836 */ /* 0x004fe40000000000 */
[----:B------:R-:W-:Y:S02]  /*1690*/  IMAD R3, R8, R4, R11 ;  /* 0x0000000408037224 */ /* 0x000fe400078e020b */
[----:B------:R-:W-:Y:S01]  /*16a0*/  IMAD.HI.U32 R4, R9, R65, RZ ;  /* 0x0000004109047227 */ /* 0x000fe200078e00ff */
[----:B------:R0:W-:Y:S01]  /*16b0*/  STL [R1+0x1020], R5 ;  /* 0x0010200501007387 */ /* 0x0001e20000100800 */
[----:B------:R-:W-:-:S02]  /*16c0*/  IABS R81, R5 ;  /* 0x0000000500517213 */ /* 0x000fc40000000000 */
[C---:B------:R-:W-:Y:S01]  /*16d0*/  VIADD R11, R0.reuse, 0x25 ;  /* 0x00000025000b7836 */ /* 0x040fe20000000000 */
[----:B------:R1:W-:Y:S04]  /*16e0*/  STL [R1+0x14], R6 ;  /* 0x0000140601007387 */ /* 0x0003e80000100800 */
[----:B------:R2:W-:Y:S01]  /*16f0*/  STL [R1+0x18], R3 ;  /* 0x0000180301007387 */ /* 0x0005e20000100800 */
[C---:B0-----:R-:W-:Y:S02]  /*1700*/  VIADD R5, R0.reuse, 0x24 ;  /* 0x0000002400057836 */ /* 0x041fe40000000000 */
[----:B-1----:R-:W-:-:S03]  /*1710*/  VIADD R6, R0, 0x23 ;  /* 0x0000002300067836 */ /* 0x002fc60000000000 */
[----:B------:R-:W-:Y:S01]  /*1720*/  IABS R10, R5 ;  /* 0x00000005000a7213 */ /* 0x000fe20000000000 */
[C---:B--2---:R-:W-:Y:S01]  /*1730*/  IMAD.HI.U32 R3, R9.reuse, R66, RZ ;  /* 0x0000004209037227 */ /* 0x044fe200078e00ff */
[----:B------:R-:W-:Y:S01]  /*1740*/  IABS R7, R6 ;  /* 0x0000000600077213 */ /* 0x000fe20000000000 */
[----:B------:R0:W-:Y:S02]  /*1750*/  STL [R1+0x101c], R6 ;  /* 0x00101c0601007387 */ /* 0x0001e40000100800 */
[----:B------:R-:W-:Y:S02]  /*1760*/  IMAD.MOV R3, RZ, RZ, -R3 ;  /* 0x000000ffff037224 */ /* 0x000fe400078e0a03 */
[----:B------:R1:W-:Y:S02]  /*1770*/  STL [R1+0x105c], R5 ;  /* 0x00105c0501007387 */ /* 0x0003e40000100800 */
[----:B------:R-:W-:Y:S02]  /*1780*/  IMAD R66, R8, R3, R66 ;  /* 0x0000000308427224 */ /* 0x000fe400078e0242 */
[----:B------:R-:W-:Y:S01]  /*1790*/  IMAD.MOV.U32 R3, RZ, RZ, R10 ;  /* 0x000000ffff037224 */ /* 0x000fe200078e000a */
[----:B------:R2:W-:Y:S01]  /*17a0*/  STL [R1+0x1044], R11 ;  /* 0x0010440b01007387 */ /* 0x0005e20000100800 */
[----:B0-----:R-:W-:Y:S01]  /*17b0*/  IMAD.MOV R6, RZ, RZ, -R4 ;  /* 0x000000ffff067224 */ /* 0x001fe200078e0a04 */
[----:B------:R-:W-:Y:S01]  /*17c0*/  IABS R10, R12 ;  /* 0x0000000c000a7213 */ /* 0x000fe20000000000 */
[----:B------:R-:W-:Y:S01]  /*17d0*/  IMAD.MOV.U32 R4, RZ, RZ, R7 ;  /* 0x000000ffff047224 */ /* 0x000fe200078e0007 */
[----:B------:R0:W-:Y:S01]  /*17e0*/  STL [R1+0x10cc], R12 ;  /* 0x0010cc0c01007387 */ /* 0x0001e20000100800 */
[----:B-1----:R-:W-:-:S04]  /*17f0*/  IMAD.HI.U32 R5, R9, R81, RZ ;  /* 0x0000005109057227 */ /* 0x002fc800078e00ff */
[----:B------:R-:W-:Y:S02]  /*1800*/  IMAD.MOV R7, RZ, RZ, -R5 ;  /* 0x000000ffff077224 */ /* 0x000fe400078e0a05 */
[----:B------:R-:W-:-:S04]  /*1810*/  IMAD.HI.U32 R5, R9, R4, RZ ;  /* 0x0000000409057227 */ /* 0x000fc800078e00ff */
[----:B------:R-:W-:Y:S02]  /*1820*/  IMAD.MOV R5, RZ, RZ, -R5 ;  /* 0x000000ffff057224 */ /* 0x000fe400078e0a05 */
[C---:B------:R-:W-:Y:S02]  /*1830*/  IMAD R65, R8.reuse, R6, R65 ;  /* 0x0000000608417224 */ /* 0x040fe400078e0241 */
[----:B------:R-:W-:Y:S01]  /*1840*/  IMAD R81, R8, R7, R81 ;  /* 0x0000000708517224 */ /* 0x000fe200078e0251 */
[----:B------:R-:W-:Y:S01]  /*1850*/  IABS R7, R11 ;  /* 0x0000000b00077213 */ /* 0x000fe20000000000 */
[----:B------:R-:W-:-:S04]  /*1860*/  IMAD.HI.U32 R6, R9, R3, RZ ;  /* 0x0000000309067227 */ /* 0x000fc800078e00ff */
[----:B--2---:R-:W-:Y:S02]  /*1870*/  VIADD R11, R0, 0x27 ;  /* 0x00000027000b7836 */ /* 0x004fe40000000000 */
[----:B------:R-:W-:Y:S02]  /*1880*/  IMAD R4, R8, R5, R4 ;  /* 0x0000000508047224 */ /* 0x000fe400078e0204 */
[----:B------:R-:W-:Y:S01]  /*1890*/  IMAD.MOV R6, RZ, RZ, -R6 ;  /* 0x000000ffff067224 */ /* 0x000fe200078e0a06 */
[----:B------:R-:W-:Y:S01]  /*18a0*/  STL [R1+0x10c8], R11 ;  /* 0x0010c80b01007387 */ /* 0x000fe20000100800 */
[----:B0-----:R-:W-:Y:S02]  /*18b0*/  VIADD R12, R0, 0x2f ;  /* 0x0000002f000c7836 */ /* 0x001fe40000000000 */
[----:B------:R-:W-:Y:S01]  /*18c0*/  IMAD R5, R8, R6, R3 ;  /* 0x0000000608057224 */ /* 0x000fe200078e0203 */
[----:B------:R0:W-:Y:S01]  /*18d0*/  STL [R1+0x1c], R4 ;  /* 0x00001c0401007387 */ /* 0x0001e20000100800 */
[----:B------:R-:W-:-:S02]  /*18e0*/  IMAD.MOV.U32 R3, RZ, RZ, R10 ;  /* 0x000000ffff037224 */ /* 0x000fc400078e000a */
[----:B------:R-:W-:Y:S01]  /*18f0*/  VIADD R6, R0, 0x29 ;  /* 0x0000002900067836 */ /* 0x000fe20000000000 */
[----:B------:R1:W-:Y:S01]  /*1900*/  STL [R1+0x24], R5 ;  /* 0x0000240501007387 */ /* 0x0003e20000100800 */
[----:B------:R-:W-:-:S03]  /*1910*/  IMAD.HI.U32 R10, R9, R7, RZ ;  /* 0x00000007090a7227 */ /* 0x000fc600078e00ff */
[----:B------:R-:W-:Y:S01]  /*1920*/  IABS R63, R6 ;  /* 0x00000006003f7213 */ /* 0x000fe20000000000 */
[----:B------:R-:W-:Y:S01]  /*1930*/  IMAD.MOV R10, RZ, RZ, -R10 ;  /* 0x000000ffff0a7224 */ /* 0x000fe200078e0a0a */
[----:B0-----:R-:W-:Y:S01]  /*1940*/  IABS R4, R11 ;  /* 0x0000000b00047213 */ /* 0x001fe20000000000 */
[----:B------:R-:W-:Y:S02]  /*1950*/  VIADD R11, R0, 0x28 ;  /* 0x00000028000b7836 */ /* 0x000fe40000000000 */
[----:B------:R-:W-:Y:S02]  /*1960*/  IMAD R7, R8, R10, R7 ;  /* 0x0000000a08077224 */ /* 0x000fe400078e0207 */
[----:B-1----:R-:W-:Y:S01]  /*1970*/  IMAD.HI.U32 R5, R9, R3, RZ ;  /* 0x0000000309057227 */ /* 0x002fe200078e00ff */
[----:B------:R-:W-:Y:S01]  /*1980*/  STL [R1+0x10e4], R11 ;  /* 0x0010e40b01007387 */ /* 0x000fe20000100800 */
[----:B------:R-:W-:Y:S02]  /*1990*/  IABS R64, R11 ;  /* 0x0000000b00407213 */ /* 0x000fe40000000000 */
[----:B------:R-:W-:Y:S01]  /*19a0*/  IMAD.MOV R5, RZ, RZ, -R5 ;  /* 0x000000ffff057224 */ /* 0x000fe200078e0a05 */
[----:B------:R0:W-:Y:S01]  /*19b0*/  STL [R1+0x10dc], R6 ;  /* 0x0010dc0601007387 */ /* 0x0001e20000100800 */
[----:B------:R-:W-:-:S02]  /*19c0*/  VIADD R10, R0, 0x2a ;  /* 0x0000002a000a7836 */ /* 0x000fc40000000000 */
[----:B------:R-:W-:Y:S01]  /*19d0*/  IMAD R3, R8, R5, R3 ;  /* 0x0000000508037224 */ /* 0x000fe200078e0203 */
[----:B------:R1:W-:Y:S01]  /*19e0*/  STL [R1+0x20], R7 ;  /* 0x0000200701007387 */ /* 0x0003e20000100800 */
[C---:B------:R-:W-:Y:S01]  /*19f0*/  IMAD.HI.U32 R5, R9.reuse, R64, RZ ;  /* 0x0000004009057227 */ /* 0x040fe200078e00ff */
[----:B------:R-:W-:Y:S02]  /*1a00*/  IABS R80, R10 ;  /* 0x0000000a00507213 */ /* 0x000fe40000000000 */
[----:B------:R2:W-:Y:S01]  /*1a10*/  STL [R1+0x28], R3 ;  /* 0x0000280301007387 */ /* 0x0005e20000100800 */
[----:B------:R-:W-:Y:S02]  /*1a20*/  IMAD.MOV R5, RZ, RZ, -R5 ;  /* 0x000000ffff057224 */ /* 0x000fe400078e0a05 */
[----:B0-----:R-:W-:Y:S01]  /*1a30*/  IMAD.HI.U32 R6, R9, R4, RZ ;  /* 0x0000000409067227 */ /* 0x001fe200078e00ff */
[----:B------:R-:W-:Y:S03]  /*1a40*/  STL [R1+0x1138], R10 ;  /* 0x0011380a01007387 */ /* 0x000fe60000100800 */
[----:B------:R-:W-:-:S02]  /*1a50*/  IMAD.MOV R6, RZ, RZ, -R6 ;  /* 0x000000ffff067224 */ /* 0x000fc400078e0a06 */
[----:B-1----:R-:W-:Y:S02]  /*1a60*/  VIADD R7, R0, 0x2b ;  /* 0x0000002b00077836 */ /* 0x002fe40000000000 */
[----:B------:R-:W-:Y:S02]  /*1a70*/  IMAD R4, R8, R6, R4 ;  /* 0x0000000608047224 */ /* 0x000fe400078e0204 */
[----:B--2---:R-:W-:-:S03]  /*1a80*/  IMAD.HI.U32 R3, R9, R63, RZ ;  /* 0x0000003f09037227 */ /* 0x004fc600078e00ff */
[----:B------:R0:W-:Y:S01]  /*1a90*/  STL [R1+0x2c], R4 ;  /* 0x00002c0401007387 */ /* 0x0001e20000100800 */
[----:B------:R-:W-:Y:S02]  /*1aa0*/  IMAD.MOV R3, RZ, RZ, -R3 ;  /* 0x000000ffff037224 */ /* 0x000fe400078e0a03 */
[----:B------:R-:W-:Y:S01]  /*1ab0*/  VIADD R6, R0, 0x2c ;  /* 0x0000002c00067836 */ /* 0x000fe20000000000 */
[----:B------:R1:W-:Y:S01]  /*1ac0*/  STL [R1+0x1120], R7 ;  /* 0x0011200701007387 */ /* 0x0003e20000100800 */
[C---:B------:R-:W-:Y:S02]  /*1ad0*/  IMAD R64, R8.reuse, R5, R64 ;  /* 0x0000000508407224 */ /* 0x040fe400078e0240 */
[----:B------:R-:W-:Y:S01]  /*1ae0*/  IMAD R63, R8, R3, R63 ;  /* 0x00000003083f7224 */ /* 0x000fe200078e023f */
[----:B------:R2:W-:Y:S01]  /*1af0*/  STL [R1+0x113c], R6 ;  /* 0x00113c0601007387 */ /* 0x0005e20000100800 */
[C---:B------:R-:W-:Y:S01]  /*1b00*/  VIADD R5, R0.reuse, 0x2d ;  /* 0x0000002d00057836 */ /* 0x040fe20000000000 */
[----:B0-----:R-:W-:Y:S01]  /*1b10*/  IABS R4, R7 ;  /* 0x0000000700047213 */ /* 0x001fe20000000000 */
[----:B------:R-:W-:-:S02]  /*1b20*/  VIADD R3, R0, 0x2e ;  /* 0x0000002e00037836 */ /* 0x000fc40000000000 */
[C---:B------:R-:W-:Y:S01]  /*1b30*/  IMAD.HI.U32 R11, R9.reuse, R80, RZ ;  /* 0x00000050090b7227 */ /* 0x040fe200078e00ff */
[----:B------:R0:W-:Y:S03]  /*1b40*/  STL [R1+0x110c], R5 ;  /* 0x00110c0501007387 */ /* 0x0001e60000100800 */
[C---:B-1----:R-:W-:Y:S01]  /*1b50*/  IMAD.HI.U32 R7, R9.reuse, R4, RZ ;  /* 0x0000000409077227 */ /* 0x042fe200078e00ff */
[----:B--2---:R-:W-:Y:S01]  /*1b60*/  IABS R6, R6 ;  /* 0x0000000600067213 */ /* 0x004fe20000000000 */
[----:B------:R1:W-:Y:S02]  /*1b70*/  STL [R1+0x111c], R3 ;  /* 0x00111c0301007387 */ /* 0x0003e40000100800 */
[----:B------:R-:W-:Y:S02]  /*1b80*/  IMAD.MOV R7, RZ, RZ, -R7 ;  /* 0x000000ffff077224 */ /* 0x000fe400078e0a07 */
[----:B------:R-:W-:Y:S01]  /*1b90*/  IMAD.HI.U32 R10, R9, R6, RZ ;  /* 0x00000006090a7227 */ /* 0x000fe200078e00ff */
[----:B0-----:R-:W-:-:S03]  /*1ba0*/  IABS R5, R5 ;  /* 0x0000000500057213 */ /* 0x001fc60000000000 */
[----:B------:R-:W-:Y:S01]  /*1bb0*/  IMAD R4, R8, R7, R4 ;  /* 0x0000000708047224 */ /* 0x000fe200078e0204 */
[----:B-1----:R-:W-:Y:S01]  /*1bc0*/  IABS R3, R3 ;  /* 0x0000000300037213 */ /* 0x002fe20000000000 */
[----:B------:R-:W-:-:S03]  /*1bd0*/  IMAD.HI.U32 R7, R9, R5, RZ ;  /* 0x0000000509077227 */ /* 0x000fc600078e00ff */
[----:B------:R0:W-:Y:S01]  /*1be0*/  STL [R1+0x30], R4 ;  /* 0x0000300401007387 */ /* 0x0001e20000100800 */
[----:B------:R-:W-:Y:S02]  /*1bf0*/  IMAD.MOV R11, RZ, RZ, -R11 ;  /* 0x000000ffff0b7224 */ /* 0x000fe400078e0a0b */
[----:B------:R-:W-:Y:S01]  /*1c00*/  IMAD.MOV R10, RZ, RZ, -R10 ;  /* 0x000000ffff0a7224 */ /* 0x000fe200078e0a0a */
[----:B------:R-:W-:Y:S01]  /*1c10*/  STL [R1+0x10e0], R12 ;  /* 0x0010e00c01007387 */ /* 0x000fe20000100800 */
[----:B------:R-:W-:Y:S02]  /*1c20*/  IMAD.MOV R7, RZ, RZ, -R7 ;  /* 0x000000ffff077224 */ /* 0x000fe400078e0a07 */
[----:B------:R-:W-:Y:S02]  /*1c30*/  IMAD R80, R8, R11, R80 ;  /* 0x0000000b08507224 */ /* 0x000fe400078e0250 */
[----:B0-----:R-:W-:-:S04]  /*1c40*/  IMAD.HI.U32 R4, R9, R3, RZ ;  /* 0x0000000309047227 */ /* 0x001fc800078e00ff */
[----:B------:R-:W-:Y:S02]  /*1c50*/  IMAD R6, R8, R10, R6 ;  /* 0x0000000a08067224 */ /* 0x000fe400078e0206 */
[----:B------:R-:W-:Y:S02]  /*1c60*/  IMAD.MOV R4, RZ, RZ, -R4 ;  /* 0x000000ffff047224 */ /* 0x000fe400078e0a04 */
[C---:B------:R-:W-:Y:S01]  /*1c70*/  VIADD R11, R0.reuse, 0x30 ;  /* 0x00000030000b7836 */ /* 0x040fe20000000000 */
[----:B------:R0:W-:Y:S01]  /*1c80*/  STL [R1+0x34], R6 ;  /* 0x0000340601007387 */ /* 0x0001e20000100800 */
[----:B------:R-:W-:Y:S02]  /*1c90*/  VIADD R10, R0, 0x31 ;  /* 0x00000031000a7836 */ /* 0x000fe40000000000 */
[C---:B------:R-:W-:Y:S01]  /*1ca0*/  IMAD R5, R8.reuse, R7, R5 ;  /* 0x0000000708057224 */ /* 0x040fe200078e0205 */
[----:B------:R1:W-:Y:S01]  /*1cb0*/  STL [R1+0x10e8], R11 ;  /* 0x0010e80b01007387 */ /* 0x0003e20000100800 */
[----:B------:R-:W-:Y:S01]  /*1cc0*/  IMAD R3, R8, R4, R3 ;  /* 0x0000000408037224 */ /* 0x000fe200078e0203 */
[----:B------:R-:W-:Y:S01]  /*1cd0*/  IABS R62, R11 ;  /* 0x0000000b003e7213 */ /* 0x000fe20000000000 */
[----:B------:R-:W-:Y:S01]  /*1ce0*/  VIADD R4, R0, 0x32 ;  /* 0x0000003200047836 */ /* 0x000fe20000000000 */
[----:B------:R-:W-:Y:S01]  /*1cf0*/  STL [R1+0x10d8], R10 ;  /* 0x0010d80a01007387 */ /* 0x000fe20000100800 */
[----:B------:R-:W-:-:S02]  /*1d00*/  IABS R61, R10 ;  /* 0x0000000a003d7213 */ /* 0x000fc40000000000 */
[----:B0-----:R-:W-:Y:S01]  /*1d10*/  IABS R6, R12 ;  /* 0x0000000c00067213 */ /* 0x001fe20000000000 */
[----:B------:R0:W-:Y:S01]  /*1d20*/  STL [R1+0x38], R5 ;  /* 0x0000380501007387 */ /* 0x0001e20000100800 */
[----:B------:R-:W-:Y:S01]  /*1d30*/  IABS R79, R4 ;  /* 0x00000004004f7213 */ /* 0x000fe20000000000 */
[----:B-1----:R-:W-:Y:S02]  /*1d40*/  VIADD R11, R0, 0x35 ;  /* 0x00000035000b7836 */ /* 0x002fe40000000000 */
[----:B------:R1:W-:Y:S01]  /*1d50*/  STL [R1+0x3c], R3 ;  /* 0x00003c0301007387 */ /* 0x0003e20000100800 */
[----:B------:R-:W-:-:S03]  /*1d60*/  IMAD.HI.U32 R7, R9, R6, RZ ;  /* 0x0000000609077227 */ /* 0x000fc600078e00ff */
[----:B------:R2:W-:Y:S01]  /*1d70*/  STL [R1+0x10c4], R4 ;  /* 0x0010c40401007387 */ /* 0x0005e20000100800 */
[----:B------:R-:W-:Y:S02]  /*1d80*/  IMAD.MOV R7, RZ, RZ, -R7 ;  /* 0x000000ffff077224 */ /* 0x000fe400078e0a07 */
[----:B0-----:R-:W-:-:S04]  /*1d90*/  IMAD.HI.U32 R5, R9, R62, RZ ;  /* 0x0000003e09057227 */ /* 0x001fc800078e00ff */
[----:B-1----:R-:W-:Y:S02]  /*1da0*/  VIADD R3, R0, 0x33 ;  /* 0x0000003300037836 */ /* 0x002fe40000000000 */
[----:B------:R-:W-:Y:S02]  /*1db0*/  IMAD.MOV R5, RZ, RZ, -R5 ;  /* 0x000000ffff057224 */ /* 0x000fe400078e0a05 */
[C---:B------:R-:W-:Y:S01]  /*1dc0*/  IMAD R6, R8.reuse, R7, R6 ;  /* 0x0000000708067224 */ /* 0x040fe200078e0206 */
[----:B--2---:R-:W-:Y:S01]  /*1dd0*/  IABS R4, R3 ;  /* 0x0000000300047213 */ /* 0x004fe20000000000 */
[----:B------:R-:W-:Y:S01]  /*1de0*/  IMAD R62, R8, R5, R62 ;  /* 0x00000005083e7224 */ /* 0x000fe200078e023e */
[----:B------:R0:W-:Y:S01]  /*1df0*/  STL [R1+0x10c0], R3 ;  /* 0x0010c00301007387 */ /* 0x0001e20000100800 */
[C---:B------:R-:W-:Y:S02]  /*1e00*/  VIADD R10, R0.reuse, 0x34 ;  /* 0x00000034000a7836 */ /* 0x040fe40000000000 */
[----:B------:R-:W-:Y:S01]  /*1e10*/  IMAD.HI.U32 R5, R9, R4, RZ ;  /* 0x0000000409057227 */ /* 0x000fe200078e00ff */
[----:B------:R-:W-:Y:S03]  /*1e20*/  STL [R1+0x44], R6 ;  /* 0x0000440601007387 */ /* 0x000fe60000100800 */
[----:B------:R-:W-:Y:S01]  /*1e30*/  IMAD.MOV R5, RZ, RZ, -R5 ;  /* 0x000000ffff057224 */ /* 0x000fe200078e0a05 */
[----:B------:R1:W-:Y:S01]  /*1e40*/  STL [R1+0x109c], R10 ;  /* 0x00109c0a01007387 */ /* 0x0003e20000100800 */
[----:B------:R-:W-:-:S02]  /*1e50*/  VIADD R7, R0, 0x36 ;  /* 0x0000003600077836 */ /* 0x000fc40000000000 */
[C---:B0-----:R-:W-:Y:S01]  /*1e60*/  IMAD.HI.U32 R3, R9.reuse, R61, RZ ;  /* 0x0000003d09037227 */ /* 0x041fe200078e00ff */
[----:B------:R-:W-:Y:S03]  /*1e70*/  STL [R1+0x1088], R11 ;  /* 0x0010880b01007387 */ /* 0x000fe60000100800 */
[----:B------:R-:W-:Y:S01]  /*1e80*/  IMAD.MOV R3, RZ, RZ, -R3 ;  /* 0x000000ffff037224 */ /* 0x000fe200078e0a03 */
[----:B------:R0:W-:Y:S01]  /*1e90*/  STL [R1+0x1090], R7 ;  /* 0x0010900701007387 */ /* 0x0001e20000100800 */
[C---:B------:R-:W-:Y:S01]  /*1ea0*/  IMAD R5, R8.reuse, R5, R4 ;  /* 0x0000000508057224 */ /* 0x040fe200078e0204 */
[----:B-1----:R-:W-:Y:S01]  /*1eb0*/  IABS R10, R10 ;  /* 0x0000000a000a7213 */ /* 0x002fe20000000000 */
[----:B------:R-:W-:Y:S01]  /*1ec0*/  IMAD.HI.U32 R6, R9, R79, RZ ;  /* 0x0000004f09067227 */ /* 0x000fe200078e00ff */
[----:B------:R-:W-:Y:S02]  /*1ed0*/  IABS R4, R7 ;  /* 0x0000000700047213 */ /* 0x000fe40000000000 */
[----:B------:R1:W-:Y:S01]  /*1ee0*/  STL [R1+0x40], R5 ;  /* 0x0000400501007387 */ /* 0x0003e20000100800 */
[----:B------:R-:W-:Y:S01]  /*1ef0*/  IMAD R61, R8, R3, R61 ;  /* 0x00000003083d7224 */ /* 0x000fe200078e023d */
[----:B------:R-:W-:Y:S01]  /*1f00*/  IABS R3, R11 ;  /* 0x0000000b00037213 */ /* 0x000fe20000000000 */
[----:B------:R-:W-:-:S02]  /*1f10*/  IMAD.MOV R6, RZ, RZ, -R6 ;  /* 0x000000ffff067224 */ /* 0x000fc400078e0a06 */
[----:B0-----:R-:W-:Y:S02]  /*1f20*/  VIADD R7, R0, 0x38 ;  /* 0x0000003800077836 */ /* 0x001fe40000000000 */
[----:B------:R-:W-:-:S03]  /*1f30*/  IMAD.HI.U32 R11, R9, R10, RZ ;  /* 0x0000000a090b7227 */ /* 0x000fc600078e00ff */
[----:B------:R-:W-:Y:S01]  /*1f40*/  IABS R60, R7 ;  /* 0x00000007003c7213 */ /* 0x000fe20000000000 */
[----:B-1----:R-:W-:Y:S02]  /*1f50*/  VIADD R5, R0, 0x37 ;  /* 0x0000003700057836 */ /* 0x002fe40000000000 */
[----:B------:R-:W-:Y:S02]  /*1f60*/  IMAD R79, R8, R6, R79 ;  /* 0x00000006084f7224 */ /* 0x000fe400078e024f */
[----:B------:R-:W-:Y:S01]  /*1f70*/  IMAD.HI.U32 R6, R9, R3, RZ ;  /* 0x0000000309067227 */ /* 0x000fe200078e00ff */
[----:B------:R0:W-:Y:S03]  /*1f80*/  STL [R1+0x106c], R5 ;  /* 0x00106c0501007387 */ /* 0x0001e60000100800 */
[----:B------:R-:W-:Y:S01]  /*1f90*/  IMAD.MOV R11, RZ, RZ, -R11 ;  /* 0x000000ffff0b7224 */ /* 0x000fe200078e0a0b */
[----:B------:R1:W-:Y:S01]  /*1fa0*/  STL [R1+0x107c], R7 ;  /* 0x00107c0701007387 */ /* 0x0003e20000100800 */
[----:B------:R-:W-:-:S02]  /*1fb0*/  IMAD.MOV R6, RZ, RZ, -R6 ;  /* 0x000000ffff067224 */ /* 0x000fc400078e0a06 */
[C---:B------:R-:W-:Y:S02]  /*1fc0*/  IMAD R10, R8.reuse, R11, R10 ;  /* 0x0000000b080a7224 */ /* 0x040fe400078e020a */
[----:B------:R-:W-:Y:S01]  /*1fd0*/  IMAD R3, R8, R6, R3 ;  /* 0x0000000608037224 */ /* 0x000fe200078e0203 */
[----:B0-----:R-:W-:Y:S01]  /*1fe0*/  IABS R5, R5 ;  /* 0x0000000500057213 */ /* 0x001fe20000000000 */
[C---:B------:R-:W-:Y:S01]  /*1ff0*/  VIADD R11, R0.reuse, 0x39 ;  /* 0x00000039000b7836 */ /* 0x040fe20000000000 */
[----:B------:R0:W-:Y:S01]  /*2000*/  STL [R1+0x48], R10 ;  /* 0x0000480a01007387 */ /* 0x0001e20000100800 */
[----:B------:R-:W-:Y:S02]  /*2010*/  VIADD R12, R0, 0x3f ;  /* 0x0000003f000c7836 */ /* 0x000fe40000000000 */
[----:B-1----:R-:W-:Y:S01]  /*2020*/  IMAD.HI.U32 R7, R9, R4, RZ ;  /* 0x0000000409077227 */ /* 0x002fe200078e00ff */
[----:B------:R1:W-:Y:S01]  /*2030*/  STL [R1+0x4c], R3 ;  /* 0x00004c0301007387 */ /* 0x0003e20000100800 */
[----:B------:R-:W-:-:S02]  /*2040*/  IABS R59, R11 ;  /* 0x0000000b003b7213 */ /* 0x000fc40000000000 */
[----:B------:R-:W-:Y:S01]  /*2050*/  IMAD.MOV R7, RZ, RZ, -R7 ;  /* 0x000000ffff077224 */ /* 0x000fe200078e0a07 */
[----:B------:R-:W-:Y:S01]  /*2060*/  STL [R1+0x104c], R11 ;  /* 0x00104c0b01007387 */ /* 0x000fe20000100800 */
[----:B------:R-:W-:-:S04]  /*2070*/  IMAD.HI.U32 R6, R9, R5, RZ ;  /* 0x0000000509067227 */ /* 0x000fc800078e00ff */
[----:B------:R-:W-:Y:S02]  /*2080*/  IMAD R4, R8, R7, R4 ;  /* 0x0000000708047224 */ /* 0x000fe400078e0204 */
[----:B0-----:R-:W-:Y:S02]  /*2090*/  VIADD R10, R0, 0x3a ;  /* 0x0000003a000a7836 */ /* 0x001fe40000000000 */
[----:B------:R-:W-:Y:S01]  /*20a0*/  IMAD.MOV R6, RZ, RZ, -R6 ;  /* 0x000000ffff067224 */ /* 0x000fe200078e0a06 */
[----:B------:R0:W-:Y:S01]  /*20b0*/  STL [R1+0x50], R4 ;  /* 0x0000500401007387 */ /* 0x0001e20000100800 */
[----:B-1----:R-:W-:-:S03]  /*20c0*/  IMAD.HI.U32 R3, R9, R60, RZ ;  /* 0x0000003c09037227 */ /* 0x002fc600078e00ff */
[----:B------:R1:W-:Y:S01]  /*20d0*/  STL [R1+0x1054], R10 ;  /* 0x0010540a01007387 */ /* 0x0003e20000100800 */
[----:B------:R-:W-:Y:S02]  /*20e0*/  VIADD R7, R0, 0x3b ;  /* 0x0000003b00077836 */ /* 0x000fe40000000000 */
[----:B------:R-:W-:Y:S02]  /*20f0*/  IMAD R5, R8, R6, R5 ;  /* 0x0000000608057224 */ /* 0x000fe400078e0205 */
[----:B------:R-:W-:Y:S01]  /*2100*/  IMAD.MOV R3, RZ, RZ, -R3 ;  /* 0x000000ffff037224 */ /* 0x000fe200078e0a03 */
[----:B0-----:R-:W-:Y:S01]  /*2110*/  IABS R4, R10 ;  /* 0x0000000a00047213 */ /* 0x001fe20000000000 */
[----:B------:R-:W-:Y:S01]  /*2120*/  STL [R1+0x1040], R7 ;  /* 0x0010400701007387 */ /* 0x000fe20000100800 */
[----:B------:R-:W-:Y:S02]  /*2130*/  VIADD R6, R0, 0x3c ;  /* 0x0000003c00067836 */ /* 0x000fe40000000000 */
[----:B------:R-:W-:Y:S01]  /*2140*/  IMAD R60, R8, R3, R60 ;  /* 0x00000003083c7224 */ /* 0x000fe200078e023c */
[----:B------:R0:W-:Y:S01]  /*2150*/  STL [R1+0x54], R5 ;  /* 0x0000540501007387 */ /* 0x0001e20000100800 */
[----:B-1----:R-:W-:-:S03]  /*2160*/  IMAD.HI.U32 R10, R9, R4, RZ ;  /* 0x00000004090a7227 */ /* 0x002fc600078e00ff */
[----:B------:R1:W-:Y:S01]  /*2170*/  STL [R1+0x102c], R6 ;  /* 0x00102c0601007387 */ /* 0x0003e20000100800 */
[----:B------:R-:W-:-:S04]  /*2180*/  IMAD.HI.U32 R11, R9, R59, RZ ;  /* 0x0000003b090b7227 */ /* 0x000fc800078e00ff */
[----:B------:R-:W-:Y:S01]  /*2190*/  VIADD R3, R0, 0x3d ;  /* 0x0000003d00037836 */ /* 0x000fe20000000000 */
[----:B0-----:R-:W-:Y:S01]  /*21a0*/  IABS R5, R7 ;  /* 0x0000000700057213 */ /* 0x001fe20000000000 */
[----:B------:R-:W-:Y:S02]  /*21b0*/  IMAD.MOV R10, RZ, RZ, -R10 ;  /* 0x000000ffff0a7224 */ /* 0x000fe400078e0a0a */
[----:B------:R-:W-:Y:S01]  /*21c0*/  IMAD.MOV R11, RZ, RZ, -R11 ;  /* 0x000000ffff0b7224 */ /* 0x000fe200078e0a0b */
[----:B-1----:R-:W-:Y:S01]  /*21d0*/  IABS R6, R6 ;  /* 0x0000000600067213 */ /* 0x002fe20000000000 */
[----:B------:R-:W-:Y:S01]  /*21e0*/  IMAD.HI.U32 R7, R9, R5, RZ ;  /* 0x0000000509077227 */ /* 0x000fe200078e00ff */
[----:B------:R0:W-:Y:S03]  /*21f0*/  STL [R1+0x1028], R3 ;  /* 0x0010280301007387 */ /* 0x0001e60000100800 */
[----:B------:R-:W-:-:S02]  /*2200*/  IMAD R4, R8, R10, R4 ;  /* 0x0000000a08047224 */ /* 0x000fc400078e0204 */
[----:B------:R-:W-:Y:S02]  /*2210*/  IMAD.MOV R7, RZ, RZ, -R7 ;  /* 0x000000ffff077224 */ /* 0x000fe400078e0a07 */
[----:B------:R-:W-:Y:S01]  /*2220*/  IMAD R59, R8, R11, R59 ;  /* 0x0000000b083b7224 */ /* 0x000fe200078e023b */
[----:B------:R1:W-:Y:S01]  /*2230*/  STL [R1+0x6c], R4 ;  /* 0x00006c0401007387 */ /* 0x0003e20000100800 */
[----:B------:R-:W-:Y:S01]  /*2240*/  IMAD.HI.U32 R10, R9, R6, RZ ;  /* 0x00000006090a7227 */ /* 0x000fe200078e00ff */
[----:B0-----:R-:W-:-:S03]  /*2250*/  IABS R3, R3 ;  /* 0x0000000300037213 */ /* 0x001fc60000000000 */
[----:B------:R-:W-:Y:S02]  /*2260*/  VIADD R11, R0, 0x3e ;  /* 0x0000003e000b7836 */ /* 0x000fe40000000000 */
[----:B------:R-:W-:Y:S02]  /*2270*/  IMAD R5, R8, R7, R5 ;  /* 0x0000000708057224 */ /* 0x000fe400078e0205 */
[----:B------:R-:W-:Y:S01]  /*2280*/  IMAD.MOV R10, RZ, RZ, -R10 ;  /* 0x000000ffff0a7224 */ /* 0x000fe200078e0a0a */
[----:B------:R0:W-:Y:S01]  /*2290*/  STL [R1+0xff8], R11 ;  /* 0x000ff80b01007387 */ /* 0x0001e20000100800 */
[----:B-1----:R-:W-:Y:S01]  /*22a0*/  IMAD.HI.U32 R4, R9, R3, RZ ;  /* 0x0000000309047227 */ /* 0x002fe200078e00ff */
[----:B------:R-:W-:Y:S02]  /*22b0*/  IABS R7, R11 ;  /* 0x0000000b00077213 */ /* 0x000fe40000000000 */
[----:B------:R1:W-:Y:S01]  /*22c0*/  STL [R1+0x84], R5 ;  /* 0x0000840501007387 */ /* 0x0003e20000100800 */
[----:B------:R-:W-:-:S02]  /*22d0*/  IMAD.MOV R4, RZ, RZ, -R4 ;  /* 0x000000ffff047224 */ /* 0x000fc400078e0a04 */
[C---:B------:R-:W-:Y:S01]  /*22e0*/  IMAD R6, R8.reuse, R10, R6 ;  /* 0x0000000a08067224 */ /* 0x040fe200078e0206 */
[----:B------:R-:W-:Y:S01]  /*22f0*/  STL [R1+0xfec], R12 ;  /* 0x000fec0c01007387 */ /* 0x000fe20000100800 */
[----:B------:R-:W-:Y:S02]  /*2300*/  IMAD R3, R8, R4, R3 ;  /* 0x0000000408037224 */ /* 0x000fe400078e0203 */
[C---:B0-----:R-:W-:Y:S02]  /*2310*/  VIADD R11, R0.reuse, 0x40 ;  /* 0x00000040000b7836 */ /* 0x041fe40000000000 */
[----:B------:R-:W-:Y:S01]  /*2320*/  IMAD.HI.U32 R10, R9, R7, RZ ;  /* 0x00000007090a7227 */ /* 0x000fe200078e00ff */
[----:B-1----:R-:W-:Y:S02]  /*2330*/  IABS R5, R12 ;  /* 0x0000000c00057213 */ /* 0x002fe40000000000 */
[----:B------:R-:W-:Y:S01]  /*2340*/  STL [R1+0xffc], R11 ;  /* 0x000ffc0b01007387 */ /* 0x000fe20000100800 */
[----:B------:R-:W-:Y:S01]  /*2350*/  VIADD R4, R0, 0x41 ;  /* 0x0000004100047836 */ /* 0x000fe20000000000 */
[----:B------:R-:W-:Y:S01]  /*2360*/  IABS R58, R11 ;  /* 0x0000000b003a7213 */ /* 0x000fe20000000000 */
[----:B------:R-:W-:Y:S01]  /*2370*/  IMAD.MOV R10, RZ, RZ, -R10 ;  /* 0x000000ffff0a7224 */ /* 0x000fe200078e0a0a */
[----:B------:R0:W-:Y:S02]  /*2380*/  STL [R1+0xa0], R6 ;  /* 0x0000a00601007387 */ /* 0x0001e40000100800 */
[----:B------:R-:W-:Y:S01]  /*2390*/  IABS R57, R4 ;  /* 0x0000000400397213 */ /* 0x000fe20000000000 */
[----:B------:R-:W-:Y:S01]  /*23a0*/  IMAD R7, R8, R10, R7 ;  /* 0x0000000a08077224 */ /* 0x000fe200078e0207 */
[----:B------:R1:W-:Y:S01]  /*23b0*/  STL [R1+0xbc], R3 ;  /* 0x0000bc0301007387 */ /* 0x0003e20000100800 */
[----:B------:R-:W-:-:S03]  /*23c0*/  VIADD R10, R0, 0x44 ;  /* 0x00000044000a7836 */ /* 0x000fc60000000000 */
[----:B------:R2:W-:Y:S01]  /*23d0*/  STL [R1+0xfe4], R4 ;  /* 0x000fe40401007387 */ /* 0x0005e20000100800 */
[----:B0-----:R-:W-:-:S04]  /*23e0*/  IMAD.HI.U32 R6, R9, R5, RZ ;  /* 0x0000000509067227 */ /* 0x001fc800078e00ff */
[----:B-1----:R-:W-:Y:S02]  /*23f0*/  VIADD R3, R0, 0x42 ;  /* 0x0000004200037836 */ /* 0x002fe40000000000 */
[----:B------:R-:W-:Y:S02]  /*2400*/  IMAD.MOV R6, RZ, RZ, -R6 ;  /* 0x000000ffff067224 */ /* 0x000fe400078e0a06 */
[----:B--2---:R-:W-:Y:S01]  /*2410*/  IMAD.HI.U32 R4, R9, R58, RZ ;  /* 0x0000003a09047227 */ /* 0x004fe200078e00ff */
[----:B------:R0:W-:Y:S03]  /*2420*/  STL [R1+0xfe8], R3 ;  /* 0x000fe80301007387 */ /* 0x0001e60000100800 */
[----:B------:R-:W-:Y:S01]  /*2430*/  IMAD R5, R8, R6, R5 ;  /* 0x0000000608057224 */ /* 0x000fe200078e0205 */
[----:B------:R1:W-:Y:S01]  /*2440*/  STL [R1+0xc4], R7 ;  /* 0x0000c40701007387 */ /* 0x0003e20000100800 */
[----:B------:R-:W-:-:S02]  /*2450*/  IMAD.MOV R4, RZ, RZ, -R4 ;  /* 0x000000ffff047224 */ /* 0x000fc400078e0a04 */
[----:B------:R-:W-:Y:S01]  /*2460*/  IMAD.HI.U32 R6, R9, R57, RZ ;  /* 0x0000003909067227 */ /* 0x000fe200078e00ff */
[----:B------:R2:W-:Y:S01]  /*2470*/  STL [R1+0xe0], R5 ;  /* 0x0000e00501007387 */ /* 0x0005e20000100800 */
[----:B0-----:R-:W-:Y:S02]  /*2480*/  IABS R3, R3 ;  /* 0x0000000300037213 */ /* 0x001fe40000000000 */
[----:B------:R-:W-:Y:S01]  /*2490*/  IMAD R58, R8, R4, R58 ;  /* 0x00000004083a7224 */ /* 0x000fe200078e023a */
[----:B------:R-:W-:Y:S01]  /*24a0*/  IABS R4, R10 ;  /* 0x0000000a00047213 */ /* 0x000fe20000000000 */
[----:B------:R-:W-:Y:S02]  /*24b0*/  IMAD.MOV R6, RZ, RZ, -R6 ;  /* 0x000000ffff067224 */ /* 0x000fe400078e0a06 */
[----:B-1----:R-:W-:Y:S02]  /*24c0*/  VIADD R7, R0, 0x43 ;  /* 0x0000004300077836 */ /* 0x002fe40000000000 */
[----:B------:R-:W-:-:S02]  /*24d0*/  IMAD R57, R8, R6, R57 ;  /* 0x0000000608397224 */ /* 0x000fc400078e0239 */
[C---:B--2---:R-:W-:Y:S01]  /*24e0*/  IMAD.HI.U32 R5, R9.reuse, R3, RZ ;  /* 0x0000000309057227 */ /* 0x044fe200078e00ff */
[----:B------:R0:W-:Y:S01]  /*24f0*/  STL [R1+0xfd8], R7 ;  /* 0x000fd80701007387 */ /* 0x0001e20000100800 */
[----:B------:R-:W-:Y:S02]  /*2500*/  IABS R11, R7 ;  /* 0x00000007000b7213 */ /* 0x000fe40000000000 */
[----:B------:R-:W-:Y:S01]  /*2510*/  IMAD.MOV R5, RZ, RZ, -R5 ;  /* 0x000000ffff057224 */ /* 0x000fe200078e0a05 */
[----:B------:R-:W-:Y:S01]  /*2520*/  STL [R1+0x1018], R10 ;  /* 0x0010180a01007387 */ /* 0x000fe20000100800 */
[----:B------:R-:W-:-:S04]  /*2530*/  IMAD.HI.U32 R6, R9, R4, RZ ;  /* 0x0000000409067227 */ /* 0x000fc800078e00ff */
[----:B------:R-:W-:Y:S02]  /*2540*/  IMAD R3, R8, R5, R3 ;  /* 0x0000000508037224 */ /* 0x000fe400078e0203 */
[----:B0-----:R-:W-:Y:S02]  /*2550*/  VIADD R7, R0, 0x45 ;  /* 0x0000004500077836 */ /* 0x001fe40000000000 */
[----:B------:R-:W-:-:S03]  /*2560*/  IMAD.HI.U32 R12, R9, R11, RZ ;  /* 0x0000000b090c7227 */ /* 0x000fc600078e00ff */
[----:B------:R0:W-:Y:S01]  /*2570*/  STL [R1+0x1014], R7 ;  /* 0x0010140701007387 */ /* 0x0001e20000100800 */
[----:B------:R-:W-:Y:S02]  /*2580*/  VIADD R5, R0, 0x46 ;  /* 0x0000004600057836 */ /* 0x000fe40000000000 */
[----:B------:R-:W-:Y:S01]  /*2590*/  IMAD.MOV R12, RZ, RZ, -R12 ;  /* 0x000000ffff0c7224 */ /* 0x000fe200078e0a0c */
[----:B------:R1:W-:Y:S01]  /*25a0*/  STL [R1+0xfc], R3 ;  /* 0x0000fc0301007387 */ /* 0x0003e20000100800 */
[----:B------:R-:W-:Y:S02]  /*25b0*/  IMAD.MOV R6, RZ, RZ, -R6 ;  /* 0x000000ffff067224 */ /* 0x000fe400078e0a06 */
[C---:B------:R-:W-:Y:S01]  /*25c0*/  IMAD R11, R8.reuse, R12, R11 ;  /* 0x0000000c080b7224 */ /* 0x040fe200078e020b */
[----:B------:R2:W-:Y:S01]  /*25d0*/  STL [R1+0xff4], R5 ;  /* 0x000ff40501007387 */ /* 0x0005e20000100800 */
[----:B------:R-:W-:Y:S01]  /*25e0*/  IMAD R4, R8, R6, R4 ;  /* 0x0000000608047224 */ /* 0x000fe200078e0204 */
[----:B0-----:R-:W-:Y:S01]  /*25f0*/  IABS R7, R7 ;  /* 0x0000000700077213 */ /* 0x001fe20000000000 */
[----:B------:R-:W-:-:S02]  /*2600*/  VIADD R12, R0, 0x48 ;  /* 0x00000048000c7836 */ /* 0x000fc40000000000 */
[----:B-1----:R-:W-:Y:S02]  /*2610*/  VIADD R3, R0, 0x47 ;  /* 0x0000004700037836 */ /* 0x002fe40000000000 */
[C---:B------:R-:W-:Y:S01]  /*2620*/  IMAD.HI.U32 R10, R9.reuse, R7, RZ ;  /* 0x00000007090a7227 */ /* 0x040fe200078e00ff */
[----:B------:R-:W-:Y:S02]  /*2630*/  IABS R56, R12 ;  /* 0x0000000c00387213 */ /* 0x000fe40000000000 */
[----:B------:R0:W-:Y:S01]  /*2640*/  STL [R1+0x1000], R3 ;  /* 0x0010000301007387 */ /* 0x0001e20000100800 */
[----:B--2---:R-:W-:Y:S01]  /*2650*/  IABS R5, R5 ;  /* 0x0000000500057213 */ /* 0x004fe20000000000 */
[----:B------:R-:W-:Y:S02]  /*2660*/  IMAD.MOV R10, RZ, RZ, -R10 ;  /* 0x000000ffff0a7224 */ /* 0x000fe400078e0a0a */
[----:B------:R1:W-:Y:S02]  /*2670*/  STL [R1+0x114], R11 ;  /* 0x0001140b01007387 */ /* 0x0003e40000100800 */
[----:B------:R-:W-:-:S02]  /*2680*/  IMAD.HI.U32 R6, R9, R5, RZ ;  /* 0x0000000509067227 */ /* 0x000fc400078e00ff */
[----:B------:R2:W-:Y:S01]  /*2690*/  STL [R1+0x11c], R4 ;  /* 0x00011c0401007387 */ /* 0x0005e20000100800 */
[----:B0-----:R-:W-:Y:S01]  /*26a0*/  IABS R3, R3 ;  /* 0x0000000300037213 */ /* 0x001fe20000000000 */
[----:B------:R-:W-:Y:S02]  /*26b0*/  IMAD R7, R8, R10, R7 ;  /* 0x0000000a08077224 */ /* 0x000fe400078e0207 */
[----:B------:R-:W-:Y:S01]  /*26c0*/  STL [R1+0xfe0], R12 ;  /* 0x000fe00c01007387 */ /* 0x000fe20000100800 */
[----:B------:R-:W-:Y:S02]  /*26d0*/  IMAD.MOV R6, RZ, RZ, -R6 ;  /* 0x000000ffff067224 */ /* 0x000fe400078e0a06 */
[----:B-1----:R-:W-:Y:S01]  /*26e0*/  VIADD R11, R0, 0x49 ;  /* 0x00000049000b7836 */ /* 0x002fe20000000000 */
[----:B------:R0:W-:Y:S01]  /*26f0*/  STL [R1+0x134], R7 ;  /* 0x0001340701007387 */ /* 0x0001e20000100800 */
[----:B------:R-:W-:Y:S02]  /*2700*/  IMAD R5, R8, R6, R5 ;  /* 0x0000000608057224 */ /* 0x000fe400078e0205 */
[----:B--2---:R-:W-:Y:S01]  /*2710*/  IMAD.HI.U32 R4, R9, R3, RZ ;  /* 0x0000000309047227 */ /* 0x004fe200078e00ff */
[----:B------:R1:W-:Y:S01]  /*2720*/  STL [R1+0x1008], R11 ;  /* 0x0010080b01007387 */ /* 0x0003e20000100800 */
[----:B------:R-:W-:-:S02]  /*2730*/  IABS R55, R11 ;  /* 0x0000000b00377213 */ /* 0x000fc40000000000 */
[----:B------:R-:W-:Y:S02]  /*2740*/  IMAD.MOV R4, RZ, RZ, -R4 ;  /* 0x000000ffff047224 */ /* 0x000fe400078e0a04 */
[C---:B------:R-:W-:Y:S02]  /*2750*/  VIADD R6, R0.reuse, 0x4b ;  /* 0x0000004b00067836 */ /* 0x040fe40000000000 */
[----:B0-----:R-:W-:Y:S02]  /*2760*/  VIADD R7, R0, 0x4a ;  /* 0x0000004a00077836 */ /* 0x001fe40000000000 */
[----:B------:R-:W-:Y:S02]  /*2770*/  IMAD R4, R8, R4, R3 ;  /* 0x0000000408047224 */ /* 0x000fe400078e0203 */
[----:B------:R-:W-:Y:S01]  /*2780*/  IMAD.HI.U32 R10, R9, R56, RZ ;  /* 0x00000038090a7227 */ /* 0x000fe200078e00ff */
[----:B------:R0:W-:Y:S01]  /*2790*/  STL [R1+0x1010], R7 ;  /* 0x0010100701007387 */ /* 0x0001e20000100800 */
[----:B------:R-:W-:-:S02]  /*27a0*/  IABS R3, R7 ;  /* 0x0000000700037213 */ /* 0x000fc40000000000 */
[----:B------:R-:W-:Y:S01]  /*27b0*/  IMAD.MOV R10, RZ, RZ, -R10 ;  /* 0x000000ffff0a7224 */ /* 0x000fe200078e0a0a */
[----:B------:R2:W-:Y:S01]  /*27c0*/  STL [R1+0x154], R5 ;  /* 0x0001540501007387 */ /* 0x0005e20000100800 */
[----:B-1----:R-:W-:Y:S02]  /*27d0*/  VIADD R11, R0, 0x4d ;  /* 0x0000004d000b7836 */ /* 0x002fe40000000000 */
[----:B------:R-:W-:Y:S01]  /*27e0*/  IMAD R56, R8, R10, R56 ;  /* 0x0000000a08387224 */ /* 0x000fe200078e0238 */
[----:B------:R1:W-:Y:S01]  /*27f0*/  STL [R1+0x160], R4 ;  /* 0x0001600401007387 */ /* 0x0003e20000100800 */
[----:B------:R-:W-:Y:S02]  /*2800*/  VIADD R12, R0, 0x4e ;  /* 0x0000004e000c7836 */ /* 0x000fe40000000000 */
[C---:B0-----:R-:W-:Y:S01]  /*2810*/  IMAD.HI.U32 R7, R9.reuse, R3, RZ ;  /* 0x0000000309077227 */ /* 0x041fe200078e00ff */
[----:B------:R0:W-:Y:S03]  /*2820*/  STL [R1+0xff0], R6 ;  /* 0x000ff00601007387 */ /* 0x0001e60000100800 */
[----:B--2---:R-:W-:-:S04]  /*2830*/  IMAD.HI.U32 R5, R9, R55, RZ ;  /* 0x0000003709057227 */ /* 0x004fc800078e00ff */
[----:B-1----:R-:W-:Y:S02]  /*2840*/  VIADD R4, R0, 0x4c ;  /* 0x0000004c00047836 */ /* 0x002fe40000000000 */
[----:B------:R-:W-:Y:S01]  /*2850*/  IMAD.MOV R5, RZ, RZ, -R5 ;  /* 0x000000ffff057224 */ /* 0x000fe200078e0a05 */
[----:B0-----:R-:W-:Y:S01]  /*2860*/  IABS R6, R6 ;  /* 0x0000000600067213 */ /* 0x001fe20000000000 */
[----:B------:R-:W-:Y:S01]  /*2870*/  IMAD.MOV R7, RZ, RZ, -R7 ;  /* 0x000000ffff077224 */ /* 0x000fe200078e0a07 */
[----:B------:R0:W-:Y:S01]  /*2880*/  STL [R1+0x1068], R4 ;  /* 0x0010680401007387 */ /* 0x0001e20000100800 */
[----:B------:R-:W-:Y:S02]  /*2890*/  IMAD R55, R8, R5, R55 ;  /* 0x0000000508377224 */ /* 0x000fe400078e0237 */
[----:B------:R-:W-:Y:S01]  /*28a0*/  IMAD.HI.U32 R10, R9, R6, RZ ;  /* 0x00000006090a7227 */ /* 0x000fe200078e00ff */
[----:B------:R1:W-:Y:S03]  /*28b0*/  STL [R1+0x103c], R11 ;  /* 0x00103c0b01007387 */ /* 0x0003e60000100800 */
[----:B------:R-:W-:-:S02]  /*28c0*/  IMAD.MOV R10, RZ, RZ, -R10 ;  /* 0x000000ffff0a7224 */ /* 0x000fc400078e0a0a */
[C---:B------:R-:W-:Y:S01]  /*28d0*/  IMAD R3, R8.reuse, R7, R3 ;  /* 0x0000000708037224 */ /* 0x040fe200078e0203 */
[----:B0-----:R-:W-:Y:S01]  /*28e0*/  IABS R4, R4 ;  /* 0x0000000400047213 */ /* 0x001fe20000000000 */
[----:B------:R-:W-:Y:S01]  /*28f0*/  IMAD R6, R8, R10, R6 ;  /* 0x0000000a08067224 */ /* 0x000fe200078e0206 */
[----:B------:R-:W-:Y:S01]  /*2900*/  IABS R7, R11 ;  /* 0x0000000b00077213 */ /* 0x000fe20000000000 */
[----:B-1----:R-:W-:Y:S01]  /*2910*/  VIADD R11, R0, 0x4f ;  /* 0x0000004f000b7836 */ /* 0x002fe20000000000 */
[----:B------:R0:W-:Y:S01]  /*2920*/  STL [R1+0x178], R3 ;  /* 0x0001780301007387 */ /* 0x0001e20000100800 */
[----:B------:R-:W-:-:S03]  /*2930*/  IMAD.HI.U32 R5, R9, R4, RZ ;  /* 0x0000000409057227 */ /* 0x000fc600078e00ff */
[----:B------:R-:W-:Y:S01]  /*2940*/  STL [R1+0x1038], R12 ;  /* 0x0010380c01007387 */ /* 0x000fe20000100800 */
[----:B------:R-:W-:Y:S02]  /*2950*/  IMAD.MOV R5, RZ, RZ, -R5 ;  /* 0x000000ffff057224 */ /* 0x000fe400078e0a05 */
[----:B------:R-:W-:Y:S01]  /*2960*/  IMAD.HI.U32 R10, R9, R7, RZ ;  /* 0x00000007090a7227 */ /* 0x000fe200078e00ff */
[----:B------:R1:W-:Y:S01]  /*2970*/  STL [R1+0x1034], R11 ;  /* 0x0010340b01007387 */ /* 0x0003e20000100800 */
[----:B0-----:R-:W-:Y:S02]  /*2980*/  IABS R3, R12 ;  /* 0x0000000c00037213 */ /* 0x001fe40000000000 */
[----:B------:R-:W-:Y:S01]  /*2990*/  IMAD R4, R8, R5, R4 ;  /* 0x0000000508047224 */ /* 0x000fe200078e0204 */
[----:B------:R-:W-:Y:S01]  /*29a0*/  IABS R5, R11 ;  /* 0x0000000b00057213 */ /* 0x000fe20000000000 */
[----:B------:R0:W-:Y:S01]  /*29b0*/  STL [R1+0x198], R6 ;  /* 0x0001980601007387 */ /* 0x0001e20000100800 */
[----:B------:R-:W-:-:S03]  /*29c0*/  IMAD.MOV R10, RZ, RZ, -R10 ;  /* 0x000000ffff0a7224 */ /* 0x000fc600078e0a0a */
[----:B------:R2:W-:Y:S01]  /*29d0*/  STL [R1+0x1ac], R4 ;  /* 0x0001ac0401007387 */ /* 0x0005e20000100800 */
[----:B-1----:R-:W-:Y:S02]  /*29e0*/  VIADD R11, R0, 0x50 ;  /* 0x00000050000b7836 */ /* 0x002fe40000000000 */
[----:B------:R-:W-:Y:S02]  /*29f0*/  IMAD R7, R8, R10, R7 ;  /* 0x0000000a08077224 */ /* 0x000fe400078e0207 */
[C---:B------:R-:W-:Y:S01]  /*2a00*/  VIADD R10, R0.reuse, 0x53 ;  /* 0x00000053000a7836 */ /* 0x040fe20000000000 */
[----:B------:R-:W-:Y:S01]  /*2a10*/  STL [R1+0x1004], R11 ;  /* 0x0010040b01007387 */ /* 0x000fe20000100800 */
[----:B0-----:R-:W-:Y:S01]  /*2a20*/  VIADD R6, R0, 0x51 ;  /* 0x0000005100067836 */ /* 0x001fe20000000000 */
[----:B------:R-:W-:Y:S01]  /*2a30*/  IABS R54, R11 ;  /* 0x0000000b00367213 */ /* 0x000fe20000000000 */
[----:B--2---:R-:W-:-:S03]  /*2a40*/  IMAD.HI.U32 R4, R9, R3, RZ ;  /* 0x0000000309047227 */ /* 0x004fc600078e00ff */
[----:B------:R0:W-:Y:S01]  /*2a50*/  STL [R1+0x1058], R6 ;  /* 0x0010580601007387 */ /* 0x0001e20000100800 */
[----:B------:R-:W-:Y:S01]  /*2a60*/  IABS R53, R6 ;  /* 0x0000000600357213 */ /* 0x000fe20000000000 */
[----:B------:R-:W-:Y:S02]  /*2a70*/  IMAD.MOV R4, RZ, RZ, -R4 ;  /* 0x000000ffff047224 */ /* 0x000fe400078e0a04 */
[----:B------:R1:W-:Y:S02]  /*2a80*/  STL [R1+0x310], R7 ;  /* 0x0003100701007387 */ /* 0x0003e40000100800 */
[----:B------:R-:W-:Y:S02]  /*2a90*/  IMAD R3, R8, R4, R3 ;  /* 0x0000000408037224 */ /* 0x000fe400078e0203 */
[----:B------:R-:W-:-:S03]  /*2aa0*/  IMAD.HI.U32 R4, R9, R54, RZ ;  /* 0x0000003609047227 */ /* 0x000fc600078e00ff */
[----:B------:R2:W-:Y:S01]  /*2ab0*/  STL [R1+0x4ec], R3 ;  /* 0x0004ec0301007387 */ /* 0x0005e20000100800 */
[----:B0-----:R-:W-:-:S04]  /*2ac0*/  IMAD.HI.U32 R6, R9, R5, RZ ;  /* 0x0000000509067227 */ /* 0x001fc800078e00ff */
[----:B------:R-:W-:Y:S02]  /*2ad0*/  IMAD.MOV R6, RZ, RZ, -R6 ;  /* 0x000000ffff067224 */ /* 0x000fe400078e0a06 */
[----:B-1----:R-:W-:Y:S02]  /*2ae0*/  VIADD R7, R0, 0x52 ;  /* 0x0000005200077836 */ /* 0x002fe40000000000 */
[----:B------:R-:W-:Y:S01]  /*2af0*/  IMAD R5, R8, R6, R5 ;  /* 0x0000000608057224 */ /* 0x000fe200078e0205 */
[----:B------:R-:W-:Y:S01]  /*2b00*/  IABS R6, R10 ;  /* 0x0000000a00067213 */ /* 0x000fe20000000000 */
[----:B------:R-:W-:Y:S01]  /*2b10*/  IMAD.MOV R4, RZ, RZ, -R4 ;  /* 0x000000ffff047224 */ /* 0x000fe200078e0a04 */
[----:B------:R-:W-:Y:S01]  /*2b20*/  STL [R1+0x1030], R7 ;  /* 0x0010300701007387 */ /* 0x000fe20000100800 */
[----:B--2---:R-:W-:-:S03]  /*2b30*/  IMAD.HI.U32 R3, R9, R53, RZ ;  /* 0x0000003509037227 */ /* 0x004fc600078e00ff */
[----:B------:R0:W-:Y:S01]  /*2b40*/  STL [R1+0x4f4], R5 ;  /* 0x0004f40501007387 */ /* 0x0001e20000100800 */
[C---:B------:R-:W-:Y:S02]  /*2b50*/  IMAD R54, R8.reuse, R4, R54 ;  /* 0x0000000408367224 */ /* 0x040fe400078e0236 */
[----:B------:R-:W-:Y:S01]  /*2b60*/  IMAD.MOV R3, RZ, RZ, -R3 ;  /* 0x000000ffff037224 */ /* 0x000fe200078e0a03 */
[----:B------:R1:W-:Y:S03]  /*2b70*/  STL [R1+0x1024], R10 ;  /* 0x0010240a01007387 */ /* 0x0003e60000100800 */
[----:B------:R-:W-:Y:S02]  /*2b80*/  IMAD R53, R8, R3, R53 ;  /* 0x0000000308357224 */ /* 0x000fe400078e0235 */
[C---:B------:R-:W-:Y:S01]  /*2b90*/  VIADD R3, R0.reuse, 0x56 ;  /* 0x0000005600037836 */ /* 0x040fe20000000000 */
[----:B0-----:R-:W-:Y:S01]  /*2ba0*/  IABS R5, R7 ;  /* 0x0000000700057213 */ /* 0x001fe20000000000 */
[----:B------:R-:W-:-:S02]  /*2bb0*/  VIADD R7, R0, 0x54 ;  /* 0x0000005400077836 */ /* 0x000fc40000000000 */
[----:B-1----:R-:W-:-:S03]  /*2bc0*/  IMAD.HI.U32 R10, R9, R6, RZ ;  /* 0x00000006090a7227 */ /* 0x002fc600078e00ff */
[----:B------:R0:W-:Y:S01]  /*2bd0*/  STL [R1+0x108c], R7 ;  /* 0x00108c0701007387 */ /* 0x0001e20000100800 */
[----:B------:R-:W-:Y:S01]  /*2be0*/  IABS R4, R7 ;  /* 0x0000000700047213 */ /* 0x000fe20000000000 */
[----:B------:R-:W-:-:S04]  /*2bf0*/  IMAD.HI.U32 R11, R9, R5, RZ ;  /* 0x00000005090b7227 */ /* 0x000fc800078e00ff */
[----:B------:R-:W-:Y:S02]  /*2c00*/  IMAD.MOV R11, RZ, RZ, -R11 ;  /* 0x000000ffff0b7224 */ /* 0x000fe400078e0a0b */
[----:B------:R-:W-:Y:S02]  /*2c10*/  IMAD.MOV R10, RZ, RZ, -R10 ;  /* 0x000000ffff0a7224 */ /* 0x000fe400078e0a0a */
[----:B0-----:R-:W-:Y:S02]  /*2c20*/  VIADD R7, R0, 0x55 ;  /* 0x0000005500077836 */ /* 0x001fe40000000000 */
[C---:B------:R-:W-:Y:S02]  /*2c30*/  IMAD R11, R8.reuse, R11, R5 ;  /* 0x0000000b080b7224 */ /* 0x040fe400078e0205 */
[----:B------:R-:W-:Y:S01]  /*2c40*/  IMAD R6, R8, R10, R6 ;  /* 0x0000000a08067224 */ /* 0x000fe200078e0206 */
[----:B------:R0:W-:Y:S01]  /*2c50*/  STL [R1+0x1064], R7 ;  /* 0x0010640701007387 */ /* 0x0001e20000100800 */
[----:B------:R-:W-:-:S03]  /*2c60*/  IABS R12, R7 ;  /* 0x00000007000c7213 */ /* 0x000fc60000000000 */
[----:B------:R1:W-:Y:S02]  /*2c70*/  STL [R1+0x1074], R3 ;  /* 0x0010740301007387 */ /* 0x0003e40000100800 */
[----:B------:R-:W-:Y:S02]  /*2c80*/  IMAD.MOV.U32 R5, RZ, RZ, R12 ;  /* 0x000000ffff057224 */ /* 0x000fe400078e000c */
[----:B------:R2:W-:Y:S01]  /*2c90*/  STL [R1+0x500], R11 ;  /* 0x0005000b01007387 */ /* 0x0005e20000100800 */
[----:B------:R-:W-:Y:S02]  /*2ca0*/  VIADD R12, R0, 0x58 ;  /* 0x00000058000c7836 */ /* 0x000fe40000000000 */
[C---:B0-----:R-:W-:Y:S01]  /*2cb0*/  IMAD.HI.U32 R7, R9.reuse, R4, RZ ;  /* 0x0000000409077227 */ /* 0x041fe200078e00ff */
[----:B------:R0:W-:Y:S01]  /*2cc0*/  STL [R1+0x4fc], R6 ;  /* 0x0004fc0601007387 */ /* 0x0001e20000100800 */
[----:B-1----:R-:W-:Y:S02]  /*2cd0*/  IABS R3, R3 ;  /* 0x0000000300037213 */ /* 0x002fe40000000000 */
[----:B------:R-:W-:Y:S01]  /*2ce0*/  IMAD.MOV R7, RZ, RZ, -R7 ;  /* 0x000000ffff077224 */ /* 0x000fe200078e0a07 */
[----:B------:R-:W-:Y:S01]  /*2cf0*/  IABS R52, R12 ;  /* 0x0000000c00347213 */ /* 0x000fe20000000000 */
[----:B------:R-:W-:-:S04]  /*2d00*/  IMAD.HI.U32 R10, R9, R5, RZ ;  /* 0x00000005090a7227 */ /* 0x000fc800078e00ff */
[----:B--2---:R-:W-:Y:S02]  /*2d10*/  VIADD R11, R0, 0x57 ;  /* 0x00000057000b7836 */ /* 0x004fe40000000000 */
[----:B------:R-:W-:Y:S02]  /*2d20*/  IMAD R4, R8, R7, R4 ;  /* 0x0000000708047224 */ /* 0x000fe400078e0204 */
[----:B0-----:R-:W-:Y:S01]  /*2d30*/  IMAD.HI.U32 R6, R9, R3, RZ ;  /* 0x0000000309067227 */ /* 0x001fe200078e00ff */
[----:B------:R-:W-:Y:S03]  /*2d40*/  STL [R1+0x1050], R11 ;  /* 0x0010500b01007387 */ /* 0x000fe60000100800 */
[----:B------:R-:W-:Y:S01]  /*2d50*/  IMAD.MOV R7, RZ, RZ, -R10 ;  /* 0x000000ffff077224 */ /* 0x000fe200078e0a0a */
[----:B------:R0:W-:Y:S01]  /*2d60*/  STL [R1+0x51c], R4 ;  /* 0x00051c0401007387 */ /* 0x0001e20000100800 */
[----:B------:R-:W-:-:S02]  /*2d70*/  IMAD.MOV R6, RZ, RZ, -R6 ;  /* 0x000000ffff067224 */ /* 0x000fc400078e0a06 */
[C---:B------:R-:W-:Y:S01]  /*2d80*/  IMAD R5, R8.reuse, R7, R5 ;  /* 0x0000000708057224 */ /* 0x040fe200078e0205 */
[----:B------:R1:W-:Y:S01]  /*2d90*/  STL [R1+0x1048], R12 ;  /* 0x0010480c01007387 */ /* 0x0003e20000100800 */
[----:B------:R-:W-:Y:S02]  /*2da0*/  IMAD R3, R8, R6, R3 ;  /* 0x0000000608037224 */ /* 0x000fe400078e0203 */
[C---:B------:R-:W-:Y:S01]  /*2db0*/  VIADD R7, R0.reuse, 0x5a ;  /* 0x0000005a00077836 */ /* 0x040fe20000000000 */
[----:B0-----:R-:W-:Y:S01]  /*2dc0*/  IABS R4, R11 ;  /* 0x0000000b00047213 */ /* 0x001fe20000000000 */
[----:B------:R-:W-:-:S03]  /*2dd0*/  VIADD R11, R0, 0x59 ;  /* 0x00000059000b7836 */ /* 0x000fc60000000000 */
[----:B------:R-:W-:Y:S01]  /*2de0*/  IABS R10, R7 ;  /* 0x00000007000a7213 */ /* 0x000fe20000000000 */
[----:B-1----:R-:W-:Y:S01]  /*2df0*/  VIADD R12, R0, 0x5d ;  /* 0x0000005d000c7836 */ /* 0x002fe20000000000 */
[----:B------:R0:W-:Y:S01]  /*2e00*/  STL [R1+0x1078], R11 ;  /* 0x0010780b01007387 */ /* 0x0001e20000100800 */
[----:B------:R-:W-:Y:S01]  /*2e10*/  IMAD.HI.U32 R6, R9, R4, RZ ;  /* 0x0000000409067227 */ /* 0x000fe200078e00ff */
[----:B------:R-:W-:Y:S02]  /*2e20*/  IABS R51, R11 ;  /* 0x0000000b00337213 */ /* 0x000fe40000000000 */
[----:B------:R1:W-:Y:S01]  /*2e30*/  STL [R1+0x524], R5 ;  /* 0x0005240501007387 */ /* 0x0003e20000100800 */
[----:B------:R-:W-:-:S03]  /*2e40*/  IMAD.MOV R6, RZ, RZ, -R6 ;  /* 0x000000ffff067224 */ /* 0x000fc600078e0a06 */
[----:B------:R2:W-:Y:S01]  /*2e50*/  STL [R1+0x52c], R3 ;  /* 0x00052c0301007387 */ /* 0x0005e20000100800 */
[----:B------:R-:W-:Y:S02]  /*2e60*/  IMAD R6, R8, R6, R4 ;  /* 0x0000000608067224 */ /* 0x000fe400078e0204 */
[----:B------:R-:W-:Y:S01]  /*2e70*/  IMAD.MOV.U32 R4, RZ, RZ, R10 ;  /* 0x000000ffff047224 */ /* 0x000fe200078e000a */
[----:B------:R4:W-:Y:S01]  /*2e80*/  STL [R1+0x1060], R7 ;  /* 0x0010600701007387 */ /* 0x0009e20000100800 */
[----:B0-----:R-:W-:Y:S02]  /*2e90*/  VIADD R11, R0, 0x5c ;  /* 0x0000005c000b7836 */ /* 0x001fe40000000000 */
[----:B-1----:R-:W-:-:S04]  /*2ea0*/  IMAD.HI.U32 R5, R9, R52, RZ ;  /* 0x0000003409057227 */ /* 0x002fc800078e00ff */
[----:B--2---:R-:W-:Y:S02]  /*2eb0*/  VIADD R3, R0, 0x5b ;  /* 0x0000005b00037836 */ /* 0x004fe40000000000 */
[----:B------:R-:W-:Y:S02]  /*2ec0*/  IMAD.MOV R5, RZ, RZ, -R5 ;  /* 0x000000ffff057224 */ /* 0x000fe400078e0a05 */
[C---:B----4-:R-:W-:Y:S01]  /*2ed0*/  IMAD.HI.U32 R7, R9.reuse, R51, RZ ;  /* 0x0000003309077227 */ /* 0x050fe200078e00ff */
[----:B------:R0:W-:Y:S03]  /*2ee0*/  STL [R1+0x1070], R3 ;  /* 0x0010700301007387 */ /* 0x0001e60000100800 */
[----:B------:R-:W-:Y:S01]  /*2ef0*/  IMAD R52, R8, R5, R52 ;  /* 0x0000000508347224 */ /* 0x000fe200078e0234 */
[----:B------:R1:W-:Y:S01]  /*2f00*/  STL [R1+0x534], R6 ;  /* 0x0005340601007387 */ /* 0x0003e20000100800 */
[----:B------:R-:W-:-:S03]  /*2f10*/  IMAD.HI.U32 R5, R9, R4, RZ ;  /* 0x0000000409057227 */ /* 0x000fc600078e00ff */
[----:B------:R2:W-:Y:S01]  /*2f20*/  STL [R1+0x10ac], R11 ;  /* 0x0010ac0b01007387 */ /* 0x0005e20000100800 */
[----:B------:R-:W-:Y:S01]  /*2f30*/  IMAD.MOV R7, RZ, RZ, -R7 ;  /* 0x000000ffff077224 */ /* 0x000fe200078e0a07 */
[----:B0-----:R-:W-:Y:S01]  /*2f40*/  IABS R3, R3 ;  /* 0x0000000300037213 */ /* 0x001fe20000000000 */
[----:B------:R-:W-:Y:S01]  /*2f50*/  IMAD.MOV R5, RZ, RZ, -R5 ;  /* 0x000000ffff057224 */ /* 0x000fe200078e0a05 */
[----:B------:R0:W-:Y:S01]  /*2f60*/  STL [R1+0x10a8], R12 ;  /* 0x0010a80c01007387 */ /* 0x0001e20000100800 */
[----:B------:R-:W-:Y:S02]  /*2f70*/  VIADD R10, R0, 0x5e ;  /* 0x0000005e000a7836 */ /* 0x000fe40000000000 */
[----:B-1----:R-:W-:Y:S01]  /*2f80*/  IMAD.HI.U32 R6, R9, R3, RZ ;  /* 0x0000000309067227 */ /* 0x002fe200078e00ff */
[----:B--2---:R-:W-:-:S03]  /*2f90*/  IABS R11, R11 ;  /* 0x0000000b000b7213 */ /* 0x004fc60000000000 */
[----:B------:R-:W-:Y:S01]  /*2fa0*/  IMAD.MOV R6, RZ, RZ, -R6 ;  /* 0x000000ffff067224 */ /* 0x000fe200078e0a06 */
[----:B------:R1:W-:Y:S01]  /*2fb0*/  STL [R1+0x10a4], R10 ;  /* 0x0010a40a01007387 */ /* 0x0003e20000100800 */
[C---:B------:R-:W-:Y:S01]  /*2fc0*/  IMAD R51, R8.reuse, R7, R51 ;  /* 0x0000000708337224 */ /* 0x040fe200078e0233 */
[----:B------:R-:W-:Y:S01]  /*2fd0*/  IABS R7, R12 ;  /* 0x0000000c00077213 */ /* 0x000fe20000000000 */
[C---:B------:R-:W-:Y:S01]  /*2fe0*/  IMAD R4, R8.reuse, R5, R4 ;  /* 0x0000000508047224 */ /* 0x040fe200078e0204 */
[----:B------:R-:W-:Y:S01]  /*2ff0*/  IABS R5, R10 ;  /* 0x0000000a00057213 */ /* 0x000fe20000000000 */
[----:B------:R-:W-:Y:S02]  /*3000*/  IMAD R3, R8, R6, R3 ;  /* 0x0000000608037224 */ /* 0x000fe400078e0203 */
[C---:B0-----:R-:W-:Y:S01]  /*3010*/  IMAD.HI.U32 R12, R9.reuse, R7, RZ ;  /* 0x00000007090c7227 */ /* 0x041fe200078e00ff */
[----:B------:R-:W-:Y:S03]  /*3020*/  STL [R1+0x540], R4 ;  /* 0x0005400401007387 */ /* 0x000fe60000100800 */
[----:B-1----:R-:W-:Y:S01]  /*3030*/  IMAD.HI.U32 R10, R9, R11, RZ ;  /* 0x0000000b090a7227 */ /* 0x002fe200078e00ff */
[----:B------:R0:W-:Y:S03]  /*3040*/  STL [R1+0x53c], R3 ;  /* 0x00053c0301007387 */ /* 0x0001e60000100800 */
[----:B------:R-:W-:-:S02]  /*3050*/  IMAD.MOV R10, RZ, RZ, -R10 ;  /* 0x000000ffff0a7224 */ /* 0x000fc400078e0a0a */
[----:B------:R-:W-:-:S04]  /*3060*/  IMAD.HI.U32 R6, R9, R5, RZ ;  /* 0x0000000509067227 */ /* 0x000fc800078e00ff */
[----:B------:R-:W-:Y:S02]  /*3070*/  IMAD.MOV R12, RZ, RZ, -R12 ;  /* 0x000000ffff0c7224 */ /* 0x000fe400078e0a0c */
[C---:B0-----:R-:W-:Y:S02]  /*3080*/  VIADD R3, R0.reuse, 0x5f ;  /* 0x0000005f00037836 */ /* 0x041fe40000000000 */
[----:B------:R-:W-:Y:S02]  /*3090*/  VIADD R4, R0, 0x60 ;  /* 0x0000006000047836 */ /* 0x000fe40000000000 */
[C---:B------:R-:W-:Y:S01]  /*30a0*/  IMAD R10, R8.reuse, R10, R11 ;  /* 0x0000000a080a7224 */ /* 0x040fe200078e020b */
[----:B------:R0:W-:Y:S01]  /*30b0*/  STL [R1+0x1080], R3 ;  /* 0x0010800301007387 */ /* 0x0001e20000100800 */
[----:B------:R-:W-:Y:S02]  /*30c0*/  IMAD.MOV R6, RZ, RZ, -R6 ;  /* 0x000000ffff067224 */ /* 0x000fe400078e0a06 */
[----:B------:R-:W-:Y:S01]  /*30d0*/  IMAD R7, R8, R12, R7 ;  /* 0x0000000c08077224 */ /* 0x000fe200078e0207 */
[----:B------:R1:W-:Y:S01]  /*30e0*/  STL [R1+0x1084], R4 ;  /* 0x0010840401007387 */ /* 0x0003e20000100800 */
[----:B------:R-:W-:-:S02]  /*30f0*/  VIADD R11, R0, 0x61 ;  /* 0x00000061000b7836 */ /* 0x000fc40000000000 */
[----:B------:R-:W-:Y:S01]  /*3100*/  IMAD R5, R8, R6, R5 ;  /* 0x0000000608057224 */ /* 0x000fe200078e0205 */
[----:B------:R2:W-:Y:S01]  /*3110*/  STL [R1+0x560], R10 ;  /* 0x0005600a01007387 */ /* 0x0005e20000100800 */
[----:B------:R-:W-:Y:S01]  /*3120*/  VIADD R12, R0, 0x62 ;  /* 0x00000062000c7836 */ /* 0x000fe20000000000 */
[----:B0-----:R-:W-:Y:S02]  /*3130*/  IABS R3, R3 ;  /* 0x0000000300037213 */ /* 0x001fe40000000000 */
[----:B------:R0:W-:Y:S01]  /*3140*/  STL [R1+0x55c], R7 ;  /* 0x00055c0701007387 */ /* 0x0001e20000100800 */
[----:B------:R-:W-:Y:S02]  /*3150*/  IABS R49, R11 ;  /* 0x0000000b00317213 */ /* 0x000fe40000000000 */
[----:B-1----:R-:W-:Y:S01]  /*3160*/  IABS R4, R4 ;  /* 0x0000000400047213 */ /* 0x002fe20000000000 */
[----:B------:R1:W-:Y:S01]  /*3170*/  STL [R1+0x1098], R11 ;  /* 0x0010980b01007387 */ /* 0x0003e20000100800 */
[----:B------:R-:W-:Y:S01]  /*3180*/  IABS R6, R12 ;  /* 0x0000000c00067213 */ /* 0x000fe20000000000 */
[----:B--2---:R-:W-:-:S02]  /*3190*/  IMAD.HI.U32 R10, R9, R3, RZ ;  /* 0x00000003090a7227 */ /* 0x004fc400078e00ff */
[----:B------:R2:W-:Y:S02]  /*31a0*/  STL [R1+0x56c], R5 ;  /* 0x00056c0501007387 */ /* 0x0005e40000100800 */
[----:B0-----:R-:W-:Y:S02]  /*31b0*/  IMAD.HI.U32 R7, R9, R4, RZ ;  /* 0x0000000409077227 */ /* 0x001fe400078e00ff */
[----:B------:R-:W-:Y:S02]  /*31c0*/  STL [R1+0x10a0], R12 ;  /* 0x0010a00c01007387 */ /* 0x000fe40000100800 */
[----:B-1----:R-:W-:Y:S02]  /*31d0*/  VIADD R11, R0, 0x63 ;  /* 0x00000063000b7836 */ /* 0x002fe40000000000 */
[----:B------:R-:W-:Y:S02]  /*31e0*/  IMAD.MOV R7, RZ, RZ, -R7 ;  /* 0x000000ffff077224 */ /* 0x000fe400078e0a07 */
[----:B--2---:R-:W-:Y:S01]  /*31f0*/  IMAD.MOV R5, RZ, RZ, -R10 ;  /* 0x000000ffff057224 */ /* 0x004fe200078e0a0a */
[----:B------:R0:W-:Y:S01]  /*3200*/  STL [R1+0x1094], R11 ;  /* 0x0010940b01007387 */ /* 0x0001e20000100800 */
[----:B------:R-:W-:-:S02]  /*3210*/  IMAD R50, R8, R7, R4 ;  /* 0x0000000708327224 */ /* 0x000fc400078e0204 */
[----:B------:R-:W-:Y:S01]  /*3220*/  IMAD R3, R8, R5, R3 ;  /* 0x0000000508037224 */ /* 0x000fe200078e0203 */
[----:B------:R-:W-:Y:S01]  /*3230*/  IABS R5, R11 ;  /* 0x0000000b00057213 */ /* 0x000fe20000000000 */
[----:B------:R-:W-:Y:S02]  /*3240*/  IMAD.MOV.U32 R4, RZ, RZ, R6 ;  /* 0x000000ffff047224 */ /* 0x000fe400078e0006 */
[----:B------:R-:W-:Y:S01]  /*3250*/  VIADD R7, R0, 0x65 ;  /* 0x0000006500077836 */ /* 0x000fe20000000000 */
[----:B------:R1:W-:Y:S01]  /*3260*/  STL [R1+0x574], R3 ;  /* 0x0005740301007387 */ /* 0x0003e20000100800 */
[----:B------:R-:W-:-:S03]  /*3270*/  IMAD.HI.U32 R10, R9, R4, RZ ;  /* 0x00000004090a7227 */ /* 0x000fc600078e00ff */
[----:B------:R-:W-:Y:S01]  /*3280*/  IABS R6, R7 ;  /* 0x0000000700067213 */ /* 0x000fe20000000000 */
[----:B0-----:R-:W-:-:S04]  /*3290*/  IMAD.HI.U32 R11, R9, R49, RZ ;  /* 0x00000031090b7227 */ /* 0x001fc800078e00ff */
[----:B------:R-:W-:Y:S02]  /*32a0*/  IMAD.MOV R10, RZ, RZ, -R10 ;  /* 0x000000ffff0a7224 */ /* 0x000fe400078e0a0a */
[----:B-1----:R-:W-:Y:S02]  /*32b0*/  VIADD R3, R0, 0x64 ;  /* 0x0000006400037836 */ /* 0x002fe40000000000 */
[----:B------:R-:W-:Y:S02]  /*32c0*/  IMAD.MOV R11, RZ, RZ, -R11 ;  /* 0x000000ffff0b7224 */ /* 0x000fe400078e0a0b */
[C---:B------:R-:W-:Y:S01]  /*32d0*/  IMAD R4, R8.reuse, R10, R4 ;  /* 0x0000000a08047224 */ /* 0x040fe200078e0204 */
[----:B------:R0:W-:Y:S01]  /*32e0*/  STL [R1+0x10f4], R3 ;  /* 0x0010f40301007387 */ /* 0x0001e20000100800 */
[----:B------:R-:W-:Y:S02]  /*32f0*/  IMAD R49, R8, R11, R49 ;  /* 0x0000000b08317224 */ /* 0x000fe400078e0231 */
[C---:B------:R-:W-:Y:S01]  /*3300*/  VIADD R11, R0.reuse, 0x66 ;  /* 0x00000066000b7836 */ /* 0x040fe20000000000 */
[----:B------:R1:W-:Y:S01]  /*3310*/  STL [R1+0x10f0], R7 ;  /* 0x0010f00701007387 */ /* 0x0003e20000100800 */
[----:B------:R-:W-:-:S03]  /*3320*/  VIADD R12, R0, 0x67 ;  /* 0x00000067000c7836 */ /* 0x000fc60000000000 */
[----:B------:R2:W-:Y:S01]  /*3330*/  STL [R1+0x57c], R4 ;  /* 0x00057c0401007387 */ /* 0x0005e20000100800 */
[----:B0-----:R-:W-:-:S03]  /*3340*/  IABS R3, R3 ;  /* 0x0000000300037213 */ /* 0x001fc60000000000 */
[----:B------:R0:W-:Y:S01]  /*3350*/  STL [R1+0x10bc], R11 ;  /* 0x0010bc0b01007387 */ /* 0x0001e20000100800 */
[----:B-1----:R-:W-:-:S04]  /*3360*/  IMAD.HI.U32 R7, R9, R5, RZ ;  /* 0x0000000509077227 */ /* 0x002fc800078e00ff */
[----:B------:R-:W-:Y:S02]  /*3370*/  IMAD.MOV R7, RZ, RZ, -R7 ;  /* 0x000000ffff077224 */ /* 0x000fe400078e0a07 */
[----:B------:R-:W-:-:S04]  /*3380*/  IMAD.HI.U32 R10, R9, R3, RZ ;  /* 0x00000003090a7227 */ /* 0x000fc800078e00ff */
[----:B------:R-:W-:Y:S01]  /*3390*/  IMAD R5, R8, R7, R5 ;  /* 0x0000000708057224 */ /* 0x000fe200078e0205 */
[----:B------:R-:W-:Y:S01]  /*33a0*/  IABS R7, R11 ;  /* 0x0000000b00077213 */ /* 0x000fe20000000000 */
[----:B--2---:R-:W-:-:S03]  /*33b0*/  IMAD.HI.U32 R4, R9, R6, RZ ;  /* 0x0000000609047227 */ /* 0x004fc600078e00ff */
[----:B------:R1:W-:Y:S01]  /*33c0*/  STL [R1+0x594], R5 ;  /* 0x0005940501007387 */ /* 0x0003e20000100800 */
[----:B------:R-:W-:Y:S02]  /*33d0*/  IMAD.MOV R10, RZ, RZ, -R10 ;  /* 0x000000ffff0a7224 */ /* 0x000fe400078e0a0a */
[----:B------:R-:W-:Y:S01]  /*33e0*/  IMAD.MOV R4, RZ, RZ, -R4 ;  /* 0x000000ffff047224 */ /* 0x000fe200078e0a04 */
[----:B------:R-:W-:Y:S01]  /*33f0*/  STL [R1+0x10b8], R12 ;  /* 0x0010b80c01007387 */ /* 0x000fe20000100800 */
[----:B0-----:R-:W-:Y:S02]  /*3400*/  VIADD R11, R0, 0x68 ;  /* 0x00000068000b7836 */ /* 0x001fe40000000000 */
[C---:B------:R-:W-:Y:S02]  /*3410*/  IMAD R10, R8.reuse, R10, R3 ;  /* 0x0000000a080a7224 */ /* 0x040fe400078e0203 */
[----:B------:R-:W-:Y:S01]  /*3420*/  IMAD R3, R8, R4, R6 ;  /* 0x0000000408037224 */ /* 0x000fe200078e0206 */
[----:B-1----:R-:W-:Y:S01]  /*3430*/  IABS R5, R12 ;  /* 0x0000000c00057213 */ /* 0x002fe20000000000 */
[----:B------:R0:W-:Y:S01]  /*3440*/  STL [R1+0x10b4], R11 ;  /* 0x0010b40b01007387 */ /* 0x0001e20000100800 */
[----:B------:R-:W-:-:S03]  /*3450*/  IABS R48, R11 ;  /* 0x0000000b00307213 */ /* 0x000fc60000000000 */
[----:B------:R-:W-:Y:S01]  /*3460*/  IMAD.MOV.U32 R4, RZ, RZ, R5 ;  /* 0x000000ffff047224 */ /* 0x000fe200078e0005 */
[----:B------:R1:W-:Y:S01]  /*3470*/  STL [R1+0x5a0], R10 ;  /* 0x0005a00a01007387 */ /* 0x0003e20000100800 */
[----:B------:R-:W-:-:S03]  /*3480*/  IMAD.HI.U32 R5, R9, R48, RZ ;  /* 0x0000003009057227 */ /* 0x000fc600078e00ff */
[----:B------:R2:W-:Y:S01]  /*3490*/  STL [R1+0x59c], R3 ;  /* 0x00059c0301007387 */ /* 0x0005e20000100800 */
[----:B------:R-:W-:-:S04]  /*34a0*/  IMAD.HI.U32 R6, R9, R4, RZ ;  /* 0x0000000409067227 */ /* 0x000fc800078e00ff */
[----:B0-----:R-:W-:Y:S02]  /*34b0*/  VIADD R11, R0, 0x69 ;  /* 0x00000069000b7836 */ /* 0x001fe40000000000 */
[----:B-1----:R-:W-:-:S03]  /*34c0*/  IMAD.HI.U32 R10, R9, R7, RZ ;  /* 0x00000007090a7227 */ /* 0x002fc600078e00ff */
[----:B------:R-:W-:Y:S01]  /*34d0*/  STL [R1+0x10d4], R11 ;  /* 0x0010d40b01007387 */ /* 0x000fe20000100800 */
[----:B--2---:R-:W-:Y:S01]  /*34e0*/  VIADD R3, R0, 0x6a ;  /* 0x0000006a00037836 */ /* 0x004fe20000000000 */
[----:B------:R-:W-:Y:S01]  /*34f0*/  IABS R47, R11 ;  /* 0x0000000b002f7213 */ /* 0x000fe20000000000 */
[----:B------:R-:W-:Y:S02]  /*3500*/  IMAD.MOV R10, RZ, RZ, -R10 ;  /* 0x000000ffff0a7224 */ /* 0x000fe400078e0a0a */
[----:B------:R-:W-:Y:S01]  /*3510*/  IMAD.MOV R6, RZ, RZ, -R6 ;  /* 0x000000ffff067224 */ /* 0x000fe200078e0a06 */
[----:B------:R0:W-:Y:S01]  /*3520*/  STL [R1+0x10ec], R3 ;  /* 0x0010ec0301007387 */ /* 0x0001e20000100800 */
[C---:B------:R-:W-:Y:S02]  /*3530*/  IMAD R7, R8.reuse, R10, R7 ;  /* 0x0000000a08077224 */ /* 0x040fe400078e0207 */
[----:B------:R-:W-:Y:S02]  /*3540*/  IMAD R4, R8, R6, R4 ;  /* 0x0000000608047224 */ /* 0x000fe400078e0204 */
[----:B------:R-:W-:Y:S01]  /*3550*/  VIADD R10, R0, 0x6b ;  /* 0x0000006b000a7836 */ /* 0x000fe20000000000 */
[----:B------:R1:W-:Y:S01]  /*3560*/  STL [R1+0x5b0], R7 ;  /* 0x0005b00701007387 */ /* 0x0003e20000100800 */
[----:B------:R-:W-:-:S02]  /*3570*/  IMAD.MOV R5, RZ, RZ, -R5 ;  /* 0x000000ffff057224 */ /* 0x000fc400078e0a05 */
[C---:B------:R-:W-:Y:S01]  /*3580*/  IMAD.HI.U32 R6, R9.reuse, R47, RZ ;  /* 0x0000002f09067227 */ /* 0x040fe200078e00ff */
[----:B0-----:R-:W-:Y:S01]  /*3590*/  IABS R3, R3 ;  /* 0x0000000300037213 */ /* 0x001fe20000000000 */
[----:B------:R0:W-:Y:S01]  /*35a0*/  STL [R1+0x5ac], R4 ;  /* 0x0005ac0401007387 */ /* 0x0001e20000100800 */
[----:B------:R-:W-:Y:S01]  /*35b0*/  IABS R11, R10 ;  /* 0x0000000a000b7213 */ /* 0x000fe20000000000 */
[----:B------:R-:W-:Y:S02]  /*35c0*/  IMAD R48, R8, R5, R48 ;  /* 0x0000000508307224 */ /* 0x000fe400078e0230 */
[----:B------:R2:W-:Y:S01]  /*35d0*/  STL [R1+0x10b0], R10 ;  /* 0x0010b00a01007387 */ /* 0x0005e20000100800 */
[----:B-1----:R-:W-:Y:S02]  /*35e0*/  VIADD R7, R0, 0x6c ;  /* 0x0000006c00077836 */ /* 0x002fe40000000000 */
[----:B------:R-:W-:Y:S02]  /*35f0*/  IMAD.MOV R5, RZ, RZ, -R6 ;  /* 0x000000ffff057224 */ /* 0x000fe400078e0a06 */
[----:B0-----:R-:W-:Y:S01]  /*3600*/  IMAD.HI.U32 R4, R9, R3, RZ ;  /* 0x0000000309047227 */ /* 0x001fe200078e00ff */
[----:B------:R0:W-:Y:S03]  /*3610*/  STL [R1+0x1118], R7 ;  /* 0x0011180701007387 */ /* 0x0001e60000100800 */
[----:B------:R-:W-:-:S02]  /*3620*/  IMAD.MOV R4, RZ, RZ, -R4 ;  /* 0x000000ffff047224 */ /* 0x000fc400078e0a04 */
[----:B--2---:R-:W-:Y:S02]  /*3630*/  VIADD R10, R0, 0x6d ;  /* 0x0000006d000a7836 */ /* 0x004fe40000000000 */
[C---:B------:R-:W-:Y:S02]  /*3640*/  IMAD R3, R8.reuse, R4, R3 ;  /* 0x0000000408037224 */ /* 0x040fe400078e0203 */
[----:B------:R-:W-:Y:S01]  /*3650*/  IMAD R47, R8, R5, R47 ;  /* 0x00000005082f7224 */ /* 0x000fe200078e022f */
[----:B0-----:R-:W-:Y:S01]  /*3660*/  IABS R7, R7 ;  /* 0x0000000700077213 */ /* 0x001fe20000000000 */
[----:B------:R0:W-:Y:S01]  /*3670*/  STL [R1+0x1114], R10 ;  /* 0x0011140a01007387 */ /* 0x0001e20000100800 */
[----:B------:R-:W-:Y:S01]  /*3680*/  IABS R5, R10 ;  /* 0x0000000a00057213 */ /* 0x000fe20000000000 */
[----:B------:R-:W-:Y:S02]  /*3690*/  VIADD R4, R0, 0x6f ;  /* 0x0000006f00047836 */ /* 0x000fe40000000000 */
[----:B------:R1:W-:Y:S01]  /*36a0*/  STL [R1+0x5bc], R3 ;  /* 0x0005bc0301007387 */ /* 0x0003e20000100800 */
[----:B------:R-:W-:-:S04]  /*36b0*/  IMAD.HI.U32 R12, R9, R7, RZ ;  /* 0x00000007090c7227 */ /* 0x000fc800078e00ff */
[----:B------:R-:W-:-:S04]  /*36c0*/  IMAD.HI.U32 R6, R9, R5, RZ ;  /* 0x0000000509067227 */ /* 0x000fc800078e00ff */
[----:B0-----:R-:W-:-:S04]  /*36d0*/  IMAD.HI.U32 R10, R9, R11, RZ ;  /* 0x0000000b090a7227 */ /* 0x001fc800078e00ff */
[----:B-1----:R-:W-:Y:S02]  /*36e0*/  VIADD R3, R0, 0x6e ;  /* 0x0000006e00037836 */ /* 0x002fe40000000000 */
[----:B------:R-:W-:Y:S02]  /*36f0*/  IMAD.MOV R10, RZ, RZ, -R10 ;  /* 0x000000ffff0a7224 */ /* 0x000fe400078e0a0a */
[----:B------:R-:W-:Y:S01]  /*3700*/  IMAD.MOV R12, RZ, RZ, -R12 ;  /* 0x000000ffff0c7224 */ /* 0x000fe200078e0a0c */
[----:B------:R0:W-:Y:S01]  /*3710*/  STL [R1+0x10fc], R3 ;  /* 0x0010fc0301007387 */ /* 0x0001e20000100800 */
[C---:B------:R-:W-:Y:S02]  /*3720*/  IMAD R10, R8.reuse, R10, R11 ;  /* 0x0000000a080a7224 */ /* 0x040fe400078e020b */
[----:B------:R-:W-:Y:S01]  /*3730*/  IMAD.MOV R6, RZ, RZ, -R6 ;  /* 0x000000ffff067224 */ /* 0x000fe200078e0a06 */
[----:B------:R1:W-:Y:S01]  /*3740*/  STL [R1+0x1100], R4 ;  /* 0x0011000401007387 */ /* 0x0003e20000100800 */
[----:B------:R-:W-:-:S02]  /*3750*/  IMAD R7, R8, R12, R7 ;  /* 0x0000000c08077224 */ /* 0x000fc400078e0207 */
[----:B------:R-:W-:Y:S01]  /*3760*/  IMAD R5, R8, R6, R5 ;  /* 0x0000000608057224 */ /* 0x000fe200078e0205 */
[----:B------:R2:W-:Y:S01]  /*3770*/  STL [R1+0x5d4], R10 ;  /* 0x0005d40a01007387 */ /* 0x0005e20000100800 */
[C---:B------:R-:W-:Y:S01]  /*3780*/  VIADD R11, R0.reuse, 0x71 ;  /* 0x00000071000b7836 */ /* 0x040fe20000000000 */
[----:B0-----:R-:W-:Y:S01]  /*3790*/  IABS R3, R3 ;  /* 0x0000000300037213 */ /* 0x001fe20000000000 */
[----:B------:R-:W-:Y:S01]  /*37a0*/  VIADD R12, R0, 0x76 ;  /* 0x00000076000c7836 */ /* 0x000fe20000000000 */
[----:B------:R0:W-:Y:S01]  /*37b0*/  STL [R1+0x31c], R7 ;  /* 0x00031c0701007387 */ /* 0x0001e20000100800 */
[----:B-1----:R-:W-:-:S03]  /*37c0*/  IABS R4, R4 ;  /* 0x0000000400047213 */ /* 0x002fc60000000000 */
[----:B------:R-:W-:Y:S01]  /*37d0*/  STL [R1+0x10d0], R16 ;  /* 0x0010d01001007387 */ /* 0x000fe20000100800 */
[----:B------:R-:W-:Y:S01]  /*37e0*/  IABS R45, R11 ;  /* 0x0000000b002d7213 */ /* 0x000fe20000000000 */
[C---:B--2---:R-:W-:Y:S02]  /*37f0*/  IMAD.HI.U32 R10, R9.reuse, R3, RZ ;  /* 0x00000003090a7227 */ /* 0x044fe400078e00ff */
[----:B------:R1:W-:Y:S02]  /*3800*/  STL [R1+0x320], R5 ;  /* 0x0003200501007387 */ /* 0x0003e40000100800 */
[----:B0-----:R-:W-:Y:S02]  /*3810*/  IMAD.HI.U32 R7, R9, R4, RZ ;  /* 0x0000000409077227 */ /* 0x001fe400078e00ff */
[----:B------:R-:W-:Y:S02]  /*3820*/  STL [R1+0x1108], R11 ;  /* 0x0011080b01007387 */ /* 0x000fe40000100800 */
[----:B------:R-:W-:-:S02]  /*3830*/  IMAD.MOV R10, RZ, RZ, -R10 ;  /* 0x000000ffff0a7224 */ /* 0x000fc400078e0a0a */
[----:B------:R-:W-:Y:S02]  /*3840*/  IMAD.MOV R7, RZ, RZ, -R7 ;  /* 0x000000ffff077224 */ /* 0x000fe400078e0a07 */
[----:B-1----:R-:W-:Y:S02]  /*3850*/  VIADD R5, R0, 0x72 ;  /* 0x0000007200057836 */ /* 0x002fe40000000000 */
[C---:B------:R-:W-:Y:S02]  /*3860*/  IMAD R3, R8.reuse, R10, R3 ;  /* 0x0000000a08037224 */ /* 0x040fe400078e0203 */
[----:B------:R-:W-:Y:S01]  /*3870*/  IMAD R4, R8, R7, R4 ;  /* 0x0000000708047224 */ /* 0x000fe200078e0204 */
[----:B------:R-:W-:Y:S01]  /*3880*/  STL [R1+0x1110], R5 ;  /* 0x0011100501007387 */ /* 0x000fe20000100800 */
[----:B------:R-:W-:-:S03]  /*3890*/  IMAD.HI.U32 R6, R9, R45, RZ ;  /* 0x0000002d09067227 */ /* 0x000fc600078e00ff */
[----:B------:R0:W-:Y:S01]  /*38a0*/  STL [R1+0x318], R3 ;  /* 0x0003180301007387 */ /* 0x0001e20000100800 */
[----:B------:R-:W-:-:S03]  /*38b0*/  IMAD.HI.U32 R7, R9, R46, RZ ;  /* 0x0000002e09077227 */ /* 0x000fc600078e00ff */
[----:B------:R1:W-:Y:S01]  /*38c0*/  STL [R1+0x314], R4 ;  /* 0x0003140401007387 */ /* 0x0003e20000100800 */
[----:B------:R-:W-:Y:S02]  /*38d0*/  IMAD.MOV R6, RZ, RZ, -R6 ;  /* 0x000000ffff067224 */ /* 0x000fe400078e0a06 */
[----:B------:R-:W-:Y:S02]  /*38e0*/  IMAD.MOV R7, RZ, RZ, -R7 ;  /* 0x000000ffff077224 */ /* 0x000fe400078e0a07 */
[----:B------:R-:W-:Y:S01]  /*38f0*/  IMAD R45, R8, R6, R45 ;  /* 0x00000006082d7224 */ /* 0x000fe200078e022d */
[----:B0-----:R-:W-:Y:S01]  /*3900*/  IABS R3, R5 ;  /* 0x0000000500037213 */ /* 0x001fe20000000000 */
[C---:B------:R-:W-:Y:S02]  /*3910*/  VIADD R5, R0.reuse, 0x73 ;  /* 0x0000007300057836 */ /* 0x040fe40000000000 */
[C---:B------:R-:W-:Y:S02]  /*3920*/  VIADD R11, R0.reuse, 0x75 ;  /* 0x00000075000b7836 */ /* 0x040fe40000000000 */
[----:B-1----:R-:W-:Y:S01]  /*3930*/  VIADD R4, R0, 0x74 ;  /* 0x0000007400047836 */ /* 0x002fe20000000000 */
[----:B------:R0:W-:Y:S01]  /*3940*/  STL [R1+0x10f8], R5 ;  /* 0x0010f80501007387 */ /* 0x0001e20000100800 */
[----:B------:R-:W-:-:S03]  /*3950*/  IMAD.HI.U32 R10, R9, R3, RZ ;  /* 0x00000003090a7227 */ /* 0x000fc600078e00ff */
[----:B------:R1:W-:Y:S01]  /*3960*/  STL [R1+0x1154], R4 ;  /* 0x0011540401007387 */ /* 0x0003e20000100800 */
[----:B------:R-:W-:Y:S02]  /*3970*/  IMAD.MOV R10, RZ, RZ, -R10 ;  /* 0x000000ffff0a7224 */ /* 0x000fe400078e0a0a */
[C---:B------:R-:W-:Y:S01]  /*3980*/  IMAD R46, R8.reuse, R7, R46 ;  /* 0x00000007082e7224 */ /* 0x040fe200078e022e */
[----:B------:R-:W-:Y:S01]  /*3990*/  STL [R1+0x1134], R11 ;  /* 0x0011340b01007387 */ /* 0x000fe20000100800 */
[----:B------:R-:W-:Y:S01]  /*39a0*/  IMAD R3, R8, R10, R3 ;  /* 0x0000000a08037224 */ /* 0x000fe200078e0203 */
[----:B0-----:R-:W-:Y:S01]  /*39b0*/  IABS R5, R5 ;  /* 0x0000000500057213 */ /* 0x001fe20000000000 */
[----:B------:R-:W-:Y:S01]  /*39c0*/  VIADD R16, R0, 0x98 ;  /* 0x0000009800107836 */ /* 0x000fe20000000000 */
[----:B------:R-:W-:Y:S02]  /*39d0*/  IABS R10, R12 ;  /* 0x0000000c000a7213 */ /* 0x000fe40000000000 */
[----:B-1----:R-:W-:Y:S01]  /*39e0*/  IABS R4, R4 ;  /* 0x0000000400047213 */ /* 0x002fe20000000000 */
[----:B------:R-:W-:Y:S01]  /*39f0*/  IMAD.HI.U32 R6, R9, R5, RZ ;  /* 0x0000000509067227 */ /* 0x000fe200078e00ff */
[----:B------:R0:W-:Y:S01]  /*3a00*/  STL [R1+0x30c], R3 ;  /* 0x00030c0301007387 */ /* 0x0001e20000100800 */
[----:B------:R-:W-:-:S02]  /*3a10*/  IABS R36, R16 ;  /* 0x0000001000247213 */ /* 0x000fc40000000000 */
[----:B------:R-:W-:Y:S01]  /*3a20*/  IMAD.HI.U32 R7, R9, R4, RZ ;  /* 0x0000000409077227 */ /* 0x000fe200078e00ff */
[----:B------:R1:W-:Y:S03]  /*3a30*/  STL [R1+0x1130], R12 ;  /* 0x0011300c01007387 */ /* 0x0003e60000100800 */
[----:B------:R-:W-:Y:S02]  /*3a40*/  IMAD.MOV R6, RZ, RZ, -R6 ;  /* 0x000000ffff067224 */ /* 0x000fe400078e0a06 */
[----:B------:R-:W-:Y:S01]  /*3a50*/  IMAD.MOV R7, RZ, RZ, -R7 ;  /* 0x000000ffff077224 */ /* 0x000fe200078e0a07 */
[----:B0-----:R-:W-:Y:S01]  /*3a60*/  IABS R3, R11 ;  /* 0x0000000b00037213 */ /* 0x001fe20000000000 */
[----:B------:R-:W-:Y:S02]  /*3a70*/  VIADD R11, R0, 0x77 ;  /* 0x00000077000b7836 */ /* 0x000fe40000000000 */
[----:B------:R-:W-:-:S02]  /*3a80*/  IMAD R5, R8, R6, R5 ;  /* 0x0000000608057224 */ /* 0x000fc400078e0205 */
[----:B------:R-:W-:Y:S01]  /*3a90*/  IMAD R6, R8, R7, R4 ;  /* 0x0000000708067224 */ /* 0x000fe200078e0204 */
[----:B------:R-:W-:Y:S01]  /*3aa0*/  STL [R1+0x112c], R11 ;  /* 0x00112c0b01007387 */ /* 0x000fe20000100800 */
[----:B------:R-:W-:Y:S02]  /*3ab0*/  IMAD.MOV.U32 R4, RZ, RZ, R10 ;  /* 0x000000ffff047224 */ /* 0x000fe400078e000a */
[----:B------:R-:W-:Y:S01]  /*3ac0*/  VIADD R7, R0, 0x78 ;  /* 0x0000007800077836 */ /* 0x000fe20000000000 */
[----:B------:R0:W-:Y:S01]  /*3ad0*/  STL [R1+0x304], R5 ;  /* 0x0003040501007387 */ /* 0x0001e20000100800 */
[----:B-1----:R-:W-:-:S03]  /*3ae0*/  IMAD.HI.U32 R12, R9, R4, RZ ;  /* 0x00000004090c7227 */ /* 0x002fc600078e00ff */
[----:B------:R1:W-:Y:S01]  /*3af0*/  STL [R1+0x308], R6 ;  /* 0x0003080601007387 */ /* 0x0003e20000100800 */
[----:B------:R-:W-:-:S03]  /*3b00*/  IMAD.MOV R12, RZ, RZ, -R12 ;  /* 0x000000ffff0c7224 */ /* 0x000fc600078e0a0c */
[----:B------:R2:W-:Y:S01]  /*3b10*/  STL [R1+0x1104], R7 ;  /* 0x0011040701007387 */ /* 0x0005e20000100800 */
[----:B0-----:R-:W-:Y:S01]  /*3b20*/  IABS R5, R11 ;  /* 0x0000000b00057213 */ /* 0x001fe20000000000 */
[----:B------:R-:W-:Y:S02]  /*3b30*/  VIADD R11, R0, 0x79 ;  /* 0x00000079000b7836 */ /* 0x000fe40000000000 */
[----:B-1----:R-:W-:-:S03]  /*3b40*/  IMAD.HI.U32 R6, R9, R3, RZ ;  /* 0x0000000309067227 */ /* 0x002fc600078e00ff */
[----:B------:R0:W-:Y:S01]  /*3b50*/  STL [R1+0x1148], R11 ;  /* 0x0011480b01007387 */ /* 0x0001e20000100800 */
[----:B------:R-:W-:Y:S01]  /*3b60*/  IABS R10, R11 ;  /* 0x0000000b000a7213 */ /* 0x000fe20000000000 */
[----:B------:R-:W-:Y:S01]  /*3b70*/  IMAD.MOV R6, RZ, RZ, -R6 ;  /* 0x000000ffff067224 */ /* 0x000fe200078e0a06 */
[----:B--2---:R-:W-:-:S03]  /*3b80*/  IABS R7, R7 ;  /* 0x0000000700077213 */ /* 0x004fc60000000000 */
[----:B------:R-:W-:Y:S02]  /*3b90*/  IMAD R3, R8, R6, R3 ;  /* 0x0000000608037224 */ /* 0x000fe400078e0203 */
[----:B------:R-:W-:Y:S02]  /*3ba0*/  VIADD R6, R0, 0x7a ;  /* 0x0000007a00067836 */ /* 0x000fe40000000000 */
[C---:B0-----:R-:W-:Y:S01]  /*3bb0*/  IMAD.HI.U32 R11, R9.reuse, R5, RZ ;  /* 0x00000005090b7227 */ /* 0x041fe200078e00ff */
[----:B------:R0:W-:Y:S03]  /*3bc0*/  STL [R1+0x2c8], R3 ;  /* 0x0002c80301007387 */ /* 0x0001e60000100800 */
[----:B------:R-:W-:Y:S02]  /*3bd0*/  IMAD.MOV R11, RZ, RZ, -R11 ;  /* 0x000000ffff0b7224 */ /* 0x000fe400078e0a0b */
[----:B------:R-:W-:-:S04]  /*3be0*/  IMAD.HI.U32 R43, R9, R10, RZ ;  /* 0x0000000a092b7227 */ /* 0x000fc800078e00ff */
[----:B------:R-:W-:-:S04]  /*3bf0*/  IMAD.HI.U32 R44, R9, R7, RZ ;  /* 0x00000007092c7227 */ /* 0x000fc800078e00ff */
[C---:B0-----:R-:W-:Y:S02]  /*3c00*/  IMAD R3, R8.reuse, R12, R4 ;  /* 0x0000000c08037224 */ /* 0x041fe400078e0204 */
[C---:B------:R-:W-:Y:S01]  /*3c10*/  IMAD R4, R8.reuse, R11, R5 ;  /* 0x0000000b08047224 */ /* 0x040fe200078e0205 */
[----:B------:R-:W-:Y:S01]  /*3c20*/  IABS R11, R6 ;  /* 0x00000006000b7213 */ /* 0x000fe20000000000 */
[----:B------:R-:W-:Y:S01]  /*3c30*/  IMAD.MOV R43, RZ, RZ, -R43 ;  /* 0x000000ffff2b7224 */ /* 0x000fe200078e0a2b */
[----:B------:R0:W-:Y:S01]  /*3c40*/  STL [R1+0x1cc], R3 ;  /* 0x0001cc0301007387 */ /* 0x0001e20000100800 */
[----:B------:R-:W-:Y:S02]  /*3c50*/  IMAD.MOV R44, RZ, RZ, -R44 ;  /* 0x000000ffff2c7224 */ /* 0x000fe400078e0a2c */
[C---:B------:R-:W-:Y:S01]  /*3c60*/  IMAD R43, R8.reuse, R43, R10 ;  /* 0x0000002b082b7224 */ /* 0x040fe200078e020a */
[----:B------:R1:W-:Y:S01]  /*3c70*/  STL [R1+0x1128], R6 ;  /* 0x0011280601007387 */ /* 0x0003e20000100800 */
[----:B------:R-:W-:-:S02]  /*3c80*/  IMAD R44, R8, R44, R7 ;  /* 0x0000002c082c7224 */ /* 0x000fc400078e0207 */
[----:B------:R-:W-:Y:S01]  /*3c90*/  IMAD.HI.U32 R10, R9, R11, RZ ;  /* 0x0000000b090a7227 */ /* 0x000fe200078e00ff */
[----:B------:R2:W-:Y:S03]  /*3ca0*/  STL [R1+0x2c4], R4 ;  /* 0x0002c40401007387 */ /* 0x0005e60000100800 */
[C---:B0-----:R-:W-:Y:S02]  /*3cb0*/  VIADD R3, R0.reuse, 0x7b ;  /* 0x0000007b00037836 */ /* 0x041fe40000000000 */
[----:B------:R-:W-:Y:S02]  /*3cc0*/  IMAD.MOV R10, RZ, RZ, -R10 ;  /* 0x000000ffff0a7224 */ /* 0x000fe400078e0a0a */
[----:B-1----:R-:W-:Y:S01]  /*3cd0*/  VIADD R6, R0, 0x7d ;  /* 0x0000007d00067836 */ /* 0x002fe20000000000 */
[----:B------:R0:W-:Y:S01]  /*3ce0*/  STL [R1+0x1124], R3 ;  /* 0x0011240301007387 */ /* 0x0001e20000100800 */
[----:B------:R-:W-:-:S02]  /*3cf0*/  IMAD R11, R8, R10, R11 ;  /* 0x0000000a080b7224 */ /* 0x000fc400078e020b */
[----:B--2---:R-:W-:-:S05]  /*3d00*/  VIADD R4, R0, 0x7c ;  /* 0x0000007c00047836 */ /* 0x004fca0000000000 */
[----:B------:R1:W-:Y:S01]  /*3d10*/  STL [R1+0x116c], R4 ;  /* 0x00116c0401007387 */ /* 0x0003e20000100800 */
[----:B------:R-:W-:Y:S02]  /*3d20*/  IABS R5, R4 ;  /* 0x0000000400057213 */ /* 0x000fe40000000000 */
[----:B0-----:R-:W-:Y:S01]  /*3d30*/  IABS R3, R3 ;  /* 0x0000000300037213 */ /* 0x001fe20000000000 */
[----:B------:R0:W-:Y:S04]  /*3d40*/  STL [R1+0x1150], R6 ;  /* 0x0011500601007387 */ /* 0x0001e80000100800 */
[----:B------:R-:W-:Y:S01]  /*3d50*/  IMAD.MOV.U32 R7, RZ, RZ, R3 ;  /* 0x000000ffff077224 */ /* 0x000fe200078e0003 */
[----:B------:R-:W-:Y:S01]  /*3d60*/  IABS R3, R6 ;  /* 0x0000000600037213 */ /* 0x000fe20000000000 */
[----:B-1----:R-:W-:-:S02]  /*3d70*/  VIADD R4, R0, 0x7e ;  /* 0x0000007e00047836 */ /* 0x002fc40000000000 */
[----:B------:R-:W-:-:S03]  /*3d80*/  IMAD.HI.U32 R12, R9, R7, RZ ;  /* 0x00000007090c7227 */ /* 0x000fc600078e00ff */
[----:B------:R1:W-:Y:S01]  /*3d90*/  STL [R1+0x115c], R4 ;  /* 0x00115c0401007387 */ /* 0x0003e20000100800 */
[----:B0-----:R-:W-:-:S03]  /*3da0*/  IMAD.HI.U32 R6, R9, R5, RZ ;  /* 0x0000000509067227 */ /* 0x001fc600078e00ff */
[----:B------:R0:W-:Y:S01]  /*3db0*/  STL [R1+0x1a8], R11 ;  /* 0x0001a80b01007387 */ /* 0x0001e20000100800 */
[----:B------:R-:W-:Y:S02]  /*3dc0*/  IMAD.MOV R12, RZ, RZ, -R12 ;  /* 0x000000ffff0c7224 */ /* 0x000fe400078e0a0c */
[----:B------:R-:W-:Y:S01]  /*3dd0*/  IMAD.MOV R6, RZ, RZ, -R6 ;  /* 0x000000ffff067224 */ /* 0x000fe200078e0a06 */
[----:B-1----:R-:W-:-:S03]  /*3de0*/  IABS R4, R4 ;  /* 0x0000000400047213 */ /* 0x002fc60000000000 */
[----:B------:R-:W-:Y:S02]  /*3df0*/  IMAD R5, R8, R6, R5 ;  /* 0x0000000608057224 */ /* 0x000fe400078e0205 */
[----:B0-----:R-:W-:Y:S02]  /*3e00*/  VIADD R11, R0, 0x7f ;  /* 0x0000007f000b7836 */ /* 0x001fe40000000000 */
[----:B------:R-:W-:Y:S02]  /*3e10*/  IMAD.MOV.U32 R10, RZ, RZ, R4 ;  /* 0x000000ffff0a7224 */ /* 0x000fe400078e0004 */
[----:B------:R-:W-:Y:S02]  /*3e20*/  IMAD R4, R8, R12, R7 ;  /* 0x0000000c08047224 */ /* 0x000fe400078e0207 */
[----:B------:R-:W-:-:S03]  /*3e30*/  IMAD.HI.U32 R7, R9, R3, RZ ;  /* 0x0000000309077227 */ /* 0x000fc600078e00ff */
[----:B------:R0:W-:Y:S01]  /*3e40*/  STL [R1+0x19c], R4 ;  /* 0x00019c0401007387 */ /* 0x0001e20000100800 */
[----:B------:R-:W-:Y:S02]  /*3e50*/  IMAD.MOV R7, RZ, RZ, -R7 ;  /* 0x000000ffff077224 */ /* 0x000fe400078e0a07 */
[----:B------:R-:W-:Y:S01]  /*3e60*/  VIADD R12, R0, 0x80 ;  /* 0x00000080000c7836 */ /* 0x000fe20000000000 */
[----:B------:R-:W-:Y:S04]  /*3e70*/  STL [R1+0x1144], R11 ;  /* 0x0011440b01007387 */ /* 0x000fe80000100800 */
[----:B------:R1:W-:Y:S01]  /*3e80*/  STL [R1+0x1a4], R5 ;  /* 0x0001a40501007387 */ /* 0x0003e20000100800 */
[----:B------:R-:W-:Y:S01]  /*3e90*/  IABS R42, R12 ;  /* 0x0000000c002a7213 */ /* 0x000fe20000000000 */
[----:B0-----:R-:W-:-:S02]  /*3ea0*/  IMAD.HI.U32 R4, R9, R10, RZ ;  /* 0x0000000a09047227 */ /* 0x001fc400078e00ff */
[----:B------:R0:W-:Y:S02]  /*3eb0*/  STL [R1+0x1140], R12 ;  /* 0x0011400c01007387 */ /* 0x0001e40000100800 */
[----:B------:R-:W-:Y:S01]  /*3ec0*/  IMAD.MOV R6, RZ, RZ, -R4 ;  /* 0x000000ffff067224 */ /* 0x000fe200078e0a04 */
[----:B-1----:R-:W-:Y:S01]  /*3ed0*/  IABS R5, R11 ;  /* 0x0000000b00057213 */ /* 0x002fe20000000000 */
[C---:B------:R-:W-:Y:S02]  /*3ee0*/  VIADD R11, R0.reuse, 0x81 ;  /* 0x00000081000b7836 */ /* 0x040fe40000000000 */
[----:B0-----:R-:W-:Y:S02]  /*3ef0*/  VIADD R12, R0, 0x85 ;  /* 0x00000085000c7836 */ /* 0x001fe40000000000 */
[----:B------:R-:W-:Y:S01]  /*3f00*/  IMAD.MOV.U32 R4, RZ, RZ, R5 ;  /* 0x000000ffff047224 */ /* 0x000fe200078e0005 */
[----:B------:R0:W-:Y:S01]  /*3f10*/  STL [R1+0x1160], R11 ;  /* 0x0011600b01007387 */ /* 0x0001e20000100800 */
[C---:B------:R-:W-:Y:S01]  /*3f20*/  IMAD R5, R8.reuse, R7, R3 ;  /* 0x0000000708057224 */ /* 0x040fe200078e0203 */
[----:B------:R-:W-:Y:S01]  /*3f30*/  IABS R41, R11 ;  /* 0x0000000b00297213 */ /* 0x000fe20000000000 */
[----:B------:R-:W-:-:S02]  /*3f40*/  IMAD R3, R8, R6, R10 ;  /* 0x0000000608037224 */ /* 0x000fc400078e020a */
[----:B------:R-:W-:Y:S01]  /*3f50*/  VIADD R7, R0, 0x82 ;  /* 0x0000008200077836 */ /* 0x000fe20000000000 */
[----:B------:R1:W-:Y:S01]  /*3f60*/  STL [R1+0x194], R5 ;  /* 0x0001940501007387 */ /* 0x0003e20000100800 */
[----:B------:R-:W-:-:S03]  /*3f70*/  IMAD.HI.U32 R6, R9, R4, RZ ;  /* 0x0000000409067227 */ /* 0x000fc600078e00ff */
[----:B------:R2:W-:Y:S01]  /*3f80*/  STL [R1+0x1a0], R3 ;  /* 0x0001a00301007387 */ /* 0x0005e20000100800 */
[----:B------:R-:W-:Y:S01]  /*3f90*/  IMAD.MOV R6, RZ, RZ, -R6 ;  /* 0x000000ffff067224 */ /* 0x000fe200078e0a06 */
[----:B------:R-:W-:Y:S01]  /*3fa0*/  IABS R10, R7 ;  /* 0x00000007000a7213 */ /* 0x000fe20000000000 */
[----:B0-----:R-:W-:Y:S01]  /*3fb0*/  VIADD R11, R0, 0x84 ;  /* 0x00000084000b7836 */ /* 0x001fe20000000000 */
[----:B------:R0:W-:Y:S01]  /*3fc0*/  STL [R1+0x114c], R7 ;  /* 0x00114c0701007387 */ /* 0x0001e20000100800 */
[----:B------:R-:W-:Y:S02]  /*3fd0*/  IMAD R6, R8, R6, R4 ;  /* 0x0000000608067224 */ /* 0x000fe400078e0204 */
[----:B-1----:R-:W-:-:S04]  /*3fe0*/  IMAD.HI.U32 R5, R9, R42, RZ ;  /* 0x0000002a09057227 */ /* 0x002fc800078e00ff */
[----:B--2---:R-:W-:Y:S02]  /*3ff0*/  VIADD R3, R0, 0x83 ;  /* 0x0000008300037836 */ /* 0x004fe40000000000 */
[----:B------:R-:W-:Y:S02]  /*4000*/  IMAD.MOV R5, RZ, RZ, -R5 ;  /* 0x000000ffff057224 */ /* 0x000fe400078e0a05 */
[----:B------:R-:W-:Y:S01]  /*4010*/  IMAD.MOV.U32 R4, RZ, RZ, R10 ;  /* 0x000000ffff047224 */ /* 0x000fe200078e000a */
[----:B------:R1:W-:Y:S01]  /*4020*/  STL [R1+0x1158], R3 ;  /* 0x0011580301007387 */ /* 0x0003e20000100800 */
[----:B------:R-:W-:Y:S02]  /*4030*/  IMAD R42, R8, R5, R42 ;  /* 0x00000005082a7224 */ /* 0x000fe400078e022a */
[C---:B0-----:R-:W-:Y:S01]  /*4040*/  IMAD.HI.U32 R7, R9.reuse, R41, RZ ;  /* 0x0000002909077227 */ /* 0x041fe200078e00ff */
[----:B------:R0:W-:Y:S03]  /*4050*/  STL [R1+0x190], R6 ;  /* 0x0001900601007387 */ /* 0x0001e60000100800 */
[----:B------:R-:W-:Y:S01]  /*4060*/  IMAD.HI.U32 R5, R9, R4, RZ ;  /* 0x0000000409057227 */ /* 0x000fe200078e00ff */
[----:B------:R2:W-:Y:S01]  /*4070*/  STL [R1+0x1184], R11 ;  /* 0x0011840b01007387 */ /* 0x0005e20000100800 */
[----:B-1----:R-:W-:-:S02]  /*4080*/  IABS R3, R3 ;  /* 0x0000000300037213 */ /* 0x002fc40000000000 */
[----:B------:R-:W-:Y:S01]  /*4090*/  IMAD.MOV R7, RZ, RZ, -R7 ;  /* 0x000000ffff077224 */ /* 0x000fe200078e0a07 */
[----:B------:R1:W-:Y:S01]  /*40a0*/  STL [R1+0x1180], R12 ;  /* 0x0011800c01007387 */ /* 0x0003e20000100800 */
[----:B------:R-:W-:Y:S02]  /*40b0*/  IMAD.MOV R5, RZ, RZ, -R5 ;  /* 0x000000ffff057224 */ /* 0x000fe400078e0a05 */
[----:B0-----:R-:W-:Y:S01]  /*40c0*/  IMAD.HI.U32 R6, R9, R3, RZ ;  /* 0x0000000309067227 */ /* 0x001fe200078e00ff */
[----:B--2---:R-:W-:-:S03]  /*40d0*/  IABS R11, R11 ;  /* 0x0000000b000b7213 */ /* 0x004fc60000000000 */
[----:B------:R-:W-:Y:S02]  /*40e0*/  IMAD.MOV R6, RZ, RZ, -R6 ;  /* 0x000000ffff067224 */ /* 0x000fe400078e0a06 */
[----:B------:R-:W-:Y:S02]  /*40f0*/  VIADD R10, R0, 0x86 ;  /* 0x00000086000a7836 */ /* 0x000fe40000000000 */
[C---:B------:R-:W-:Y:S01]  /*4100*/  IMAD R41, R8.reuse, R7, R41 ;  /* 0x0000000708297224 */ /* 0x040fe200078e0229 */
[----:B------:R-:W-:Y:S01]  /*4110*/  IABS R7, R12 ;  /* 0x0000000c00077213 */ /* 0x000fe20000000000 */
[C---:B------:R-:W-:Y:S01]  /*4120*/  IMAD R4, R8.reuse, R5, R4 ;  /* 0x0000000508047224 */ /* 0x040fe200078e0204 */
[----:B------:R0:W-:Y:S01]  /*4130*/  STL [R1+0x117c], R10 ;  /* 0x00117c0a01007387 */ /* 0x0001e20000100800 */
[----:B------:R-:W-:Y:S01]  /*4140*/  IMAD R3, R8, R6, R3 ;  /* 0x0000000608037224 */ /* 0x000fe200078e0203 */
[----:B------:R-:W-:Y:S01]  /*4150*/  IABS R5, R10 ;  /* 0x0000000a00057213 */ /* 0x000fe20000000000 */
[C---:B-1----:R-:W-:Y:S01]  /*4160*/  IMAD.HI.U32 R12, R9.reuse, R7, RZ ;  /* 0x00000007090c7227 */ /* 0x042fe200078e00ff */
[----:B------:R-:W-:Y:S03]  /*4170*/  STL [R1+0x188], R4 ;  /* 0x0001880401007387 */ /* 0x000fe60000100800 */
[C---:B------:R-:W-:Y:S01]  /*4180*/  IMAD.HI.U32 R6, R9.reuse, R5, RZ ;  /* 0x0000000509067227 */ /* 0x040fe200078e00ff */
[----:B------:R1:W-:Y:S03]  /*4190*/  STL [R1+0x18c], R3 ;  /* 0x00018c0301007387 */ /* 0x0003e60000100800 */
[----:B0-----:R-:W-:-:S04]  /*41a0*/  IMAD.HI.U32 R10, R9, R11, RZ ;  /* 0x0000000b090a7227 */ /* 0x001fc800078e00ff */
[----:B------:R-:W-:Y:S02]  /*41b0*/  IMAD.MOV R10, RZ, RZ, -R10 ;  /* 0x000000ffff0a7224 */ /* 0x000fe400078e0a0a */
[----:B------:R-:W-:Y:S02]  /*41c0*/  IMAD.MOV R12, RZ, RZ, -R12 ;  /* 0x000000ffff0c7224 */ /* 0x000fe400078e0a0c */
[C---:B-1----:R-:W-:Y:S02]  /*41d0*/  VIADD R3, R0.reuse, 0x87 ;  /* 0x0000008700037836 */ /* 0x042fe40000000000 */
[----:B------:R-:W-:Y:S02]  /*41e0*/  VIADD R4, R0, 0x88 ;  /* 0x0000008800047836 */ /* 0x000fe40000000000 */
[----:B------:R-:W-:Y:S01]  /*41f0*/  IMAD R10, R8, R10, R11 ;  /* 0x0000000a080a7224 */ /* 0x000fe200078e020b */
[----:B------:R0:W-:Y:S01]  /*4200*/  STL [R1+0x1164], R3 ;  /* 0x0011640301007387 */ /* 0x0001e20000100800 */
[----:B------:R-:W-:-:S02]  /*4210*/  IMAD.MOV R6, RZ, RZ, -R6 ;  /* 0x000000ffff067224 */ /* 0x000fc400078e0a06 */
[----:B------:R-:W-:Y:S01]  /*4220*/  IMAD R7, R8, R12, R7 ;  /* 0x0000000c08077224 */ /* 0x000fe200078e0207 */
[----:B------:R1:W-:Y:S01]  /*4230*/  STL [R1+0x1168], R4 ;  /* 0x0011680401007387 */ /* 0x0003e20000100800 */
[----:B------:R-:W-:Y:S02]  /*4240*/  VIADD R11, R0, 0x89 ;  /* 0x00000089000b7836 */ /* 0x000fe40000000000 */
[----:B------:R-:W-:Y:S01]  /*4250*/  IMAD R5, R8, R6, R5 ;  /* 0x0000000608057224 */ /* 0x000fe200078e0205 */
[----:B------:R2:W-:Y:S01]  /*4260*/  STL [R1+0x184], R10 ;  /* 0x0001840a01007387 */ /* 0x0005e20000100800 */
[----:B------:R-:W-:Y:S01]  /*4270*/  VIADD R12, R0, 0x8a ;  /* 0x0000008a000c7836 */ /* 0x000fe20000000000 */
[----:B0-----:R-:W-:Y:S02]  /*4280*/  IABS R3, R3 ;  /* 0x0000000300037213 */ /* 0x001fe40000000000 */
[----:B------:R0:W-:Y:S01]  /*4290*/  STL [R1+0x17c], R7 ;  /* 0x00017c0701007387 */ /* 0x0001e20000100800 */
[----:B------:R-:W-:-:S02]  /*42a0*/  IABS R39, R11 ;  /* 0x0000000b00277213 */ /* 0x000fc40000000000 */
[----:B-1----:R-:W-:Y:S01]  /*42b0*/  IABS R4, R4 ;  /* 0x0000000400047213 */ /* 0x002fe20000000000 */
[----:B------:R1:W-:Y:S01]  /*42c0*/  STL [R1+0x1174], R11 ;  /* 0x0011740b01007387 */ /* 0x0003e20000100800 */
[----:B------:R-:W-:Y:S01]  /*42d0*/  IABS R6, R12 ;  /* 0x0000000c00067213 */ /* 0x000fe20000000000 */
[C---:B--2---:R-:W-:Y:S02]  /*42e0*/  IMAD.HI.U32 R10, R9.reuse, R3, RZ ;  /* 0x00000003090a7227 */ /* 0x044fe400078e00ff */
[----:B------:R2:W-:Y:S02]  /*42f0*/  STL [R1+0x180], R5 ;  /* 0x0001800501007387 */ /* 0x0005e40000100800 */
[----:B0-----:R-:W-:Y:S02]  /*4300*/  IMAD.HI.U32 R7, R9, R4, RZ ;  /* 0x0000000409077227 */ /* 0x001fe400078e00ff */
[----:B------:R-:W-:Y:S02]  /*4310*/  STL [R1+0x1178], R12 ;  /* 0x0011780c01007387 */ /* 0x000fe40000100800 */
[----:B-1----:R-:W-:-:S02]  /*4320*/  VIADD R11, R0, 0x8b ;  /* 0x0000008b000b7836 */ /* 0x002fc40000000000 */
[----:B------:R-:W-:Y:S02]  /*4330*/  IMAD.MOV R7, RZ, RZ, -R7 ;  /* 0x000000ffff077224 */ /* 0x000fe400078e0a07 */
[----:B--2---:R-:W-:Y:S01]  /*4340*/  IMAD.MOV R5, RZ, RZ, -R10 ;  /* 0x000000ffff057224 */ /* 0x004fe200078e0a0a */
[----:B------:R0:W-:Y:S01]  /*4350*/  STL [R1+0x1170], R11 ;  /* 0x0011700b01007387 */ /* 0x0001e20000100800 */
[C---:B------:R-:W-:Y:S02]  /*4360*/  IMAD R40, R8.reuse, R7, R4 ;  /* 0x0000000708287224 */ /* 0x040fe400078e0204 */
        /* <DEDUP_REMOVED lines=398> */
[----:B0-----:R-:W-:Y:S02]  /*5c50*/  IABS R5, R5 ;  /* 0x0000000500057213 */ /* 0x001fe40000000000 */
[----:B------:R-:W-:Y:S02]  /*5c60*/  IABS R10, R12 ;  /* 0x0000000c000a7213 */ /* 0x000fe40000000000 */
[----:B-1----:R-:W-:Y:S01]  /*5c70*/  IABS R4, R4 ;  /* 0x0000000400047213 */ /* 0x002fe20000000000 */
[C---:B------:R-:W-:Y:S01]  /*5c80*/  IMAD.HI.U32 R6, R9.reuse, R5, RZ ;  /* 0x0000000509067227 */ /* 0x040fe200078e00ff */
[----:B------:R0:W-:Y:S03]  /*5c90*/  STL [R1+0xa4], R3 ;  /* 0x0000a40301007387 */ /* 0x0001e60000100800 */
[----:B------:R-:W-:Y:S01]  /*5ca0*/  IMAD.HI.U32 R7, R9, R4, RZ ;  /* 0x0000000409077227 */ /* 0x000fe200078e00ff */
[----:B------:R1:W-:Y:S03]  /*5cb0*/  STL [R1+0x1290], R12 ;  /* 0x0012900c01007387 */ /* 0x0003e60000100800 */
[----:B------:R-:W-:-:S02]  /*5cc0*/  IMAD.MOV R6, RZ, RZ, -R6 ;  /* 0x000000ffff067224 */ /* 0x000fc400078e0a06 */
[----:B------:R-:W-:Y:S01]  /*5cd0*/  IMAD.MOV R7, RZ, RZ, -R7 ;  /* 0x000000ffff077224 */ /* 0x000fe200078e0a07 */
[----:B0-----:R-:W-:Y:S01]  /*5ce0*/  IABS R3, R11 ;  /* 0x0000000b00037213 */ /* 0x001fe20000000000 */
[----:B------:R-:W-:Y:S02]  /*5cf0*/  VIADD R11, R0, 0xc7 ;  /* 0x000000c7000b7836 */ /* 0x000fe40000000000 */
[C---:B------:R-:W-:Y:S02]  /*5d00*/  IMAD R5, R8.reuse, R6, R5 ;  /* 0x0000000608057224 */ /* 0x040fe400078e0205 */
        /* <DEDUP_REMOVED lines=72> */
[----:B------:R-:W-:Y:S01]  /*6190*/  STL [R1+0x12c0], R11 ;  /* 0x0012c00b01007387 */ /* 0x000fe20000100800 */
[C---:B------:R-:W-:Y:S01]  /*61a0*/  IMAD R5, R8.reuse, R7, R3 ;  /* 0x0000000708057224 */ /* 0x040fe200078e0203 */
[----:B------:R-:W-:Y:S01]  /*61b0*/  IABS R21, R11 ;  /* 0x0000000b00157213 */ /* 0x000fe20000000000 */
[----:B------:R-:W-:-:S02]  /*61c0*/  IMAD R3, R8, R6, R10 ;  /* 0x0000000608037224 */ /* 0x000fc400078e020a */
[C---:B------:R-:W-:Y:S01]  /*61d0*/  IMAD.HI.U32 R7, R9.reuse, R4, RZ ;  /* 0x0000000409077227 */ /* 0x040fe200078e00ff */
[----:B------:R0:W-:Y:S03]  /*61e0*/  STL [R1+0x74], R5 ;  /* 0x0000740501007387 */ /* 0x0001e60000100800 */
[----:B------:R-:W-:Y:S01]  /*61f0*/  IMAD.HI.U32 R6, R9, R22, RZ ;  /* 0x0000001609067227 */ /* 0x000fe200078e00ff */
[----:B------:R1:W-:Y:S03]  /*6200*/  STL [R1+0x70], R3 ;  /* 0x0000700301007387 */ /* 0x0003e60000100800 */
[----:B------:R-:W-:Y:S02]  /*6210*/  IMAD.MOV R7, RZ, RZ, -R7 ;  /* 0x000000ffff077224 */ /* 0x000fe400078e0a07 */
[----:B------:R-:W-:-:S02]  /*6220*/  IMAD.MOV R6, RZ, RZ, -R6 ;  /* 0x000000ffff067224 */ /* 0x000fc400078e0a06 */
[----:B0-----:R-:W-:Y:S02]  /*6230*/  VIADD R5, R0, 0xd2 ;  /* 0x000000d200057836 */ /* 0x001fe40000000000 */
[----:B------:R-:W-:Y:S02]  /*6240*/  IMAD R7, R8, R7, R4 ;  /* 0x0000000708077224 */ /* 0x000fe400078e0204 */
[----:B-1----:R-:W-:Y:S01]  /*6250*/  VIADD R3, R0, 0xd3 ;  /* 0x000000d300037836 */ /* 0x002fe20000000000 */
[----:B------:R-:W-:Y:S01]  /*6260*/  IABS R10, R5 ;  /* 0x00000005000a7213 */ /* 0x000fe20000000000 */
[----:B------:R0:W-:Y:S01]  /*6270*/  STL [R1+0x12b0], R5 ;  /* 0x0012b00501007387 */ /* 0x0001e20000100800 */
[----:B------:R-:W-:Y:S02]  /*6280*/  IMAD R22, R8, R6, R22 ;  /* 0x0000000608167224 */ /* 0x000fe400078e0216 */
[----:B------:R-:W-:Y:S01]  /*6290*/  VIADD R11, R0, 0xd5 ;  /* 0x000000d5000b7836 */ /* 0x000fe20000000000 */
[----:B------:R1:W-:Y:S01]  /*62a0*/  STL [R1+0x12ac], R3 ;  /* 0x0012ac0301007387 */ /* 0x0003e20000100800 */
[----:B------:R-:W-:-:S03]  /*62b0*/  IMAD.MOV.U32 R4, RZ, RZ, R10 ;  /* 0x000000ffff047224 */ /* 0x000fc600078e000a */
[----:B------:R2:W-:Y:S01]  /*62c0*/  STL [R1+0x68], R7 ;  /* 0x0000680701007387 */ /* 0x0005e20000100800 */
[C---:B------:R-:W-:Y:S01]  /*62d0*/  IMAD.HI.U32 R6, R9.reuse, R4, RZ ;  /* 0x0000000409067227 */ /* 0x040fe200078e00ff */
[----:B------:R-:W-:Y:S02]  /*62e0*/  IABS R10, R11 ;  /* 0x0000000b000a7213 */ /* 0x000fe40000000000 */
[----:B------:R4:W-:Y:S01]  /*62f0*/  STL [R1+0x12d0], R12 ;  /* 0x0012d00c01007387 */ /* 0x0009e20000100800 */
[C---:B0-----:R-:W-:Y:S01]  /*6300*/  IMAD.HI.U32 R5, R9.reuse, R21, RZ ;  /* 0x0000001509057227 */ /* 0x041fe200078e00ff */
[----:B-1----:R-:W-:Y:S02]  /*6310*/  IABS R3, R3 ;  /* 0x0000000300037213 */ /* 0x002fe40000000000 */
[----:B------:R0:W-:Y:S01]  /*6320*/  STL [R1+0x12c8], R11 ;  /* 0x0012c80b01007387 */ /* 0x0001e20000100800 */
[----:B------:R-:W-:Y:S02]  /*6330*/  IMAD.MOV R5, RZ, RZ, -R5 ;  /* 0x000000ffff057224 */ /* 0x000fe400078e0a05 */
[----:B--2---:R-:W-:-:S04]  /*6340*/  IMAD.HI.U32 R7, R9, R3, RZ ;  /* 0x0000000309077227 */ /* 0x004fc800078e00ff */
[----:B------:R-:W-:Y:S02]  /*6350*/  IMAD.MOV R6, RZ, RZ, -R6 ;  /* 0x000000ffff067224 */ /* 0x000fe400078e0a06 */
[----:B------:R-:W-:Y:S02]  /*6360*/  IMAD.MOV R7, RZ, RZ, -R7 ;  /* 0x000000ffff077224 */ /* 0x000fe400078e0a07 */
[C---:B------:R-:W-:Y:S01]  /*6370*/  IMAD R21, R8.reuse, R5, R21 ;  /* 0x0000000508157224 */ /* 0x040fe200078e0215 */
[----:B------:R-:W-:Y:S01]  /*6380*/  IABS R5, R12 ;  /* 0x0000000c00057213 */ /* 0x000fe20000000000 */
[C---:B------:R-:W-:Y:S02]  /*6390*/  IMAD R6, R8.reuse, R6, R4 ;  /* 0x0000000608067224 */ /* 0x040fe400078e0204 */
[----:B------:R-:W-:Y:S02]  /*63a0*/  IMAD R4, R8, R7, R3 ;  /* 0x0000000708047224 */ /* 0x000fe400078e0203 */
[----:B------:R-:W-:Y:S01]  /*63b0*/  IMAD.MOV.U32 R3, RZ, RZ, R10 ;  /* 0x000000ffff037224 */ /* 0x000fe200078e000a */
[----:B------:R1:W-:Y:S01]  /*63c0*/  STL [R1+0x64], R6 ;  /* 0x0000640601007387 */ /* 0x0003e20000100800 */
[----:B----4-:R-:W-:-:S02]  /*63d0*/  VIADD R12, R0, 0xd8 ;  /* 0x000000d8000c7836 */ /* 0x010fc40000000000 */
[C---:B------:R-:W-:Y:S01]  /*63e0*/  IMAD.HI.U32 R7, R9.reuse, R3, RZ ;  /* 0x0000000309077227 */ /* 0x040fe200078e00ff */
[----:B------:R2:W-:Y:S02]  /*63f0*/  STL [R1+0x60], R4 ;  /* 0x0000600401007387 */ /* 0x0005e40000100800 */
[----:B------:R-:W-:Y:S01]  /*6400*/  IABS R20, R12 ;  /* 0x0000000c00147213 */ /* 0x000fe20000000000 */
[C---:B0-----:R-:W-:Y:S01]  /*6410*/  VIADD R11, R0.reuse, 0xd9 ;  /* 0x000000d9000b7836 */ /* 0x041fe20000000000 */
[----:B------:R-:W-:Y:S01]  /*6420*/  STL [R1+0x12a0], R12 ;  /* 0x0012a00c01007387 */ /* 0x000fe20000100800 */
[----:B------:R-:W-:Y:S02]  /*6430*/  VIADD R10, R0, 0xe8 ;  /* 0x000000e8000a7836 */ /* 0x000fe40000000000 */
[----:B-1----:R-:W-:Y:S01]  /*6440*/  IMAD.HI.U32 R6, R9, R5, RZ ;  /* 0x0000000509067227 */ /* 0x002fe200078e00ff */
[----:B------:R-:W-:Y:S01]  /*6450*/  STL [R1+0x12a8], R11 ;  /* 0x0012a80b01007387 */ /* 0x000fe20000100800 */
[----:B------:R-:W-:-:S02]  /*6460*/  IABS R17, R11 ;  /* 0x0000000b00117213 */ /* 0x000fc40000000000 */
[----:B--2---:R-:W-:Y:S01]  /*6470*/  LEA R4, R13, UR4, 0x9 ;  /* 0x000000040d047c11 */ /* 0x004fe2000f8e48ff */
[----:B------:R-:W-:-:S04]  /*6480*/  IMAD.MOV R6, RZ, RZ, -R6 ;  /* 0x000000ffff067224 */ /* 0x000fc800078e0a06 */
[----:B------:R-:W-:Y:S02]  /*6490*/  IMAD.IADD R73, R19, 0x1, R4 ;  /* 0x0000000113497824 */ /* 0x000fe400078e0204 */
[----:B------:R-:W-:Y:S02]  /*64a0*/  IMAD R5, R8, R6, R5 ;  /* 0x0000000608057224 */ /* 0x000fe400078e0205 */
[----:B------:R-:W-:Y:S01]  /*64b0*/  IMAD.MOV R4, RZ, RZ, -R7 ;  /* 0x000000ffff047224 */ /* 0x000fe200078e0a07 */
[----:B------:R-:W-:Y:S01]  /*64c0*/  STL [R1+0xf20], R73 ;  /* 0x000f204901007387 */ /* 0x000fe20000100800 */
[----:B------:R-:W-:Y:S01]  /*64d0*/  VIADD R6, R0, 0xe0 ;  /* 0x000000e000067836 */ /* 0x000fe20000000000 */
[----:B------:R-:W-:Y:S01]  /*64e0*/  ISETP.GE.AND P6, PT, R73, RZ, PT ;  /* 0x000000ff4900720c */ /* 0x000fe20003fc6270 */
[----:B------:R-:W-:Y:S01]  /*64f0*/  IMAD R3, R8, R4, R3 ;  /* 0x0000000408037224 */ /* 0x000fe200078e0203 */
[----:B------:R0:W-:Y:S01]  /*6500*/  STL [R1+0x5c], R5 ;  /* 0x00005c0501007387 */ /* 0x0001e20000100800 */
[----:B------:R-:W-:Y:S01]  /*6510*/  VIADD R7, R0, 0xe1 ;  /* 0x000000e100077836 */ /* 0x000fe20000000000 */
[----:B------:R-:W-:-:S02]  /*6520*/  IABS R16, R6 ;  /* 0x0000000600107213 */ /* 0x000fc40000000000 */
[----:B------:R1:W-:Y:S02]  /*6530*/  STL [R1+0x58], R3 ;  /* 0x0000580301007387 */ /* 0x0003e40000100800 */
[----:B------:R-:W-:Y:S02]  /*6540*/  IABS R15, R7 ;  /* 0x00000007000f7213 */ /* 0x000fe40000000000 */
[----:B------:R2:W-:Y:S01]  /*6550*/  STL [R1+0x12cc], R6 ;  /* 0x0012cc0601007387 */ /* 0x0005e20000100800 */
[----:B0-----:R-:W-:-:S03]  /*6560*/  IABS R5, R73 ;  /* 0x0000004900057213 */ /* 0x001fc60000000000 */
[----:B------:R0:W-:Y:S02]  /*6570*/  STL [R1+0x12d4], R7 ;  /* 0x0012d40701007387 */ /* 0x0001e40000100800 */
[----:B-1----:R-:W-:Y:S02]  /*6580*/  IMAD.MOV.U32 R3, RZ, RZ, R5 ;  /* 0x000000ffff037224 */ /* 0x002fe400078e0005 */
[----:B------:R-:W-:Y:S01]  /*6590*/  STL [R1+0x1280], R10 ;  /* 0x0012800a01007387 */ /* 0x000fe20000100800 */
[----:B------:R-:W-:-:S04]  /*65a0*/  IMAD.HI.U32 R5, R9, R20, RZ ;  /* 0x0000001409057227 */ /* 0x000fc800078e00ff */
[----:B------:R-:W-:Y:S02]  /*65b0*/  IMAD.MOV R5, RZ, RZ, -R5 ;  /* 0x000000ffff057224 */ /* 0x000fe400078e0a05 */
[----:B--2---:R-:W-:-:S04]  /*65c0*/  IMAD.HI.U32 R6, R9, R17, RZ ;  /* 0x0000001109067227 */ /* 0x004fc800078e00ff */
[----:B------:R-:W-:Y:S02]  /*65d0*/  IMAD R20, R8, R5, R20 ;  /* 0x0000000508147224 */ /* 0x000fe400078e0214 */
[----:B------:R-:W-:-:S04]  /*65e0*/  IMAD.HI.U32 R5, R9, R16, RZ ;  /* 0x0000001009057227 */ /* 0x000fc800078e00ff */
[----:B------:R-:W-:Y:S02]  /*65f0*/  IMAD.MOV R6, RZ, RZ, -R6 ;  /* 0x000000ffff067224 */ /* 0x000fe400078e0a06 */
[----:B------:R-:W-:Y:S02]  /*6600*/  IMAD.MOV R5, RZ, RZ, -R5 ;  /* 0x000000ffff057224 */ /* 0x000fe400078e0a05 */
[----:B0-----:R-:W-:Y:S02]  /*6610*/  VIADD R7, R0, 0xe9 ;  /* 0x000000e900077836 */ /* 0x001fe40000000000 */
[C---:B------:R-:W-:Y:S02]  /*6620*/  IMAD R17, R8.reuse, R6, R17 ;  /* 0x0000000608117224 */ /* 0x040fe400078e0211 */
[----:B------:R-:W-:Y:S01]  /*6630*/  IMAD R16, R8, R5, R16 ;  /* 0x0000000508107224 */ /* 0x000fe200078e0210 */
[----:B------:R0:W-:Y:S01]  /*6640*/  STL [R1+0x1278], R7 ;  /* 0x0012780701007387 */ /* 0x0001e20000100800 */
[C---:B------:R-:W-:Y:S01]  /*6650*/  VIADD R6, R0.reuse, 0xf0 ;  /* 0x000000f000067836 */ /* 0x040fe20000000000 */
[----:B------:R-:W-:Y:S01]  /*6660*/  IABS R13, R7 ;  /* 0x00000007000d7213 */ /* 0x000fe20000000000 */
[----:B------:R-:W-:-:S02]  /*6670*/  VIADD R5, R0, 0xf1 ;  /* 0x000000f100057836 */ /* 0x000fc40000000000 */
[----:B------:R-:W-:Y:S01]  /*6680*/  IMAD.HI.U32 R4, R14, R3, RZ ;  /* 0x000000030e047227 */ /* 0x000fe200078e00ff */
[----:B------:R1:W-:Y:S01]  /*6690*/  STL [R1+0x125c], R6 ;  /* 0x00125c0601007387 */ /* 0x0003e20000100800 */
[----:B------:R-:W-:Y:S02]  /*66a0*/  ISETP.NE.AND P5, PT, R18, RZ, PT ;  /* 0x000000ff1200720c */ /* 0x000fe40003fa5270 */
[----:B------:R-:W-:Y:S01]  /*66b0*/  IMAD.MOV R4, RZ, RZ, -R4 ;  /* 0x000000ffff047224 */ /* 0x000fe200078e0a04 */
[----:B------:R-:W-:Y:S01]  /*66c0*/  STL [R1+0x1214], R5 ;  /* 0x0012140501007387 */ /* 0x000fe20000100800 */
[----:B0-----:R-:W-:Y:S01]  /*66d0*/  VIADD R7, R0, 0xf8 ;  /* 0x000000f800077836 */ /* 0x001fe20000000000 */
[----:B------:R-:W-:Y:S01]  /*66e0*/  ISETP.GT.U32.AND P3, PT, R8, R75, PT ;  /* 0x0000004b0800720c */ /* 0x000fe20003f64070 */
[----:B------:R-:W-:Y:S01]  /*66f0*/  IMAD R3, R2, R4, R3 ;  /* 0x0000000402037224 */ /* 0x000fe200078e0203 */
[C---:B------:R-:W-:Y:S01]  /*6700*/  ISETP.GT.U32.AND P4, PT, R8.reuse, R74, PT ;  /* 0x0000004a0800720c */ /* 0x040fe20003f84070 */
[----:B------:R-:W-:Y:S01]  /*6710*/  IMAD.HI.U32 R4, R9, R15, RZ ;  /* 0x0000000f09047227 */ /* 0x000fe200078e00ff */
[----:B------:R0:W-:Y:S01]  /*6720*/  STL [R1+0x1204], R7 ;  /* 0x0012040701007387 */ /* 0x0001e20000100800 */
[----:B------:R-:W-:-:S02]  /*6730*/  ISETP.GT.U32.AND P2, PT, R8, R72, PT ;  /* 0x000000480800720c */ /* 0x000fc40003f44070 */
[----:B------:R-:W-:Y:S01]  /*6740*/  ISETP.GT.U32.AND P0, PT, R2, R3, PT ;  /* 0x000000030200720c */ /* 0x000fe20003f04070 */
[----:B------:R-:W2:Y:S01]  /*6750*/  LDL.LU R73, [R1+0x12dc] ;  /* 0x0012dc0001497983 */ /* 0x000ea20000300800 */
[----:B------:R-:W-:Y:S01]  /*6760*/  IABS R14, R10 ;  /* 0x0000000a000e7213 */ /* 0x000fe20000000000 */
[----:B------:R-:W-:Y:S01]  /*6770*/  IMAD.MOV R4, RZ, RZ, -R4 ;  /* 0x000000ffff047224 */ /* 0x000fe200078e0a04 */
[----:B------:R-:W-:Y:S02]  /*6780*/  IABS R12, R6 ;  /* 0x00000006000c7213 */ /* 0x000fe40000000000 */
[--C-:B------:R-:W-:Y:S01]  /*6790*/  @!P3 IMAD.IADD R75, R75, 0x1, -R8.reuse ;  /* 0x000000014b4bb824 */ /* 0x100fe200078e0a08 */
[----:B------:R-:W-:Y:S01]  /*67a0*/  IABS R11, R5 ;  /* 0x00000005000b7213 */ /* 0x000fe20000000000 */
[----:B------:R-:W-:-:S05]  /*67b0*/  @!P4 IMAD.IADD R74, R74, 0x1, -R8 ;  /* 0x000000014a4ac824 */ /* 0x000fca00078e0a08 */
[----:B------:R-:W-:Y:S01]  /*67c0*/  @!P0 IMAD.IADD R3, R3, 0x1, -R2 ;  /* 0x0000000103038824 */ /* 0x000fe200078e0a02 */
[----:B------:R-:W-:Y:S01]  /*67d0*/  ISETP.GT.U32.AND P3, PT, R8, R69, PT ;  /* 0x000000450800720c */ /* 0x000fe20003f64070 */
[----:B------:R-:W-:Y:S01]  /*67e0*/  @!P2 IMAD.IADD R72, R72, 0x1, -R8 ;  /* 0x000000014848a824 */ /* 0x000fe200078e0a08 */
[----:B------:R-:W-:Y:S01]  /*67f0*/  IABS R10, R7 ;  /* 0x00000007000a7213 */ /* 0x000fe20000000000 */
[C---:B-1----:R-:W-:Y:S01]  /*6800*/  IMAD.HI.U32 R6, R9.reuse, R14, RZ ;  /* 0x0000000e09067227 */ /* 0x042fe200078e00ff */
[----:B------:R-:W-:Y:S01]  /*6810*/  ISETP.GT.U32.AND P0, PT, R2, R3, PT ;  /* 0x000000030200720c */ /* 0x000fe20003f04070 */
[----:B0-----:R-:W0:Y:S01]  /*6820*/  LDC R7, c[0x0][0x3a0] ;  /* 0x0000e800ff077b82 */ /* 0x001e220000000800 */
[C---:B------:R-:W-:Y:S01]  /*6830*/  ISETP.GT.U32.AND P4, PT, R8.reuse, R68, PT ;  /* 0x000000440800720c */ /* 0x040fe20003f84070 */
[C---:B------:R-:W-:Y:S01]  /*6840*/  IMAD R15, R8.reuse, R4, R15 ;  /* 0x00000004080f7224 */ /* 0x040fe200078e020f */
[----:B------:R-:W-:Y:S01]  /*6850*/  ISETP.GT.U32.AND P2, PT, R8, R74, PT ;  /* 0x0000004a0800720c */ /* 0x000fe20003f44070 */
[----:B------:R-:W-:-:S04]  /*6860*/  IMAD.HI.U32 R4, R9, R13, RZ ;  /* 0x0000000d09047227 */ /* 0x000fc800078e00ff */
[----:B------:R-:W-:Y:S02]  /*6870*/  @!P3 IMAD.IADD R69, R69, 0x1, -R8 ;  /* 0x000000014545b824 */ /* 0x000fe400078e0a08 */
[----:B------:R-:W-:Y:S02]  /*6880*/  IMAD.MOV R6, RZ, RZ, -R6 ;  /* 0x000000ffff067224 */ /* 0x000fe400078e0a06 */
[----:B------:R-:W-:Y:S01]  /*6890*/  @!P0 IMAD.IADD R3, R3, 0x1, -R2 ;  /* 0x0000000103038824 */ /* 0x000fe200078e0a02 */
[----:B------:R-:W-:Y:S01]  /*68a0*/  ISETP.GT.U32.AND P0, PT, R8, R71, PT ;  /* 0x000000470800720c */ /* 0x000fe20003f04070 */
[--C-:B------:R-:W-:Y:S02]  /*68b0*/  @!P4 IMAD.IADD R68, R68, 0x1, -R8.reuse ;  /* 0x000000014444c824 */ /* 0x100fe400078e0a08 */
[----:B------:R-:W-:Y:S01]  /*68c0*/  @!P6 IMAD.MOV R3, RZ, RZ, -R3 ;  /* 0x000000ffff03e224 */ /* 0x000fe200078e0a03 */
[----:B------:R-:W-:Y:S01]  /*68d0*/  @!P5 LOP3.LUT R3, RZ, R18, RZ, 0x33, !PT ;  /* 0x00000012ff03d212 */ /* 0x000fe200078e33ff */
[----:B------:R-:W-:Y:S01]  /*68e0*/  @!P2 IMAD.IADD R74, R74, 0x1, -R8 ;  /* 0x000000014a4aa824 */ /* 0x000fe200078e0a08 */
[C---:B------:R-:W-:Y:S01]  /*68f0*/  ISETP.GT.U32.AND P5, PT, R8.reuse, R76, PT ;  /* 0x0000004c0800720c */ /* 0x040fe20003fa4070 */
[----:B------:R-:W-:Y:S01]  /*6900*/  IMAD.MOV R4, RZ, RZ, -R4 ;  /* 0x000000ffff047224 */ /* 0x000fe200078e0a04 */
[C---:B------:R-:W-:Y:S01]  /*6910*/  ISETP.GT.U32.AND P6, PT, R8.reuse, R70, PT ;  /* 0x000000460800720c */ /* 0x040fe20003fc4070 */
[----:B------:R-:W-:-:S02]  /*6920*/  IMAD R14, R8, R6, R14 ;  /* 0x00000006080e7224 */ /* 0x000fc400078e020e */
[----:B------:R-:W-:-:S04]  /*6930*/  IMAD.HI.U32 R5, R9, R12, RZ ;  /* 0x0000000c09057227 */ /* 0x000fc800078e00ff */
[--C-:B------:R-:W-:Y:S01]  /*6940*/  @!P0 IMAD.IADD R71, R71, 0x1, -R8.reuse ;  /* 0x0000000147478824 */ /* 0x100fe200078e0a08 */
[C---:B------:R-:W-:Y:S02]  /*6950*/  ISETP.GT.U32.AND P2, PT, R8.reuse, R69, PT ;  /* 0x000000450800720c */ /* 0x040fe40003f44070 */
[----:B--2---:R-:W-:Y:S01]  /*6960*/  ISETP.GT.U32.AND P1, PT, R8, R73, PT ;  /* 0x000000490800720c */ /* 0x004fe20003f24070 */
[--C-:B------:R-:W-:Y:S01]  /*6970*/  @!P5 IMAD.IADD R76, R76, 0x1, -R8.reuse ;  /* 0x000000014c4cd824 */ /* 0x100fe200078e0a08 */
[----:B------:R-:W-:Y:S01]  /*6980*/  ISETP.GT.U32.AND P3, PT, R8, R71, PT ;  /* 0x000000470800720c */ /* 0x000fe20003f64070 */
[----:B------:R-:W-:Y:S02]  /*6990*/  @!P6 IMAD.IADD R70, R70, 0x1, -R8 ;  /* 0x000000014646e824 */ /* 0x000fe400078e0a08 */
[----:B------:R-:W-:Y:S02]  /*69a0*/  VIADD R6, R0, 0xf9 ;  /* 0x000000f900067836 */ /* 0x000fe40000000000 */
[----:B------:R-:W-:-:S04]  /*69b0*/  IMAD.HI.U32 R2, R9, R10, RZ ;  /* 0x0000000a09027227 */ /* 0x000fc800078e00ff */
[C---:B------:R-:W-:Y:S02]  /*69c0*/  IMAD R13, R8.reuse, R4, R13 ;  /* 0x00000004080d7224 */ /* 0x040fe400078e020d */
[----:B------:R-:W-:Y:S01]  /*69d0*/  @!P1 IMAD.IADD R73, R73, 0x1, -R8 ;  /* 0x0000000149499824 */ /* 0x000fe200078e0a08 */
[C---:B------:R-:W-:Y:S01]  /*69e0*/  ISETP.GT.U32.AND P1, PT, R8.reuse, R75, PT ;  /* 0x0000004b0800720c */ /* 0x040fe20003f24070 */
[----:B------:R-:W-:Y:S01]  /*69f0*/  IMAD.MOV R5, RZ, RZ, -R5 ;  /* 0x000000ffff057224 */ /* 0x000fe200078e0a05 */
[C---:B------:R-:W-:Y:S02]  /*6a00*/  ISETP.GT.U32.AND P6, PT, R8.reuse, R72, PT ;  /* 0x000000480800720c */ /* 0x040fe40003fc4070 */
[C---:B------:R-:W-:Y:S02]  /*6a10*/  ISETP.GT.U32.AND P0, PT, R8.reuse, R73, PT ;  /* 0x000000490800720c */ /* 0x040fe40003f04070 */
[C---:B------:R-:W-:Y:S02]  /*6a20*/  ISETP.GT.U32.AND P4, PT, R8.reuse, R76, PT ;  /* 0x0000004c0800720c */ /* 0x040fe40003f84070 */
[----:B------:R-:W-:-:S05]  /*6a30*/  ISETP.GT.U32.AND P5, PT, R8, R68, PT ;  /* 0x000000440800720c */ /* 0x000fca0003fa4070 */
[--C-:B------:R-:W-:Y:S01]  /*6a40*/  @!P1 IMAD.IADD R75, R75, 0x1, -R8.reuse ;  /* 0x000000014b4b9824 */ /* 0x100fe200078e0a08 */
[----:B------:R-:W-:Y:S01]  /*6a50*/  ISETP.GT.U32.AND P1, PT, R8, R70, PT ;  /* 0x000000460800720c */ /* 0x000fe20003f24070 */
[--C-:B------:R-:W-:Y:S01]  /*6a60*/  @!P6 IMAD.IADD R72, R72, 0x1, -R8.reuse ;  /* 0x000000014848e824 */ /* 0x100fe200078e0a08 */
[C---:B------:R-:W-:Y:S01]  /*6a70*/  ISETP.GT.U32.AND P6, PT, R8.reuse, R67, PT ;  /* 0x000000430800720c */ /* 0x040fe20003fc4070 */
[--C-:B------:R-:W-:Y:S01]  /*6a80*/  @!P0 IMAD.IADD R73, R73, 0x1, -R8.reuse ;  /* 0x0000000149498824 */ /* 0x100fe200078e0a08 */
[C---:B------:R-:W-:Y:S01]  /*6a90*/  ISETP.GT.U32.AND P0, PT, R8.reuse, R77, PT ;  /* 0x0000004d0800720c */ /* 0x040fe20003f04070 */
[--C-:B------:R-:W-:Y:S01]  /*6aa0*/  @!P3 IMAD.IADD R71, R71, 0x1, -R8.reuse ;  /* 0x000000014747b824 */ /* 0x100fe200078e0a08 */
[----:B------:R-:W-:Y:S01]  /*6ab0*/  ISETP.GT.U32.AND P3, PT, R8, R78, PT ;  /* 0x0000004e0800720c */ /* 0x000fe20003f64070 */
[--C-:B------:R-:W-:Y:S01]  /*6ac0*/  @!P4 IMAD.IADD R76, R76, 0x1, -R8.reuse ;  /* 0x000000014c4cc824 */ /* 0x100fe200078e0a08 */
[----:B------:R-:W-:Y:S01]  /*6ad0*/  ISETP.GT.U32.AND P4, PT, R8, R66, PT ;  /* 0x000000420800720c */ /* 0x000fe20003f84070 */
[----:B------:R-:W-:-:S04]  /*6ae0*/  @!P5 IMAD.IADD R68, R68, 0x1, -R8 ;  /* 0x000000014444d824 */ /* 0x000fc800078e0a08 */
[--C-:B------:R-:W-:Y:S01]  /*6af0*/  @!P1 IMAD.IADD R70, R70, 0x1, -R8.reuse ;  /* 0x0000000146469824 */ /* 0x100fe200078e0a08 */
[C---:B------:R-:W-:Y:S02]  /*6b00*/  ISETP.GT.U32.AND P1, PT, R8.reuse, R65, PT ;  /* 0x000000410800720c */ /* 0x040fe40003f24070 */
[C---:B------:R-:W-:Y:S01]  /*6b10*/  ISETP.GT.U32.AND P5, PT, R8.reuse, R63, PT ;  /* 0x0000003f0800720c */ /* 0x040fe20003fa4070 */
[--C-:B------:R-:W-:Y:S01]  /*6b20*/  @!P2 IMAD.IADD R69, R69, 0x1, -R8.reuse ;  /* 0x000000014545a824 */ /* 0x100fe200078e0a08 */
[C---:B------:R-:W-:Y:S01]  /*6b30*/  ISETP.GT.U32.AND P2, PT, R8.reuse, R81, PT ;  /* 0x000000510800720c */ /* 0x040fe20003f44070 */
[--C-:B------:R-:W-:Y:S01]  /*6b40*/  @!P0 IMAD.IADD R77, R77, 0x1, -R8.reuse ;  /* 0x000000014d4d8824 */ /* 0x100fe200078e0a08 */
[----:B------:R-:W-:Y:S01]  /*6b50*/  ISETP.GT.U32.AND P0, PT, R8, R64, PT ;  /* 0x000000400800720c */ /* 0x000fe20003f04070 */
[--C-:B------:R-:W-:Y:S02]  /*6b60*/  @!P6 IMAD.IADD R67, R67, 0x1, -R8.reuse ;  /* 0x000000014343e824 */ /* 0x100fe400078e0a08 */
[--C-:B------:R-:W-:Y:S01]  /*6b70*/  @!P3 IMAD.IADD R78, R78, 0x1, -R8.reuse ;  /* 0x000000014e4eb824 */ /* 0x100fe200078e0a08 */
[----:B------:R-:W-:Y:S01]  /*6b80*/  ISETP.GT.U32.AND P3, PT, R8, R61, PT ;  /* 0x0000003d0800720c */ /* 0x000fe20003f64070 */
[--C-:B------:R-:W-:Y:S01]  /*6b90*/  @!P4 IMAD.IADD R66, R66, 0x1, -R8.reuse ;  /* 0x000000014242c824 */ /* 0x100fe200078e0a08 */
[C---:B------:R-:W-:Y:S01]  /*6ba0*/  ISETP.GT.U32.AND P6, PT, R8.reuse, R62, PT ;  /* 0x0000003e0800720c */ /* 0x040fe20003fc4070 */
[----:B------:R-:W-:Y:S01]  /*6bb0*/  @!P1 IMAD.IADD R65, R65, 0x1, -R8 ;  /* 0x0000000141419824 */ /* 0x000fe200078e0a08 */
[----:B------:R-:W-:-:S02]  /*6bc0*/  ISETP.GT.U32.AND P4, PT, R8, R67, PT ;  /* 0x000000430800720c */ /* 0x000fc40003f84070 */
        /* <DEDUP_REMOVED lines=10> */
[--C-:B------:R-:W-:Y:S01]  /*6c70*/  @!P4 IMAD.IADD R67, R67, 0x1, -R8.reuse ;  /* 0x000000014343c824 */ /* 0x100fe200078e0a08 */
[----:B------:R-:W-:Y:S01]  /*6c80*/  ISETP.GT.U32.AND P4, PT, R8, R80, PT ;  /* 0x000000500800720c */ /* 0x000fe20003f84070 */
[----:B------:R-:W-:-:S02]  /*6c90*/  @!P1 IMAD.IADD R60, R60, 0x1, -R8 ;  /* 0x000000013c3c9824 */ /* 0x000fc400078e0a08 */
[--C-:B------:R-:W-:Y:S01]  /*6ca0*/  @!P5 IMAD.IADD R59, R59, 0x1, -R8.reuse ;  /* 0x000000013b3bd824 */ /* 0x100fe200078e0a08 */
[C---:B------:R-:W-:Y:S02]  /*6cb0*/  ISETP.GT.U32.AND P0, PT, R8.reuse, R65, PT ;  /* 0x000000410800720c */ /* 0x040fe40003f04070 */
[----:B------:R-:W-:Y:S01]  /*6cc0*/  ISETP.GT.U32.AND P5, PT, R8, R60, PT ;  /* 0x0000003c0800720c */ /* 0x000fe20003fa4070 */
[--C-:B------:R-:W-:Y:S01]  /*6cd0*/  @!P2 IMAD.IADD R66, R66, 0x1, -R8.reuse ;  /* 0x000000014242a824 */ /* 0x100fe200078e0a08 */
[C---:B------:R-:W-:Y:S01]  /*6ce0*/  ISETP.GT.U32.AND P2, PT, R8.reuse, R62, PT ;  /* 0x0000003e0800720c */ /* 0x040fe20003f44070 */
[--C-:B------:R-:W-:Y:S01]  /*6cf0*/  @!P3 IMAD.IADD R63, R63, 0x1, -R8.reuse ;  /* 0x000000013f3fb824 */ /* 0x100fe200078e0a08 */
[C---:B------:R-:W-:Y:S02]  /*6d00*/  ISETP.GT.U32.AND P1, PT, R8.reuse, R79, PT ;  /* 0x0000004f0800720c */ /* 0x040fe40003f24070 */
[----:B------:R-:W-:Y:S01]  /*6d10*/  ISETP.GT.U32.AND P3, PT, R8, R58, PT ;  /* 0x0000003a0800720c */ /* 0x000fe20003f64070 */
[--C-:B------:R-:W-:Y:S01]  /*6d20*/  @!P6 IMAD.IADD R64, R64, 0x1, -R8.reuse ;  /* 0x000000014040e824 */ /* 0x100fe200078e0a08 */
[----:B------:R-:W-:Y:S01]  /*6d30*/  ISETP.GT.U32.AND P6, PT, R8, R59, PT ;  /* 0x0000003b0800720c */ /* 0x000fe20003fc4070 */
        /* <DEDUP_REMOVED lines=9> */
[----:B------:R-:W-:Y:S01]  /*6dd0*/  ISETP.GT.U32.AND P1, PT, R8, R54, PT ;  /* 0x000000360800720c */ /* 0x000fe20003f24070 */
[--C-:B------:R-:W-:Y:S01]  /*6de0*/  @!P3 IMAD.IADD R58, R58, 0x1, -R8.reuse ;  /* 0x000000013a3ab824 */ /* 0x100fe200078e0a08 */
[C---:B------:R-:W-:Y:S01]  /*6df0*/  ISETP.GT.U32.AND P3, PT, R8.reuse, R51, PT ;  /* 0x000000330800720c */ /* 0x040fe20003f64070 */
[--C-:B------:R-:W-:Y:S01]  /*6e00*/  @!P6 IMAD.IADD R59, R59, 0x1, -R8.reuse ;  /* 0x000000013b3be824 */ /* 0x100fe200078e0a08 */
[C---:B------:R-:W-:Y:S01]  /*6e10*/  ISETP.GT.U32.AND P6, PT, R8.reuse, R52, PT ;  /* 0x000000340800720c */ /* 0x040fe20003fc4070 */
        /* <DEDUP_REMOVED lines=14> */
[----:B------:R-:W-:Y:S01]  /*6f00*/  ISETP.GT.U32.AND P4, PT, R8, R56, PT ;  /* 0x000000380800720c */ /* 0x000fe20003f84070 */
[--C-:B------:R-:W-:Y:S01]  /*6f10*/  @!P5 IMAD.IADD R46, R46, 0x1, -R8.reuse ;  /* 0x000000012e2ed824 */ /* 0x100fe200078e0a08 */
[C---:B------:R-:W-:Y:S01]  /*6f20*/  ISETP.GT.U32.AND P5, PT, R8.reuse, R52, PT ;  /* 0x000000340800720c */ /* 0x040fe20003fa4070 */
[--C-:B------:R-:W-:Y:S02]  /*6f30*/  @!P0 IMAD.IADD R55, R55, 0x1, -R8.reuse ;  /* 0x0000000137378824 */ /* 0x100fe400078e0a08 */
[--C-:B------:R-:W-:Y:S02]  /*6f40*/  @!P2 IMAD.IADD R49, R49, 0x1, -R8.reuse ;  /* 0x000000013131a824 */ /* 0x100fe400078e0a08 */
[--C-:B------:R-:W-:Y:S01]  /*6f50*/  @!P1 IMAD.IADD R47, R47, 0x1, -R8.reuse ;  /* 0x000000012f2f9824 */ /* 0x100fe200078e0a08 */
[C---:B------:R-:W-:Y:S01]  /*6f60*/  ISETP.GT.U32.AND P2, PT, R8.reuse, R55, PT ;  /* 0x000000370800720c */ /* 0x040fe20003f44070 */
[----:B------:R-:W-:Y:S01]  /*6f70*/  @!P3 IMAD.IADD R57, R57, 0x1, -R8 ;  /* 0x000000013939b824 */ /* 0x000fe200078e0a08 */
[----:B------:R-:W-:-:S02]  /*6f80*/  ISETP.GT.U32.AND P1, PT, R8, R53, PT ;  /* 0x000000350800720c */ /* 0x000fc40003f24070 */
[----:B------:R-:W-:Y:S01]  /*6f90*/  ISETP.GT.U32.AND P3, PT, R8, R51, PT ;  /* 0x000000330800720c */ /* 0x000fe20003f64070 */
[--C-:B------:R-:W-:Y:S01]  /*6fa0*/  @!P4 IMAD.IADD R56, R56, 0x1, -R8.reuse ;  /* 0x000000013838c824 */ /* 0x100fe200078e0a08 */
[C---:B------:R-:W-:Y:S02]  /*6fb0*/  ISETP.GT.U32.AND P6, PT, R8.reuse, R58, PT ;  /* 0x0000003a0800720c */ /* 0x040fe40003fc4070 */
[----:B------:R-:W-:Y:S01]  /*6fc0*/  ISETP.GT.U32.AND P4, PT, R8, R50, PT ;  /* 0x000000320800720c */ /* 0x000fe20003f84070 */
[----:B------:R-:W-:Y:S01]  /*6fd0*/  @!P5 IMAD.IADD R52, R52, 0x1, -R8 ;  /* 0x000000013434d824 */ /* 0x000fe200078e0a08 */
[----:B------:R-:W-:-:S03]  /*6fe0*/  ISETP.GT.U32.AND P5, PT, R8, R45, PT ;  /* 0x0000002d0800720c */ /* 0x000fc60003fa4070 */
        /* <DEDUP_REMOVED lines=10> */
[----:B------:R-:W-:Y:S01]  /*7090*/  @!P5 IMAD.IADD R45, R45, 0x1, -R8 ;  /* 0x000000012d2dd824 */ /* 0x000fe200078e0a08 */
[----:B------:R-:W-:-:S03]  /*70a0*/  ISETP.GT.U32.AND P5, PT, R8, R38, PT ;  /* 0x000000260800720c */ /* 0x000fc60003fa4070 */
        /* <DEDUP_REMOVED lines=10> */
[----:B------:R-:W-:Y:S01]  /*7150*/  @!P5 IMAD.IADD R38, R38, 0x1, -R8 ;  /* 0x000000012626d824 */ /* 0x000fe200078e0a08 */
[----:B------:R-:W-:-:S02]  /*7160*/  ISETP.GT.U32.AND P5, PT, R8, R44, PT ;  /* 0x0000002c0800720c */ /* 0x000fc40003fa4070 */
[----:B------:R-:W-:Y:S01]  /*7170*/  ISETP.GT.U32.AND P0, PT, R8, R48, PT ;  /* 0x000000300800720c */ /* 0x000fe20003f04070 */
        /* <DEDUP_REMOVED lines=11> */
[----:B------:R-:W-:Y:S01]  /*7230*/  ISETP.GT.U32.AND P5, PT, R8, R38, PT ;  /* 0x000000260800720c */ /* 0x000fe20003fa4070 */
[--C-:B------:R-:W-:Y:S01]  /*7240*/  @!P0 IMAD.IADD R48, R48, 0x1, -R8.reuse ;  /* 0x0000000130308824 */ /* 0x100fe200078e0a08 */
[----:B------:R-:W-:Y:S01]  /*7250*/  ISETP.GT.U32.AND P0, PT, R8, R54, PT ;  /* 0x000000360800720c */ /* 0x000fe20003f04070 */
[----:B------:R-:W-:-:S02]  /*7260*/  @!P2 IMAD.IADD R35, R35, 0x1, -R8 ;  /* 0x000000012323a824 */ /* 0x000fc400078e0a08 */
        /* <DEDUP_REMOVED lines=10> */
[----:B------:R-:W-:Y:S01]  /*7310*/  @!P0 IMAD.IADD R54, R54, 0x1, -R8 ;  /* 0x0000000136368824 */ /* 0x000fe200078e0a08 */
[----:B------:R-:W-:-:S03]  /*7320*/  ISETP.GT.U32.AND P0, PT, R8, R48, PT ;  /* 0x000000300800720c */ /* 0x000fc60003f04070 */
        /* <DEDUP_REMOVED lines=10> */
[----:B------:R-:W-:Y:S01]  /*73d0*/  @!P0 IMAD.IADD R48, R48, 0x1, -R8 ;  /* 0x0000000130308824 */ /* 0x000fe200078e0a08 */
[----:B------:R-:W-:-:S03]  /*73e0*/  ISETP.GT.U32.AND P0, PT, R8, R41, PT ;  /* 0x000000290800720c */ /* 0x000fc60003f04070 */
[--C-:B------:R-:W-:Y:S02]  /*73f0*/  @!P1 IMAD.IADD R32, R32, 0x1, -R8.reuse ;  /* 0x0000000120209824 */ /* 0x100fe400078e0a08 */
[--C-:B------:R-:W-:Y:S01]  /*7400*/  @!P3 IMAD.IADD R30, R30, 0x1, -R8.reuse ;  /* 0x000000011e1eb824 */ /* 0x100fe200078e0a08 */
[C---:B------:R-:W-:Y:S01]  /*7410*/  ISETP.GT.U32.AND P3, PT, R8.reuse, R24, PT ;  /* 0x000000180800720c */ /* 0x040fe20003f64070 */
[--C-:B------:R-:W-:Y:S01]  /*7420*/  @!P6 IMAD.IADD R29, R29, 0x1, -R8.reuse ;  /* 0x000000011d1de824 */ /* 0x100fe200078e0a08 */
[----:B------:R-:W-:Y:S01]  /*7430*/  ISETP.GT.U32.AND P6, PT, R8, R32, PT ;  /* 0x000000200800720c */ /* 0x000fe20003fc4070 */
[--C-:B------:R-:W-:Y:S02]  /*7440*/  @!P4 IMAD.IADD R28, R28, 0x1, -R8.reuse ;  /* 0x000000011c1cc824 */ /* 0x100fe400078e0a08 */
[----:B------:R-:W-:-:S03]  /*7450*/  @!P5 IMAD.IADD R25, R25, 0x1, -R8 ;  /* 0x000000011919d824 */ /* 0x000fc600078e0a08 */
[C---:B------:R-:W-:Y:S01]  /*7460*/  ISETP.GT.U32.AND P5, PT, R8.reuse, R28, PT ;  /* 0x0000001c0800720c */ /* 0x040fe20003fa4070 */
[----:B------:R-:W-:Y:S01]  /*7470*/  @!P0 IMAD.IADD R41, R41, 0x1, -R8 ;  /* 0x0000000129298824 */ /* 0x000fe200078e0a08 */
[----:B------:R-:W-:-:S03]  /*7480*/  ISETP.GT.U32.AND P0, PT, R8, R34, PT ;  /* 0x000000220800720c */ /* 0x000fc60003f04070 */
[--C-:B------:R-:W-:Y:S01]  /*7490*/  @!P3 IMAD.IADD R24, R24, 0x1, -R8.reuse ;  /* 0x000000011818b824 */ /* 0x100fe200078e0a08 */
[----:B------:R-:W-:Y:S01]  /*74a0*/  ISETP.GT.U32.AND P2, PT, R8, R41, PT ;  /* 0x000000290800720c */ /* 0x000fe20003f44070 */
[----:B------:R-:W-:-:S03]  /*74b0*/  @!P6 IMAD.IADD R32, R32, 0x1, -R8 ;  /* 0x000000012020e824 */ /* 0x000fc600078e0a08 */
[----:B------:R-:W-:-:S03]  /*74c0*/  ISETP.GT.U32.AND P6, PT, R8, R24, PT ;  /* 0x000000180800720c */ /* 0x000fc60003fc4070 */
[--C-:B------:R-:W-:Y:S01]  /*74d0*/  @!P5 IMAD.IADD R28, R28, 0x1, -R8.reuse ;  /* 0x000000011c1cd824 */ /* 0x100fe200078e0a08 */
[----:B------:R-:W-:Y:S01]  /*74e0*/  ISETP.GT.U32.AND P5, PT, R8, R23, PT ;  /* 0x000000170800720c */ /* 0x000fe20003fa4070 */
[----:B------:R-:W-:Y:S01]  /*74f0*/  @!P0 IMAD.IADD R34, R34, 0x1, -R8 ;  /* 0x0000000122228824 */ /* 0x000fe200078e0a08 */
[----:B------:R-:W-:-:S03]  /*7500*/  ISETP.GT.U32.AND P0, PT, R8, R40, PT ;  /* 0x000000280800720c */ /* 0x000fc60003f04070 */
[----:B------:R-:W-:Y:S01]  /*7510*/  @!P2 IMAD.IADD R41, R41, 0x1, -R8 ;  /* 0x000000012929a824 */ /* 0x000fe200078e0a08 */
[----:B------:R-:W-:-:S03]  /*7520*/  ISETP.GT.U32.AND P2, PT, R8, R34, PT ;  /* 0x000000220800720c */ /* 0x000fc60003f44070 */
[----:B------:R-:W-:Y:S01]  /*7530*/  @!P6 IMAD.IADD R24, R24, 0x1, -R8 ;  /* 0x000000011818e824 */ /* 0x000fe200078e0a08 */
        /* <DEDUP_REMOVED lines=10> */
[C---:B------:R-:W-:Y:S01]  /*75e0*/  ISETP.GT.U32.AND P5, PT, R8.reuse, R17, PT ;  /* 0x000000110800720c */ /* 0x040fe20003fa4070 */
[----:B------:R-:W-:Y:S01]  /*75f0*/  @!P0 IMAD.IADD R33, R33, 0x1, -R8 ;  /* 0x0000000121218824 */ /* 0x000fe200078e0a08 */
[----:B------:R-:W-:Y:S01]  /*7600*/  ISETP.GT.U32.AND P0, PT, R8, R26, PT ;  /* 0x0000001a0800720c */ /* 0x000fe20003f04070 */
[----:B------:R-:W-:Y:S01]  /*7610*/  IMAD.HI.U32 R4, R9, R11, RZ ;  /* 0x0000000b09047227 */ /* 0x000fe200078e00ff */
[----:B------:R-:W-:-:S03]  /*7620*/  IABS R18, R6 ;  /* 0x0000000600127213 */ /* 0x000fc60000000000 */
[----:B------:R-:W-:Y:S01]  /*7630*/  IMAD.MOV R2, RZ, RZ, -R2 ;  /* 0x000000ffff027224 */ /* 0x000fe200078e0a02 */
[C---:B------:R-:W-:Y:S01]  /*7640*/  ISETP.GT.U32.AND P4, PT, R8.reuse, R31, PT ;  /* 0x0000001f0800720c */ /* 0x040fe20003f84070 */
[----:B------:R-:W-:Y:S02]  /*7650*/  IMAD.MOV R4, RZ, RZ, -R4 ;  /* 0x000000ffff047224 */ /* 0x000fe400078e0a04 */
[--C-:B------:R-:W-:Y:S01]  /*7660*/  @!P2 IMAD.IADD R27, R27, 0x1, -R8.reuse ;  /* 0x000000011b1ba824 */ /* 0x100fe200078e0a08 */
[----:B------:R-:W-:Y:S01]  /*7670*/  ISETP.GT.U32.AND P2, PT, R8, R30, PT ;  /* 0x0000001e0800720c */ /* 0x000fe20003f44070 */
[----:B------:R-:W-:Y:S01]  /*7680*/  @!P6 IMAD.IADD R20, R20, 0x1, -R8 ;  /* 0x000000011414e824 */ /* 0x000fe200078e0a08 */
[C---:B------:R-:W-:Y:S01]  /*7690*/  ISETP.GT.U32.AND P6, PT, R8.reuse, R16, PT ;  /* 0x000000100800720c */ /* 0x040fe20003fc4070 */
[----:B------:R-:W-:Y:S02]  /*76a0*/  IMAD R10, R8, R2, R10 ;  /* 0x00000002080a7224 */ /* 0x000fe400078e020a */
[----:B------:R-:W-:-:S04]  /*76b0*/  IMAD.HI.U32 R2, R9, R18, RZ ;  /* 0x0000001209027227 */ /* 0x000fc800078e00ff */
[C---:B------:R-:W-:Y:S02]  /*76c0*/  IMAD R12, R8.reuse, R5, R12 ;  /* 0x00000005080c7224 */ /* 0x040fe400078e020c */
[C---:B------:R-:W-:Y:S02]  /*76d0*/  IMAD R11, R8.reuse, R4, R11 ;  /* 0x00000004080b7224 */ /* 0x040fe400078e020b */
[----:B------:R-:W-:Y:S01]  /*76e0*/  @!P5 IMAD.IADD R17, R17, 0x1, -R8 ;  /* 0x000000011111d824 */ /* 0x000fe200078e0a08 */
[----:B------:R-:W1:Y:S01]  /*76f0*/  LDC.64 R4, c[0x0][0x3a8] ;  /* 0x0000ea00ff047b82 */ /* 0x000e620000000a00 */
[----:B------:R-:W-:Y:S01]  /*7700*/  ISETP.GT.U32.AND P5, PT, R8, R15, PT ;  /* 0x0000000f0800720c */ /* 0x000fe20003fa4070 */
[----:B------:R-:W-:Y:S02]  /*7710*/  IMAD.MOV R2, RZ, RZ, -R2 ;  /* 0x000000ffff027224 */ /* 0x000fe400078e0a02 */
[----:B------:R-:W-:Y:S01]  /*7720*/  @!P0 IMAD.IADD R26, R26, 0x1, -R8 ;  /* 0x000000011a1a8824 */ /* 0x000fe200078e0a08 */
[C---:B------:R-:W-:Y:S01]  /*7730*/  ISETP.GT.U32.AND P0, PT, R8.reuse, R29, PT ;  /* 0x0000001d0800720c */ /* 0x040fe20003f04070 */
[----:B------:R-:W-:-:S02]  /*7740*/  IMAD R18, R8, R2, R18 ;  /* 0x0000000208127224 */ /* 0x000fc400078e0212 */
[----:B0-----:R-:W-:Y:S02]  /*7750*/  VIADD R2, R7, 0xffffffff ;  /* 0xffffffff07027836 */ /* 0x001fe40000000000 */
[--C-:B------:R-:W-:Y:S01]  /*7760*/  @!P4 IMAD.IADD R31, R31, 0x1, -R8.reuse ;  /* 0x000000011f1fc824 */ /* 0x100fe200078e0a08 */
[----:B------:R-:W-:Y:S01]  /*7770*/  ISETP.GT.U32.AND P4, PT, R8, R26, PT ;  /* 0x0000001a0800720c */ /* 0x000fe20003f84070 */
[--C-:B------:R-:W-:Y:S01]  /*7780*/  @!P2 IMAD.IADD R30, R30, 0x1, -R8.reuse ;  /* 0x000000011e1ea824 */ /* 0x100fe200078e0a08 */
[----:B------:R-:W-:Y:S01]  /*7790*/  ISETP.GT.U32.AND P2, PT, R8, R25, PT ;  /* 0x000000190800720c */ /* 0x000fe20003f44070 */
[----:B------:R-:W-:Y:S01]  /*77a0*/  @!P6 IMAD.IADD R16, R16, 0x1, -R8 ;  /* 0x000000011010e824 */ /* 0x000fe200078e0a08 */
[----:B------:R-:W-:Y:S02]  /*77b0*/  ISETP.GT.U32.AND P6, PT, R8, R14, PT ;  /* 0x0000000e0800720c */ /* 0x000fe40003fc4070 */
[----:B------:R-:W-:Y:S01]  /*77c0*/  ISETP.GE.U32.AND P1, PT, R2, 0x7fffff80, PT ;  /* 0x7fffff800200780c */ /* 0x000fe20003f26070 */
[----:B------:R-:W-:-:S02]  /*77d0*/  VIADD R2, R7, 0xfffffff7 ;  /* 0xfffffff707027836 */ /* 0x000fc40000000000 */
[--C-:B------:R-:W-:Y:S01]  /*77e0*/  @!P5 IMAD.IADD R15, R15, 0x1, -R8.reuse ;  /* 0x000000010f0fd824 */ /* 0x100fe200078e0a08 */
[----:B------:R-:W-:Y:S01]  /*77f0*/  ISETP.GT.U32.AND P5, PT, R8, R13, PT ;  /* 0x0000000d0800720c */ /* 0x000fe20003fa4070 */
[--C-:B------:R-:W-:Y:S01]  /*7800*/  @!P0 IMAD.IADD R29, R29, 0x1, -R8.reuse ;  /* 0x000000011d1d8824 */ /* 0x100fe200078e0a08 */
[----:B------:R-:W-:Y:S01]  /*7810*/  ISETP.GE.U32.AND P0, PT, R2, 0x7fffff78, PT ;  /* 0x7fffff780200780c */ /* 0x000fe20003f06070 */
[----:B------:R-:W-:Y:S02]  /*7820*/  VIADD R2, R7, 0xffffffe7 ;  /* 0xffffffe707027836 */ /* 0x000fe40000000000 */
[--C-:B------:R-:W-:Y:S02]  /*7830*/  @!P4 IMAD.IADD R26, R26, 0x1, -R8.reuse ;  /* 0x000000011a1ac824 */ /* 0x100fe400078e0a08 */
[--C-:B------:R-:W-:Y:S01]  /*7840*/  @!P2 IMAD.IADD R25, R25, 0x1, -R8.reuse ;  /* 0x000000011919a824 */ /* 0x100fe200078e0a08 */
[----:B------:R-:W-:Y:S01]  /*7850*/  ISETP.GE.U32.AND P4, PT, R2, 0x7fffff68, PT ;  /* 0x7fffff680200780c */ /* 0x000fe20003f86070 */
[----:B------:R-:W-:Y:S01]  /*7860*/  @!P6 IMAD.IADD R14, R14, 0x1, -R8 ;  /* 0x000000010e0ee824 */ /* 0x000fe200078e0a08 */
[----:B------:R-:W-:Y:S01]  /*7870*/  ISETP.NE.U32.AND P2, PT, R19, RZ, PT ;  /* 0x000000ff1300720c */ /* 0x000fe20003f45070 */
[----:B-1----:R-:W-:Y:S01]  /*7880*/  IMAD R2, R4, 0x5, RZ ;  /* 0x0000000504027824 */ /* 0x002fe200078e02ff */
[----:B------:R-:W-:Y:S01]  /*7890*/  ISETP.GT.U32.AND P6, PT, R8, R12, PT ;  /* 0x0000000c0800720c */ /* 0x000fe20003fc4070 */
[----:B------:R-:W-:-:S02]  /*78a0*/  IMAD.SHL.U32 R19, R4, 0x4, RZ ;  /* 0x0000000404137824 */ /* 0x000fc400078e00ff */
[C---:B------:R-:W-:Y:S02]  /*78b0*/  IMAD R2, R4.reuse, 0x7, RZ ;  /* 0x0000000704027824 */ /* 0x040fe400078e02ff */
[C---:B------:R-:W-:Y:S02]  /*78c0*/  IMAD R19, R4.reuse, 0x6, RZ ;  /* 0x0000000604137824 */ /* 0x040fe400078e02ff */
[C---:B------:R-:W-:Y:S02]  /*78d0*/  IMAD R2, R4.reuse, 0x9, RZ ;  /* 0x0000000904027824 */ /* 0x040fe400078e02ff */
[C---:B------:R-:W-:Y:S02]  /*78e0*/  IMAD.SHL.U32 R19, R4.reuse, 0x8, RZ ;  /* 0x0000000804137824 */ /* 0x040fe400078e00ff */
[----:B------:R-:W-:Y:S02]  /*78f0*/  IMAD R2, R4, 0xb, RZ ;  /* 0x0000000b04027824 */ /* 0x000fe400078e02ff */
[----:B------:R-:W-:Y:S01]  /*7900*/  @!P5 IMAD.IADD R13, R13, 0x1, -R8 ;  /* 0x000000010d0dd824 */ /* 0x000fe200078e0a08 */
[----:B------:R-:W-:Y:S01]  /*7910*/  ISETP.GT.U32.AND P5, PT, R8, R11, PT ;  /* 0x0000000b0800720c */ /* 0x000fe20003fa4070 */
[----:B------:R-:W-:-:S02]  /*7920*/  IMAD R19, R4, 0xa, RZ ;  /* 0x0000000a04137824 */ /* 0x000fc400078e02ff */
[C---:B------:R-:W-:Y:S02]  /*7930*/  IMAD R2, R4.reuse, 0xd, RZ ;  /* 0x0000000d04027824 */ /* 0x040fe400078e02ff */
[C---:B------:R-:W-:Y:S02]  /*7940*/  IMAD R19, R4.reuse, 0xc, RZ ;  /* 0x0000000c04137824 */ /* 0x040fe400078e02ff */
[C---:B------:R-:W-:Y:S02]  /*7950*/  IMAD R2, R4.reuse, 0xf, RZ ;  /* 0x0000000f04027824 */ /* 0x040fe400078e02ff */
[C---:B------:R-:W-:Y:S02]  /*7960*/  IMAD R19, R4.reuse, 0xe, RZ ;  /* 0x0000000e04137824 */ /* 0x040fe400078e02ff */
[C---:B------:R-:W-:Y:S02]  /*7970*/  IMAD R2, R4.reuse, 0x11, RZ ;  /* 0x0000001104027824 */ /* 0x040fe400078e02ff */
[----:B------:R-:W-:-:S02]  /*7980*/  IMAD.SHL.U32 R19, R4, 0x10, RZ ;  /* 0x0000001004137824 */ /* 0x000fc400078e00ff */
[C---:B------:R-:W-:Y:S02]  /*7990*/  IMAD R2, R4.reuse, 0x13, RZ ;  /* 0x0000001304027824 */ /* 0x040fe400078e02ff */
[C---:B------:R-:W-:Y:S02]  /*79a0*/  IMAD R19, R4.reuse, 0x12, RZ ;  /* 0x0000001204137824 */ /* 0x040fe400078e02ff */
[C---:B------:R-:W-:Y:S02]  /*79b0*/  IMAD R2, R4.reuse, 0x15, RZ ;  /* 0x0000001504027824 */ /* 0x040fe400078e02ff */
[C---:B------:R-:W-:Y:S02]  /*79c0*/  IMAD R19, R4.reuse, 0x14, RZ ;  /* 0x0000001404137824 */ /* 0x040fe400078e02ff */
[C---:B------:R-:W-:Y:S02]  /*79d0*/  IMAD R2, R4.reuse, 0x17, RZ ;  /* 0x0000001704027824 */ /* 0x040fe400078e02ff */
[----:B------:R-:W-:-:S02]  /*79e0*/  IMAD R19, R4, 0x16, RZ ;  /* 0x0000001604137824 */ /* 0x000fc400078e02ff */
[----:B------:R-:W-:Y:S01]  /*79f0*/  IMAD R2, R4, 0x19, RZ ;  /* 0x0000001904027824 */ /* 0x000fe200078e02ff */
[----:B------:R-:W-:Y:S01]  /*7a00*/  ISETP.GT.U32.AND P3, PT, R8, R27, PT ;  /* 0x0000001b0800720c */ /* 0x000fe20003f64070 */
[C---:B------:R-:W-:Y:S02]  /*7a10*/  IMAD R19, R4.reuse, 0x18, RZ ;  /* 0x0000001804137824 */ /* 0x040fe400078e02ff */
[C---:B------:R-:W-:Y:S02]  /*7a20*/  IMAD R2, R4.reuse, 0x1b, RZ ;  /* 0x0000001b04027824 */ /* 0x040fe400078e02ff */
[C---:B------:R-:W-:Y:S02]  /*7a30*/  IMAD R19, R4.reuse, 0x1a, RZ ;  /* 0x0000001a04137824 */ /* 0x040fe400078e02ff */
[C---:B------:R-:W-:Y:S02]  /*7a40*/  IMAD R2, R4.reuse, 0x1d, RZ ;  /* 0x0000001d04027824 */ /* 0x040fe400078e02ff */
[----:B------:R-:W-:-:S02]  /*7a50*/  IMAD R19, R4, 0x1c, RZ ;  /* 0x0000001c04137824 */ /* 0x000fc400078e02ff */
[----:B------:R-:W-:Y:S02]  /*7a60*/  IMAD R2, R4, 0x1f, RZ ;  /* 0x0000001f04027824 */ /* 0x000fe400078e02ff */
[----:B------:R-:W-:Y:S01]  /*7a70*/  @!P6 IMAD.IADD R12, R12, 0x1, -R8 ;  /* 0x000000010c0ce824 */ /* 0x000fe200078e0a08 */
[----:B------:R-:W-:Y:S01]  /*7a80*/  ISETP.GT.U32.AND P6, PT, R8, R10, PT ;  /* 0x0000000a0800720c */ /* 0x000fe20003fc4070 */
[C---:B------:R-:W-:Y:S02]  /*7a90*/  IMAD R19, R4.reuse, 0x1e, RZ ;  /* 0x0000001e04137824 */ /* 0x040fe400078e02ff */
[C---:B------:R-:W-:Y:S02]  /*7aa0*/  IMAD R2, R4.reuse, 0x21, RZ ;  /* 0x0000002104027824 */ /* 0x040fe400078e02ff */
[C---:B------:R-:W-:Y:S02]  /*7ab0*/  IMAD.SHL.U32 R19, R4.reuse, 0x20, RZ ;  /* 0x0000002004137824 */ /* 0x040fe400078e00ff */
[----:B------:R-:W-:-:S02]  /*7ac0*/  IMAD R2, R4, 0x23, RZ ;  /* 0x0000002304027824 */ /* 0x000fc400078e02ff */
[C---:B------:R-:W-:Y:S02]  /*7ad0*/  IMAD R19, R4.reuse, 0x22, RZ ;  /* 0x0000002204137824 */ /* 0x040fe400078e02ff */
[C---:B------:R-:W-:Y:S02]  /*7ae0*/  IMAD R2, R4.reuse, 0x25, RZ ;  /* 0x0000002504027824 */ /* 0x040fe400078e02ff */
[C---:B------:R-:W-:Y:S02]  /*7af0*/  IMAD R19, R4.reuse, 0x24, RZ ;  /* 0x0000002404137824 */ /* 0x040fe400078e02ff */
[----:B------:R-:W-:Y:S02]  /*7b00*/  IMAD R2, R4, 0x27, RZ ;  /* 0x0000002704027824 */ /* 0x000fe400078e02ff */
[----:B------:R-:W-:Y:S01]  /*7b10*/  @!P5 IMAD.IADD R11, R11, 0x1, -R8 ;  /* 0x000000010b0bd824 */ /* 0x000fe200078e0a08 */
[----:B------:R-:W-:Y:S01]  /*7b20*/  ISETP.GT.U32.AND P5, PT, R8, R18, PT ;  /* 0x000000120800720c */ /* 0x000fe20003fa4070 */
[----:B------:R-:W-:-:S02]  /*7b30*/  IMAD R19, R4, 0x26, RZ ;  /* 0x0000002604137824 */ /* 0x000fc400078e02ff */
[C---:B------:R-:W-:Y:S01]  /*7b40*/  IMAD R2, R4.reuse, 0x29, RZ ;  /* 0x0000002904027824 */ /* 0x040fe200078e02ff */
[----:B------:R0:W-:Y:S01]  /*7b50*/  STL [R1+0x11a0], R6 ;  /* 0x0011a00601007387 */ /* 0x0001e20000100800 */
[C---:B------:R-:W-:Y:S02]  /*7b60*/  IMAD R19, R4.reuse, 0x28, RZ ;  /* 0x0000002804137824 */ /* 0x040fe400078e02ff */
[C---:B------:R-:W-:Y:S02]  /*7b70*/  IMAD R2, R4.reuse, 0x2b, RZ ;  /* 0x0000002b04027824 */ /* 0x040fe400078e02ff */
[C---:B------:R-:W-:Y:S02]  /*7b80*/  IMAD R19, R4.reuse, 0x2a, RZ ;  /* 0x0000002a04137824 */ /* 0x040fe400078e02ff */
[C---:B------:R-:W-:Y:S02]  /*7b90*/  IMAD R2, R4.reuse, 0x2d, RZ ;  /* 0x0000002d04027824 */ /* 0x040fe400078e02ff */
[----:B------:R-:W-:-:S02]  /*7ba0*/  IMAD R19, R4, 0x2c, RZ ;  /* 0x0000002c04137824 */ /* 0x000fc400078e02ff */
[----:B0-----:R-:W-:Y:S02]  /*7bb0*/  VIADD R6, R7, 0xffffffef ;  /* 0xffffffef07067836 */ /* 0x001fe40000000000 */
[C---:B------:R-:W-:Y:S02]  /*7bc0*/  IMAD R2, R4.reuse, 0x2f, RZ ;  /* 0x0000002f04027824 */ /* 0x040fe400078e02ff */
[C---:B------:R-:W-:Y:S02]  /*7bd0*/  IMAD R19, R4.reuse, 0x2e, RZ ;  /* 0x0000002e04137824 */ /* 0x040fe400078e02ff */
[C---:B------:R-:W-:Y:S02]  /*7be0*/  IMAD R2, R4.reuse, 0x31, RZ ;  /* 0x0000003104027824 */ /* 0x040fe400078e02ff */
[C---:B------:R-:W-:Y:S02]  /*7bf0*/  IMAD R19, R4.reuse, 0x30, RZ ;  /* 0x0000003004137824 */ /* 0x040fe400078e02ff */
[----:B------:R-:W-:-:S02]  /*7c00*/  IMAD R2, R4, 0x33, RZ ;  /* 0x0000003304027824 */ /* 0x000fc400078e02ff */
[----:B---3--:R-:W-:Y:S02]  /*7c10*/  IMAD R3, R3, UR6, RZ ;  /* 0x0000000603037c24 */ /* 0x008fe4000f8e02ff */
[C---:B------:R-:W-:Y:S02]  /*7c20*/  IMAD R19, R4.reuse, 0x32, RZ ;  /* 0x0000003204137824 */ /* 0x040fe400078e02ff */
[----:B------:R-:W-:Y:S02]  /*7c30*/  IMAD R2, R4, 0x35, RZ ;  /* 0x0000003504027824 */ /* 0x000fe400078e02ff */
[----:B------:R-:W-:Y:S01]  /*7c40*/  @!P3 IMAD.IADD R27, R27, 0x1, -R8 ;  /* 0x000000011b1bb824 */ /* 0x000fe200078e0a08 */
[----:B------:R-:W-:Y:S01]  /*7c50*/  ISETP.GE.U32.AND P3, PT, R6, 0x7fffff70, PT ;  /* 0x7fffff700600780c */ /* 0x000fe20003f66070 */
[C---:B------:R-:W-:Y:S02]  /*7c60*/  IMAD R19, R4.reuse, 0x34, RZ ;  /* 0x0000003404137824 */ /* 0x040fe400078e02ff */
[----:B------:R-:W-:-:S02]  /*7c70*/  IMAD R2, R4, 0x37, RZ ;  /* 0x0000003704027824 */ /* 0x000fc400078e02ff */
[C---:B------:R-:W-:Y:S02]  /*7c80*/  IMAD R19, R4.reuse, 0x36, RZ ;  /* 0x0000003604137824 */ /* 0x040fe400078e02ff */
[C---:B------:R-:W-:Y:S02]  /*7c90*/  IMAD R2, R4.reuse, 0x39, RZ ;  /* 0x0000003904027824 */ /* 0x040fe400078e02ff */
[C---:B------:R-:W-:Y:S02]  /*7ca0*/  IMAD.SHL.U32 R6, R4.reuse, 0x2, RZ ;  /* 0x0000000204067824 */ /* 0x040fe400078e00ff */
[C---:B------:R-:W-:Y:S02]  /*7cb0*/  IMAD R19, R4.reuse, 0x38, RZ ;  /* 0x0000003804137824 */ /* 0x040fe400078e02ff */
[----:B------:R-:W-:Y:S02]  /*7cc0*/  IMAD R2, R4, 0x3b, RZ ;  /* 0x0000003b04027824 */ /* 0x000fe400078e02ff */
[----:B------:R-:W-:Y:S01]  /*7cd0*/  @!P6 IMAD.IADD R10, R10, 0x1, -R8 ;  /* 0x000000010a0ae824 */ /* 0x000fe200078e0a08 */
[----:B------:R-:W-:Y:S01]  /*7ce0*/  IADD3 R2, P6, PT, R3, UR12, RZ ;  /* 0x0000000c03027c10 */ /* 0x000fe2000ffde0ff */
[----:B------:R-:W-:-:S02]  /*7cf0*/  IMAD R19, R4, 0x3a, RZ ;  /* 0x0000003a04137824 */ /* 0x000fc400078e02ff */
[C---:B------:R-:W-:Y:S02]  /*7d00*/  IMAD R19, R4.reuse, 0x3c, RZ ;  /* 0x0000003c04137824 */ /* 0x040fe400078e02ff */
[C---:B------:R-:W-:Y:S02]  /*7d10*/  IMAD R19, R4.reuse, 0x3d, RZ ;  /* 0x0000003d04137824 */ /* 0x040fe400078e02ff */
[----:B------:R-:W-:Y:S02]  /*7d20*/  IMAD R19, R4, 0x3e, RZ ;  /* 0x0000003e04137824 */ /* 0x000fe400078e02ff */
[----:B------:R-:W-:Y:S01]  /*7d30*/  @!P5 IMAD.IADD R18, R18, 0x1, -R8 ;  /* 0x000000011212d824 */ /* 0x000fe200078e0a08 */
[----:B------:R-:W-:-:S05]  /*7d40*/  IADD3 R19, P5, PT, R6, R2, RZ ;  /* 0x0000000206137210 */ /* 0x000fca0007fbe0ff */
[----:B------:R0:W-:Y:S02]  /*7d50*/  STL [R1+0x1e0], R19 ;  /* 0x0001e01301007387 */ /* 0x0001e40000100800 */
[C---:B0-----:R-:W-:Y:S02]  /*7d60*/  IMAD R19, R4.reuse, 0x3f, RZ ;  /* 0x0000003f04137824 */ /* 0x041fe400078e02ff */
[C---:B------:R-:W-:Y:S02]  /*7d70*/  IMAD.SHL.U32 R19, R4.reuse, 0x40, RZ ;  /* 0x0000004004137824 */ /* 0x040fe400078e00ff */
[C---:B------:R-:W-:Y:S02]  /*7d80*/  IMAD R19, R4.reuse, 0x41, RZ ;  /* 0x0000004104137824 */ /* 0x040fe400078e02ff */
[C---:B------:R-:W-:Y:S02]  /*7d90*/  IMAD R19, R4.reuse, 0x42, RZ ;  /* 0x0000004204137824 */ /* 0x040fe400078e02ff */
[----:B------:R-:W-:-:S06]  /*7da0*/  IMAD R19, R4, 0x43, RZ ;  /* 0x0000004304137824 */ /* 0x000fcc00078e02ff */
[----:B------:R0:W5:Y:S01]  /*7db0*/  LDL.LU R19, [R1+0x12d8] ;  /* 0x0012d80001137983 */ /* 0x0001620000300800 */
[----:B------:R-:W-:Y:S01]  /*7dc0*/  IMAD R7, R4, 0x3, RZ ;  /* 0x0000000304077824 */ /* 0x000fe200078e02ff */
[----:B------:R-:W-:Y:S01]  /*7dd0*/  LEA.HI.X.SX32 R3, R3, UR13, 0x1, P6 ;  /* 0x0000000d03037c11 */ /* 0x000fe2000b0f0eff */
[----:B------:R-:W-:Y:S01]  /*7de0*/  UMOV UR4, 0x1 ;  /* 0x0000000100047882 */ /* 0x000fe20000000000 */
[----:B------:R-:W1:Y:S01]  /*7df0*/  LDCU.64 UR18, c[0x0][0x358] ;  /* 0x00006b00ff1277ac */ /* 0x000e620008000a00 */
[----:B------:R-:W-:Y:S05]  /*7e00*/  BRA.U UP0, `(.L_x_5) ;  /* 0x00000001002c7547 */ /* 0x000fea000b800000 */
[----:B------:R-:W-:Y:S01]  /*7e10*/  ELECT P6, URZ, PT ;  /* 0x0000000000ff782f */ /* 0x000fe200038c0000 */
[----:B------:R2:W-:Y:S01]  /*7e20*/  STL [R1+0x12dc], R2 ;  /* 0x0012dc0201007387 */ /* 0x0005e20000100800 */
[----:B------:R-:W-:Y:S02]  /*7e30*/  UMOV UR6, 0x40 ;  /* 0x0000004000067882 */ /* 0x000fe40000000000 */
[----:B------:R-:W-:Y:S01]  /*7e40*/  ULEA UR6, UR5, UR6, 0x18 ;  /* 0x0000000605067291 */ /* 0x000fe2000f8ec0ff */
[----:B------:R3:W-:Y:S01]  /*7e50*/  STL [R1+0x12d8], R0 ;  /* 0x0012d80001007387 */ /* 0x0007e20000100800 */
[----:B------:R-:W-:Y:S01]  /*7e60*/  UVIRTCOUNT.DEALLOC.SMPOOL 0x80 ;  /* 0x000000800000784c */ /* 0x000fe20000000000 */
[----:B--2---:R-:W-:-:S06]  /*7e70*/  IMAD.MOV.U32 R2, RZ, RZ, 0x1 ;  /* 0x00000001ff027424 */ /* 0x004fcc00078e00ff */
[----:B---3--:R-:W-:Y:S02]  /*7e80*/  @P6 PRMT R0, R2, 0x7610, R0 ;  /* 0x0000761002006816 */ /* 0x008fe40000000000 */
[----:B------:R2:W5:Y:S04]  /*7e90*/  LDL.LU R2, [R1+0x12dc] ;  /* 0x0012dc0001027983 */ /* 0x0005680000300800 */
[----:B------:R3:W-:Y:S04]  /*7ea0*/  @P6 STS.U8 [UR6], R0 ;  /* 0x00000000ff006988 */ /* 0x0007e80008000006 */
[----:B---3--:R2:W5:Y:S02]  /*7eb0*/  LDL.LU R0, [R1+0x12d8] ;  /* 0x0012d80001007983 */ /* 0x0085640000300800 */
.L_x_5:
[----:B------:R3:W-:Y:S01]  /*7ec0*/  STL [R1+0x1340], R32 ;  /* 0x0013402001007387 */ /* 0x0007e20000100800 */
[----:B------:R-:W-:Y:S01]  /*7ed0*/  USHF.L.U32 UR5, UR7, 0x15, URZ ;  /* 0x0000001507057899 */ /* 0x000fe200080006ff */
[----:B------:R-:W-:Y:S02]  /*7ee0*/  VOTEU.ALL UP1, P2 ;  /* 0x0000000000ff7886 */ /* 0x000fe40001020000 */
[----:B------:R4:W-:Y:S01]  /*7ef0*/  STL [R1+0x133c], R31 ;  /* 0x00133c1f01007387 */ /* 0x0009e20000100800 */
[----:B------:R-:W-:Y:S01]  /*7f00*/  UIADD3 UR6, UPT, UPT, UR9, 0x18000, URZ ;  /* 0x0001800009067890 */ /* 0x000fe2000fffe0ff */
[----:B------:R-:W-:Y:S02]  /*7f10*/  VOTEU.ALL UP2, P2 ;  /* 0x0000000000ff7886 */ /* 0x000fe40001040000 */
[----:B------:R0:W-:Y:S01]  /*7f20*/  STL [R1+0x1338], R30 ;  /* 0x0013381e01007387 */ /* 0x0001e20000100800 */
[----:B------:R-:W2:Y:S01]  /*7f30*/  LDCU UR11, c[0x0][0x3b0] ;  /* 0x00007600ff0b77ac */ /* 0x000ea20008000800 */
[----:B---3--:R-:W-:-:S02]  /*7f40*/  IMAD R32, R4, 0x5, RZ ;  /* 0x0000000504207824 */ /* 0x008fc400078e02ff */
[----:B------:R3:W-:Y:S01]  /*7f50*/  STL [R1+0x1334], R29 ;  /* 0x0013341d01007387 */ /* 0x0007e20000100800 */
[----:B------:R-:W1:Y:S01]  /*7f60*/  LDCU UR16, c[0x0][0x3b0] ;  /* 0x00007600ff1077ac */ /* 0x000e620008000800 */
[C---:B----4-:R-:W-:Y:S02]  /*7f70*/  IMAD R31, R4.reuse, 0x7, RZ ;  /* 0x00000007041f7824 */ /* 0x050fe400078e02ff */
[----:B------:R4:W-:Y:S01]  /*7f80*/  STL [R1+0x1330], R28 ;  /* 0x0013301c01007387 */ /* 0x0009e20000100800 */
[----:B------:R-:W1:Y:S01]  /*7f90*/  LDCU UR17, c[0x0][0x3b0] ;  /* 0x00007600ff1177ac */ /* 0x000e620008000800 */
[C---:B0-----:R-:W-:Y:S02]  /*7fa0*/  IMAD R30, R4.reuse, 0x6, RZ ;  /* 0x00000006041e7824 */ /* 0x041fe400078e02ff */
[----:B------:R0:W-:Y:S01]  /*7fb0*/  STL [R1+0x132c], R27 ;  /* 0x00132c1b01007387 */ /* 0x0001e20000100800 */
[----:B------:R-:W1:Y:S01]  /*7fc0*/  LDCU UR21, c[0x0][0x3b0] ;  /* 0x00007600ff1577ac */ /* 0x000e620008000800 */
[----:B---3--:R-:W-:-:S02]  /*7fd0*/  IMAD R29, R4, 0x44, RZ ;  /* 0x00000044041d7824 */ /* 0x008fc400078e02ff */
[----:B------:R3:W-:Y:S01]  /*7fe0*/  STL [R1+0x1328], R26 ;  /* 0x0013281a01007387 */ /* 0x0007e20000100800 */
[----:B------:R-:W1:Y:S01]  /*7ff0*/  LDCU UR23, c[0x0][0x3b0] ;  /* 0x00007600ff1777ac */ /* 0x000e620008000800 */
[C---:B----4-:R-:W-:Y:S02]  /*8000*/  IMAD.SHL.U32 R28, R4.reuse, 0x4, RZ ;  /* 0x00000004041c7824 */ /* 0x050fe400078e00ff */
[----:B------:R4:W-:Y:S01]  /*8010*/  STL [R1+0x1324], R25 ;  /* 0x0013241901007387 */ /* 0x0009e20000100800 */
[----:B------:R-:W1:Y:S01]  /*8020*/  LDCU UR25, c[0x0][0x3b0] ;  /* 0x00007600ff1977ac */ /* 0x000e620008000800 */
[C---:B0-----:R-:W-:Y:S02]  /*8030*/  IMAD.SHL.U32 R27, R4.reuse, 0x10, RZ ;  /* 0x00000010041b7824 */ /* 0x041fe400078e00ff */
        /* <DEDUP_REMOVED lines=8> */
[C---:B0-----:R-:W-:Y:S02]  /*80c0*/  IMAD R24, R4.reuse, 0x28, RZ ;  /* 0x0000002804187824 */ /* 0x041fe400078e02ff */
[----:B------:R-:W-:Y:S01]  /*80d0*/  STL [R1+0x1314], R21 ;  /* 0x0013141501007387 */ /* 0x000fe20000100800 */
[----:B------:R-:W0:Y:S01]  /*80e0*/  LDCU UR33, c[0x0][0x3b0] ;  /* 0x00007600ff2177ac */ /* 0x000e220008000800 */
[----:B---3--:R-:W-:-:S02]  /*80f0*/  IMAD R23, R4, 0x30, RZ ;  /* 0x0000003004177824 */ /* 0x008fc400078e02ff */
[----:B------:R3:W-:Y:S01]  /*8100*/  STL [R1+0x1310], R20 ;  /* 0x0013101401007387 */ /* 0x0007e20000100800 */
[----:B------:R-:W0:Y:S01]  /*8110*/  LDCU UR35, c[0x0][0x3b0] ;  /* 0x00007600ff2377ac */ /* 0x000e220008000800 */
[C---:B----4-:R-:W-:Y:S02]  /*8120*/  IMAD R22, R4.reuse, 0x38, RZ ;  /* 0x0000003804167824 */ /* 0x050fe400078e02ff */
[----:B-----5:R4:W-:Y:S01]  /*8130*/  STL [R1+0x130c], R19 ;  /* 0x00130c1301007387 */ /* 0x0209e20000100800 */
[----:B------:R-:W0:Y:S03]  /*8140*/  LDCU UR37, c[0x0][0x3b0] ;  /* 0x00007600ff2577ac */ /* 0x000e260008000800 */
[----:B------:R1:W-:Y:S01]  /*8150*/  STL [R1+0x1308], R18 ;  /* 0x0013081201007387 */ /* 0x0003e20000100800 */
[----:B------:R-:W0:Y:S01]  /*8160*/  LDCU UR39, c[0x0][0x3b0] ;  /* 0x00007600ff2777ac */ /* 0x000e220008000800 */
[----:B---3--:R-:W-:-:S02]  /*8170*/  IMAD R20, R4, 0x45, RZ ;  /* 0x0000004504147824 */ /* 0x008fc400078e02ff */
[----:B------:R3:W-:Y:S01]  /*8180*/  STL [R1+0x1304], R17 ;  /* 0x0013041101007387 */ /* 0x0007e20000100800 */
[----:B------:R-:W0:Y:S01]  /*8190*/  LDCU UR41, c[0x0][0x3b0] ;  /* 0x00007600ff2977ac */ /* 0x000e220008000800 */
[C---:B----4-:R-:W-:Y:S02]  /*81a0*/  IMAD R19, R4.reuse, 0x4a, RZ ;  /* 0x0000004a04137824 */ /* 0x050fe400078e02ff */
[----:B------:R4:W-:Y:S01]  /*81b0*/  STL [R1+0x1300], R16 ;  /* 0x0013001001007387 */ /* 0x0009e20000100800 */
[----:B------:R-:W0:Y:S01]  /*81c0*/  LDCU UR43, c[0x0][0x3b0] ;  /* 0x00007600ff2b77ac */ /* 0x000e220008000800 */
[C---:B-1----:R-:W-:Y:S02]  /*81d0*/  IMAD R18, R4.reuse, 0x4c, RZ ;  /* 0x0000004c04127824 */ /* 0x042fe400078e02ff */
        /* <DEDUP_REMOVED lines=21> */
[----:B------:R-:W-:Y:S01]  /*8330*/  STL [R1+0x12e0], R8 ;  /* 0x0012e00801007387 */ /* 0x000fe20000100800 */
[----:B------:R-:W3:Y:S01]  /*8340*/  LDCU UR59, c[0x0][0x3b0] ;  /* 0x00007600ff3b77ac */ /* 0x000ee20008000800 */
[C---:B----4-:R-:W-:Y:S02]  /*8350*/  IMAD R10, R4.reuse, 0x5e, RZ ;  /* 0x0000005e040a7824 */ /* 0x050fe400078e02ff */
[----:B------:R-:W-:Y:S01]  /*8360*/  STL [R1+0x12dc], R5 ;  /* 0x0012dc0501007387 */ /* 0x000fe20000100800 */
[----:B------:R-:W4:Y:S01]  /*8370*/  LDCU UR61, c[0x0][0x3b0] ;  /* 0x00007600ff3d77ac */ /* 0x000f220008000800 */
[C---:B-1----:R-:W-:Y:S02]  /*8380*/  IMAD R9, R4.reuse, 0x61, RZ ;  /* 0x0000006104097824 */ /* 0x042fe400078e02ff */
[----:B------:R1:W-:Y:S01]  /*8390*/  STL [R1+0x12d8], R0 ;  /* 0x0012d80001007387 */ /* 0x0003e20000100800 */
[----:B------:R-:W0:Y:S01]  /*83a0*/  LDCU UR62, c[0x0][0x3b0] ;  /* 0x00007600ff3e77ac */ /* 0x000e220008000800 */
[----:B------:R-:W0:Y:S01]  /*83b0*/  LDCU UR63, c[0x0][0x3b0] ;  /* 0x00007600ff3f77ac */ /* 0x000e220008000800 */
[----:B------:R-:W0:Y:S01]  /*83c0*/  LDCU UR64, c[0x0][0x3b0] ;  /* 0x00007600ff4077ac */ /* 0x000e220008000800 */
[CC--:B-1----:R-:W-:Y:S01]  /*83d0*/  IADD3 R0, P6, PT, R7.reuse, R2.reuse, RZ ;  /* 0x0000000207007210 */ /* 0x0c2fe20007fde0ff */
[----:B------:R-:W1:Y:S03]  /*83e0*/  LDCU UR65, c[0x0][0x3b0] ;  /* 0x00007600ff4177ac */ /* 0x000e660008000800 */
[-C--:B------:R-:W-:Y:S01]  /*83f0*/  LEA.HI.X.SX32 R5, R7, R3.reuse, 0x1, P6 ;  /* 0x0000000307057211 */ /* 0x080fe200030f0eff */
[----:B------:R0:W-:Y:S01]  /*8400*/  STL [R1+0x1e8], R0 ;  /* 0x0001e80001007387 */ /* 0x0001e20000100800 */
[----:B------:R-:W-:Y:S01]  /*8410*/  IMAD R7, R4, 0x46, RZ ;  /* 0x0000004604077824 */ /* 0x000fe200078e02ff */
[----:B------:R-:W1:Y:S01]  /*8420*/  LDCU UR66, c[0x0][0x3b0] ;  /* 0x00007600ff4277ac */ /* 0x000e620008000800 */
[----:B------:R-:W1:Y:S01]  /*8430*/  LDCU UR20, c[0x0][0x3b0] ;  /* 0x00007600ff1477ac */ /* 0x000e620008000800 */
[----:B0-----:R-:W-:Y:S01]  /*8440*/  LEA.HI.X.SX32 R0, R6, R3, 0x1, P5 ;  /* 0x0000000306007211 */ /* 0x001fe200028f0eff */
[----:B------:R-:W0:Y:S01]  /*8450*/  LDCU UR22, c[0x0][0x3b0] ;  /* 0x00007600ff1677ac */ /* 0x000e220008000800 */
[----:B------:R-:W-:-:S03]  /*8460*/  IADD3 R6, P5, PT, R28, R2, RZ ;  /* 0x000000021c067210 */ /* 0x000fc60007fbe0ff */
[----:B------:R1:W-:Y:S01]  /*8470*/  STL [R1+0x1dc], R0 ;  /* 0x0001dc0001007387 */ /* 0x0003e20000100800 */
[----:B------:R-:W0:Y:S03]  /*8480*/  LDCU UR34, c[0x0][0x3b0] ;  /* 0x00007600ff2277ac */ /* 0x000e260008000800 */
[----:B------:R-:W-:Y:S01]  /*8490*/  STL [R1+0x1f0], R6 ;  /* 0x0001f00601007387 */ /* 0x000fe20000100800 */
[----:B------:R-:W0:Y:S03]  /*84a0*/  LDCU UR24, c[0x0][0x3b0] ;  /* 0x00007600ff1877ac */ /* 0x000e260008000800 */
[----:B------:R2:W-:Y:S01]  /*84b0*/  STL [R1+0x1e4], R5 ;  /* 0x0001e40501007387 */ /* 0x0005e20000100800 */
[----:B------:R-:W0:Y:S01]  /*84c0*/  LDCU UR32, c[0x0][0x3b0] ;  /* 0x00007600ff2077ac */ /* 0x000e220008000800 */
[CC--:B-1----:R-:W-:Y:S01]  /*84d0*/  IADD3 R0, P6, PT, R32.reuse, R2.reuse, RZ ;  /* 0x0000000220007210 */ /* 0x0c2fe20007fde0ff */
[----:B------:R-:W1:Y:S04]  /*84e0*/  LDCU UR42, c[0x0][0x3b0] ;  /* 0x00007600ff2a77ac */ /* 0x000e680008000800 */
[----:B------:R3:W-:Y:S01]  /*84f0*/  STL [R1+0x1f8], R0 ;  /* 0x0001f80001007387 */ /* 0x0007e20000100800 */
[----:B------:R-:W0:Y:S01]  /*8500*/  LDCU UR26, c[0x0][0x3b0] ;  /* 0x00007600ff1a77ac */ /* 0x000e220008000800 */
[-C--:B--2---:R-:W-:Y:S01]  /*8510*/  LEA.HI.X.SX32 R5, R32, R3.reuse, 0x1, P6 ;  /* 0x0000000320057211 */ /* 0x084fe200030f0eff */
[----:B------:R-:W-:Y:S01]  /*8520*/  IMAD R32, R4, 0x9, RZ ;  /* 0x0000000904207824 */ /* 0x000fe200078e02ff */
[----:B------:R-:W2:Y:S01]  /*8530*/  LDCU UR30, c[0x0][0x3b0] ;  /* 0x00007600ff1e77ac */ /* 0x000ea20008000800 */
[-C--:B---3--:R-:W-:Y:S01]  /*8540*/  LEA.HI.X.SX32 R0, R28, R3.reuse, 0x1, P5 ;  /* 0x000000031c007211 */ /* 0x088fe200028f0eff */
[----:B------:R-:W-:Y:S01]  /*8550*/  IMAD.SHL.U32 R28, R4, 0x8, RZ ;  /* 0x00000008041c7824 */ /* 0x000fe200078e00ff */
[-C--:B------:R-:W-:Y:S01]  /*8560*/  IADD3 R6, P5, PT, R30, R2.reuse, RZ ;  /* 0x000000021e067210 */ /* 0x080fe20007fbe0ff */
[----:B------:R-:W3:Y:S02]  /*8570*/  LDCU UR44, c[0x0][0x3b0] ;  /* 0x00007600ff2c77ac */ /* 0x000ee40008000800 */
[----:B------:R0:W-:Y:S01]  /*8580*/  STL [R1+0x1ec], R0 ;  /* 0x0001ec0001007387 */ /* 0x0001e20000100800 */
[----:B------:R-:W1:Y:S03]  /*8590*/  LDCU UR28, c[0x0][0x3b0] ;  /* 0x00007600ff1c77ac */ /* 0x000e660008000800 */
[----:B------:R-:W-:Y:S01]  /*85a0*/  STL [R1+0x200], R6 ;  /* 0x0002000601007387 */ /* 0x000fe20000100800 */
[----:B------:R-:W1:Y:S03]  /*85b0*/  LDCU UR36, c[0x0][0x3b0] ;  /* 0x00007600ff2477ac */ /* 0x000e660008000800 */
[----:B------:R2:W-:Y:S01]  /*85c0*/  STL [R1+0x1f4], R5 ;  /* 0x0001f40501007387 */ /* 0x0005e20000100800 */
[CC--:B0-----:R-:W-:Y:S01]  /*85d0*/  IADD3 R0, P6, PT, R31.reuse, R2.reuse, RZ ;  /* 0x000000021f007210 */ /* 0x0c1fe20007fde0ff */
[----:B------:R-:W0:Y:S04]  /*85e0*/  LDCU UR38, c[0x0][0x3b0] ;  /* 0x00007600ff2677ac */ /* 0x000e280008000800 */
[----:B------:R1:W-:Y:S01]  /*85f0*/  STL [R1+0x208], R0 ;  /* 0x0002080001007387 */ /* 0x0003e20000100800 */
[----:B------:R-:W0:Y:S01]  /*8600*/  LDCU UR40, c[0x0][0x3b0] ;  /* 0x00007600ff2877ac */ /* 0x000e220008000800 */
[-C--:B--2---:R-:W-:Y:S01]  /*8610*/  LEA.HI.X.SX32 R5, R31, R3.reuse, 0x1, P6 ;  /* 0x000000031f057211 */ /* 0x084fe200030f0eff */
[----:B------:R-:W-:Y:S01]  /*8620*/  IMAD R31, R4, 0xb, RZ ;  /* 0x0000000b041f7824 */ /* 0x000fe200078e02ff */
[----:B------:R-:W2:Y:S01]  /*8630*/  LDCU UR46, c[0x0][0x3b0] ;  /* 0x00007600ff2e77ac */ /* 0x000ea20008000800 */
[----:B------:R-:W0:Y:S01]  /*8640*/  LDCU UR48, c[0x0][0x3b0] ;  /* 0x00007600ff3077ac */ /* 0x000e220008000800 */
[----:B-1----:R-:W-:Y:S01]  /*8650*/  LEA.HI.X.SX32 R0, R30, R3, 0x1, P5 ;  /* 0x000000031e007211 */ /* 0x002fe200028f0eff */
[----:B------:R-:W-:Y:S01]  /*8660*/  IMAD R30, R4, 0xa, RZ ;  /* 0x0000000a041e7824 */ /* 0x000fe200078e02ff */
[-C--:B------:R-:W-:Y:S01]  /*8670*/  IADD3 R6, P5, PT, R28, R2.reuse, RZ ;  /* 0x000000021c067210 */ /* 0x080fe20007fbe0ff */
[----:B------:R-:W1:Y:S02]  /*8680*/  LDCU UR50, c[0x0][0x3b0] ;  /* 0x00007600ff3277ac */ /* 0x000e640008000800 */
[----:B------:R0:W-:Y:S01]  /*8690*/  STL [R1+0x1fc], R0 ;  /* 0x0001fc0001007387 */ /* 0x0001e20000100800 */
[----:B------:R-:W1:Y:S03]  /*86a0*/  LDCU UR52, c[0x0][0x3b0] ;  /* 0x00007600ff3477ac */ /* 0x000e660008000800 */
[----:B------:R2:W-:Y:S01]  /*86b0*/  STL [R1+0x210], R6 ;  /* 0x0002100601007387 */ /* 0x0005e20000100800 */
[----:B------:R-:W1:Y:S03]  /*86c0*/  LDCU UR54, c[0x0][0x3b0] ;  /* 0x00007600ff3677ac */ /* 0x000e660008000800 */
[----:B------:R3:W-:Y:S01]  /*86d0*/  STL [R1+0x204], R5 ;  /* 0x0002040501007387 */ /* 0x0007e20000100800 */
[----:B0-----:R-:W-:Y:S01]  /*86e0*/  IADD3 R0, P6, PT, R32, R2, RZ ;  /* 0x0000000220007210 */ /* 0x001fe20007fde0ff */
[----:B------:R-:W0:Y:S01]  /*86f0*/  LDCU UR58, c[0x0][0x3b0] ;  /* 0x00007600ff3a77ac */ /* 0x000e220008000800 */
[----:B--2---:R-:W-:-:S03]  /*8700*/  IMAD R6, R4, 0x48, RZ ;  /* 0x0000004804067824 */ /* 0x004fc600078e02ff */
[----:B------:R2:W-:Y:S01]  /*8710*/  STL [R1+0x218], R0 ;  /* 0x0002180001007387 */ /* 0x0005e20000100800 */
[----:B------:R-:W0:Y:S01]  /*8720*/  LDCU UR56, c[0x0][0x3b0] ;  /* 0x00007600ff3877ac */ /* 0x000e220008000800 */
[-C--:B---3--:R-:W-:Y:S01]  /*8730*/  LEA.HI.X.SX32 R5, R32, R3.reuse, 0x1, P6 ;  /* 0x0000000320057211 */ /* 0x088fe200030f0eff */
[----:B------:R-:W-:Y:S01]  /*8740*/  IMAD R32, R4, 0xd, RZ ;  /* 0x0000000d04207824 */ /* 0x000fe200078e02ff */
[----:B------:R-:W3:Y:S01]  /*8750*/  LDCU UR60, c[0x0][0x3b0] ;  /* 0x00007600ff3c77ac */ /* 0x000ee20008000800 */
[----:B--2---:R-:W-:Y:S01]  /*8760*/  LEA.HI.X.SX32 R0, R28, R3, 0x1, P5 ;  /* 0x000000031c007211 */ /* 0x004fe200028f0eff */
[----:B------:R-:W-:Y:S01]  /*8770*/  IMAD R28, R4, 0xc, RZ ;  /* 0x0000000c041c7824 */ /* 0x000fe200078e02ff */
[----:B------:R-:W-:-:S03]  /*8780*/  IADD3 R8, P5, PT, R30, R2, RZ ;  /* 0x000000021e087210 */ /* 0x000fc60007fbe0ff */
[----:B------:R2:W-:Y:S04]  /*8790*/  STL [R1+0x20c], R0 ;  /* 0x00020c0001007387 */ /* 0x0005e80000100800 */
[----:B------:R-:W-:Y:S04]  /*87a0*/  STL [R1+0x220], R8 ;  /* 0x0002200801007387 */ /* 0x000fe80000100800 */
[----:B------:R0:W-:Y:S01]  /*87b0*/  STL [R1+0x214], R5 ;  /* 0x0002140501007387 */ /* 0x0001e20000100800 */
[----:B--2---:R-:W-:-:S05]  /*87c0*/  IADD3 R0, P6, PT, R31, R2, RZ ;  /* 0x000000021f007210 */ /* 0x004fca0007fde0ff */
[----:B------:R2:W-:Y:S01]  /*87d0*/  STL [R1+0x228], R0 ;  /* 0x0002280001007387 */ /* 0x0005e20000100800 */
[-C--:B0-----:R-:W-:Y:S01]  /*87e0*/  LEA.HI.X.SX32 R5, R31, R3.reuse, 0x1, P6 ;  /* 0x000000031f057211 */ /* 0x081fe200030f0eff */
[----:B------:R-:W-:Y:S01]  /*87f0*/  IMAD R31, R4, 0xf, RZ ;  /* 0x0000000f041f7824 */ /* 0x000fe200078e02ff */
[----:B--2---:R-:W-:Y:S01]  /*8800*/  LEA.HI.X.SX32 R0, R30, R3, 0x1, P5 ;  /* 0x000000031e007211 */ /* 0x004fe200028f0eff */
[----:B------:R-:W-:Y:S01]  /*8810*/  IMAD R30, R4, 0xe, RZ ;  /* 0x0000000e041e7824 */ /* 0x000fe200078e02ff */
[----:B------:R-:W-:-:S03]  /*8820*/  IADD3 R8, P5, PT, R28, R2, RZ ;  /* 0x000000021c087210 */ /* 0x000fc60007fbe0ff */
[----:B------:R0:W-:Y:S04]  /*8830*/  STL [R1+0x21c], R0 ;  /* 0x00021c0001007387 */ /* 0x0001e80000100800 */
[----:B------:R-:W-:Y:S04]  /*8840*/  STL [R1+0x230], R8 ;  /* 0x0002300801007387 */ /* 0x000fe80000100800 */
[----:B------:R2:W-:Y:S01]  /*8850*/  STL [R1+0x224], R5 ;  /* 0x0002240501007387 */ /* 0x0005e20000100800 */
[----:B0-----:R-:W-:-:S05]  /*8860*/  IADD3 R0, P6, PT, R32, R2, RZ ;  /* 0x0000000220007210 */ /* 0x001fca0007fde0ff */
[----:B------:R0:W-:Y:S01]  /*8870*/  STL [R1+0x238], R0 ;  /* 0x0002380001007387 */ /* 0x0001e20000100800 */
[-C--:B--2---:R-:W-:Y:S01]  /*8880*/  LEA.HI.X.SX32 R5, R32, R3.reuse, 0x1, P6 ;  /* 0x0000000320057211 */ /* 0x084fe200030f0eff */
[----:B------:R-:W-:Y:S01]  /*8890*/  IMAD R32, R4, 0x11, RZ ;  /* 0x0000001104207824 */ /* 0x000fe200078e02ff */
[----:B0-----:R-:W-:Y:S01]  /*88a0*/  LEA.HI.X.SX32 R0, R28, R3, 0x1, P5 ;  /* 0x000000031c007211 */ /* 0x001fe200028f0eff */
        /* <DEDUP_REMOVED lines=18> */
[C---:B------:R-:W-:Y:S01]  /*89d0*/  IMAD R32, R4.reuse, 0x15, RZ ;  /* 0x0000001504207824 */ /* 0x040fe200078e02ff */
        /* <DEDUP_REMOVED lines=194> */
[----:B------:R2:W-:Y:S04]  /*9600*/  STL [R1+0xbb0], R8 ;  /* 0x000bb00801007387 */ /* 0x0005e80000100800 */
[----:B------:R1:W-:Y:S01]  /*9610*/  STL [R1+0xba4], R5 ;  /* 0x000ba40501007387 */ /* 0x0003e20000100800 */
[----:B0-----:R-:W-:-:S04]  /*9620*/  IADD3 R0, P6, PT, R32, R2, RZ ;  /* 0x0000000220007210 */ /* 0x001fc80007fde0ff */
[-C--:B--2---:R-:W-:Y:S01]  /*9630*/  LEA.HI.X.SX32 R8, R32, R3.reuse, 0x1, P6 ;  /* 0x0000000320087211 */ /* 0x084fe200030f0eff */
[----:B------:R0:W-:Y:S01]  /*9640*/  STL [R1+0xbb8], R0 ;  /* 0x000bb80001007387 */ /* 0x0001e20000100800 */
[C---:B------:R-:W-:Y:S02]  /*9650*/  IMAD R32, R4.reuse, 0x3d, RZ ;  /* 0x0000003d04207824 */ /* 0x040fe400078e02ff */
[----:B-1----:R-:W-:Y:S01]  /*9660*/  IMAD R5, R4, 0x63, RZ ;  /* 0x0000006304057824 */ /* 0x002fe200078e02ff */
        /* <DEDUP_REMOVED lines=8> */
[-C--:B-1----:R-:W-:Y:S01]  /*96f0*/  LEA.HI.X.SX32 R8, R31, R3.reuse, 0x1, P6 ;  /* 0x000000031f087211 */ /* 0x082fe200030f0eff */
        /* <DEDUP_REMOVED lines=8> */
[-C--:B-1----:R-:W-:Y:S01]  /*9780*/  LEA.HI.X.SX32 R21, R32, R3.reuse, 0x1, P6 ;  /* 0x0000000320157211 */ /* 0x082fe200030f0eff */
[----:B------:R0:W-:Y:S01]  /*9790*/  STL [R1+0xbd8], R0 ;  /* 0x000bd80001007387 */ /* 0x0001e20000100800 */
[C---:B------:R-:W-:Y:S02]  /*97a0*/  IMAD.SHL.U32 R32, R4.reuse, 0x40, RZ ;  /* 0x0000004004207824 */ /* 0x040fe400078e00ff */
[----:B--2---:R-:W-:Y:S01]  /*97b0*/  IMAD R8, R4, 0x65, RZ ;  /* 0x0000006504087824 */ /* 0x004fe200078e02ff */
[----:B0-----:R-:W-:Y:S02]  /*97c0*/  LEA.HI.X.SX32 R0, R22, R3, 0x1, P5 ;  /* 0x0000000316007211 */ /* 0x001fe400028f0eff */
[----:B------:R-:W-:-:S03]  /*97d0*/  IADD3 R22, P5, PT, R30, R2, RZ ;  /* 0x000000021e167210 */ /* 0x000fc60007fbe0ff */
[----:B------:R0:W-:Y:S04]  /*97e0*/  STL [R1+0xbcc], R0 ;  /* 0x000bcc0001007387 */ /* 0x0001e80000100800 */
[----:B------:R1:W-:Y:S04]  /*97f0*/  STL [R1+0xbe0], R22 ;  /* 0x000be01601007387 */ /* 0x0003e80000100800 */
[----:B------:R2:W-:Y:S01]  /*9800*/  STL [R1+0xbd4], R21 ;  /* 0x000bd41501007387 */ /* 0x0005e20000100800 */
[----:B0-----:R-:W-:Y:S01]  /*9810*/  IADD3 R0, P6, PT, R31, R2, RZ ;  /* 0x000000021f007210 */ /* 0x001fe20007fde0ff */
[----:B-1----:R-:W-:-:S04]  /*9820*/  IMAD R22, R4, 0x66, RZ ;  /* 0x0000006604167824 */ /* 0x002fc800078e02ff */
[----:B------:R0:W-:Y:S01]  /*9830*/  STL [R1+0xbe8], R0 ;  /* 0x000be80001007387 */ /* 0x0001e20000100800 */
[----:B--2---:R-:W-:Y:S01]  /*9840*/  IMAD R21, R4, 0x41, RZ ;  /* 0x0000004104157824 */ /* 0x004fe200078e02ff */
[----:B0-----:R-:W-:Y:S02]  /*9850*/  LEA.HI.X.SX32 R0, R30, R3, 0x1, P5 ;  /* 0x000000031e007211 */ /* 0x001fe400028f0eff */
[----:B------:R-:W-:-:S03]  /*9860*/  IADD3 R30, P5, PT, R32, R2, RZ ;  /* 0x00000002201e7210 */ /* 0x000fc60007fbe0ff */
[----:B------:R0:W-:Y:S01]  /*9870*/  STL [R1+0xbdc], R0 ;  /* 0x000bdc0001007387 */ /* 0x0001e20000100800 */
[----:B------:R-:W-:-:S03]  /*9880*/  LEA.HI.X.SX32 R32, R32, R3, 0x1, P5 ;  /* 0x0000000320207211 */ /* 0x000fc600028f0eff */
[----:B------:R1:W-:Y:S01]  /*9890*/  STL [R1+0xbf0], R30 ;  /* 0x000bf01e01007387 */ /* 0x0003e20000100800 */
[----:B0-----:R-:W-:Y:S01]  /*98a0*/  LEA.HI.X.SX32 R0, R31, R3, 0x1, P6 ;  /* 0x000000031f007211 */ /* 0x001fe200030f0eff */
[----:B------:R-:W-:Y:S01]  /*98b0*/  IMAD R31, R4, 0x42, RZ ;  /* 0x00000042041f7824 */ /* 0x000fe200078e02ff */
[----:B-1----:R-:W-:-:S03]  /*98c0*/  IADD3 R30, P6, PT, R21, R2, RZ ;  /* 0x00000002151e7210 */ /* 0x002fc60007fde0ff */
[----:B------:R0:W-:Y:S04]  /*98d0*/  STL [R1+0xbe4], R0 ;  /* 0x000be40001007387 */ /* 0x0001e80000100800 */
[----:B------:R1:W-:Y:S01]  /*98e0*/  STL [R1+0xbf8], R30 ;  /* 0x000bf81e01007387 */ /* 0x0003e20000100800 */
[----:B------:R-:W-:-:S03]  /*98f0*/  LEA.HI.X.SX32 R21, R21, R3, 0x1, P6 ;  /* 0x0000000315157211 */ /* 0x000fc600030f0eff */
[----:B------:R2:W-:Y:S01]  /*9900*/  STL [R1+0xbec], R32 ;  /* 0x000bec2001007387 */ /* 0x0005e20000100800 */
[C---:B0-----:R-:W-:Y:S02]  /*9910*/  IMAD R0, R4.reuse, 0x68, RZ ;  /* 0x0000006804007824 */ /* 0x041fe400078e02ff */
[----:B-1----:R-:W-:Y:S01]  /*9920*/  IMAD R30, R4, 0x43, RZ ;  /* 0x00000043041e7824 */ /* 0x002fe200078e02ff */
[----:B--2---:R-:W-:-:S05]  /*9930*/  IADD3 R32, P5, PT, R31, R2, RZ ;  /* 0x000000021f207210 */ /* 0x004fca0007fbe0ff */
[----:B------:R0:W-:Y:S01]  /*9940*/  STL [R1+0xc00], R32 ;  /* 0x000c002001007387 */ /* 0x0001e20000100800 */
[----:B------:R-:W-:-:S03]  /*9950*/  LEA.HI.X.SX32 R31, R31, R3, 0x1, P5 ;  /* 0x000000031f1f7211 */ /* 0x000fc600028f0eff */
[----:B0-----:R-:W2:Y:S04]  /*9960*/  LDL.LU R32, [R1+0x1340] ;  /* 0x0013400001207983 */ /* 0x001ea80000300800 */
[----:B------:R0:W-:Y:S02]  /*9970*/  STL [R1+0xbf4], R21 ;  /* 0x000bf41501007387 */ /* 0x0001e40000100800 */
[----:B0-----:R-:W-:-:S05]  /*9980*/  IADD3 R21, P6, PT, R30, R2, RZ ;  /* 0x000000021e157210 */ /* 0x001fca0007fde0ff */
[----:B------:R0:W-:Y:S01]  /*9990*/  STL [R1+0xc08], R21 ;  /* 0x000c081501007387 */ /* 0x0001e20000100800 */
[----:B------:R-:W-:-:S03]  /*99a0*/  LEA.HI.X.SX32 R30, R30, R3, 0x1, P6 ;  /* 0x000000031e1e7211 */ /* 0x000fc600030f0eff */
[----:B------:R1:W-:Y:S01]  /*99b0*/  STL [R1+0xbfc], R31 ;  /* 0x000bfc1f01007387 */ /* 0x0003e20000100800 */
[----:B0-----:R-:W-:Y:S01]  /*99c0*/  IMAD R21, R4, 0x69, RZ ;  /* 0x0000006904157824 */ /* 0x001fe200078e02ff */
[----:B-1----:R-:W-:-:S05]  /*99d0*/  IADD3 R31, P5, PT, R29, R2, RZ ;  /* 0x000000021d1f7210 */ /* 0x002fca0007fbe0ff */
[----:B------:R0:W-:Y:S01]  /*99e0*/  STL [R1+0xc10], R31 ;  /* 0x000c101f01007387 */ /* 0x0001e20000100800 */
[----:B------:R-:W-:-:S03]  /*99f0*/  LEA.HI.X.SX32 R29, R29, R3, 0x1, P5 ;  /* 0x000000031d1d7211 */ /* 0x000fc600028f0eff */
[----:B0-----:R-:W2:Y:S04]  /*9a00*/  LDL.LU R31, [R1+0x133c] ;  /* 0x00133c00011f7983 */ /* 0x001ea80000300800 */
[----:B------:R0:W-:Y:S02]  /*9a10*/  STL [R1+0xc04], R30 ;  /* 0x000c041e01007387 */ /* 0x0001e40000100800 */
[----:B0-----:R-:W-:-:S05]  /*9a20*/  IADD3 R30, P6, PT, R20, R2, RZ ;  /* 0x00000002141e7210 */ /* 0x001fca0007fde0ff */
[----:B------:R0:W-:Y:S01]  /*9a30*/  STL [R1+0xc18], R30 ;  /* 0x000c181e01007387 */ /* 0x0001e20000100800 */
[----:B------:R-:W-:-:S03]  /*9a40*/  LEA.HI.X.SX32 R20, R20, R3, 0x1, P6 ;  /* 0x0000000314147211 */ /* 0x000fc600030f0eff */
[----:B0-----:R-:W2:Y:S04]  /*9a50*/  LDL.LU R30, [R1+0x1338] ;  /* 0x00133800011e7983 */ /* 0x001ea80000300800 */
[----:B------:R0:W-:Y:S02]  /*9a60*/  STL [R1+0xc0c], R29 ;  /* 0x000c0c1d01007387 */ /* 0x0001e40000100800 */
[----:B0-----:R-:W-:-:S05]  /*9a70*/  IADD3 R29, P5, PT, R7, R2, RZ ;  /* 0x00000002071d7210 */ /* 0x001fca0007fbe0ff */
[----:B------:R0:W-:Y:S04]  /*9a80*/  STL [R1+0xc20], R29 ;  /* 0x000c201d01007387 */ /* 0x0001e80000100800 */
[----:B------:R1:W-:Y:S01]  /*9a90*/  STL [R1+0xc14], R20 ;  /* 0x000c141401007387 */ /* 0x0003e20000100800 */
[----:B0-----:R-:W-:Y:S01]  /*9aa0*/  IADD3 R29, P6, PT, R6, R2, RZ ;  /* 0x00000002061d7210 */ /* 0x001fe20007fde0ff */
[----:B-1----:R-:W-:-:S04]  /*9ab0*/  IMAD R20, R4, 0x6b, RZ ;  /* 0x0000006b04147824 */ /* 0x002fc800078e02ff */
[----:B------:R0:W-:Y:S01]  /*9ac0*/  STL [R1+0xc30], R29 ;  /* 0x000c301d01007387 */ /* 0x0001e20000100800 */
[-C--:B------:R-:W-:Y:S02]  /*9ad0*/  LEA.HI.X.SX32 R6, R6, R3.reuse, 0x1, P6 ;  /* 0x0000000306067211 */ /* 0x080fe400030f0eff */
[----:B0-----:R-:W-:Y:S01]  /*9ae0*/  LEA.HI.X.SX32 R29, R7, R3, 0x1, P5 ;  /* 0x00000003071d7211 */ /* 0x001fe200028f0eff */
[----:B------:R-:W-:-:S04]  /*9af0*/  IMAD R7, R4, 0x49, RZ ;  /* 0x0000004904077824 */ /* 0x000fc800078e02ff */
[----:B------:R0:W-:Y:S02]  /*9b00*/  STL [R1+0xc1c], R29 ;  /* 0x000c1c1d01007387 */ /* 0x0001e40000100800 */
[----:B0-----:R-:W-:-:S05]  /*9b10*/  IADD3 R29, P5, PT, R7, R2, RZ ;  /* 0x00000002071d7210 */ /* 0x001fca0007fbe0ff */
[----:B------:R0:W-:Y:S01]  /*9b20*/  STL [R1+0xc38], R29 ;  /* 0x000c381d01007387 */ /* 0x0001e20000100800 */
[----:B------:R-:W-:-:S03]  /*9b30*/  LEA.HI.X.SX32 R7, R7, R3, 0x1, P5 ;  /* 0x0000000307077211 */ /* 0x000fc600028f0eff */
[----:B0-----:R-:W2:Y:S04]  /*9b40*/  LDL.LU R29, [R1+0x1334] ;  /* 0x00133400011d7983 */ /* 0x001ea80000300800 */
[----:B------:R0:W-:Y:S02]  /*9b50*/  STL [R1+0xc2c], R6 ;  /* 0x000c2c0601007387 */ /* 0x0001e40000100800 */
[----:B0-----:R-:W-:-:S04]  /*9b60*/  IADD3 R6, P6, PT, R19, R2, RZ ;  /* 0x0000000213067210 */ /* 0x001fc80007fde0ff */
[----:B------:R-:W-:Y:S01]  /*9b70*/  LEA.HI.X.SX32 R19, R19, R3, 0x1, P6 ;  /* 0x0000000313137211 */ /* 0x000fe200030f0eff */
[----:B------:R0:W-:Y:S04]  /*9b80*/  STL [R1+0xc40], R6 ;  /* 0x000c400601007387 */ /* 0x0001e80000100800 */
[----:B------:R1:W-:Y:S01]  /*9b90*/  STL [R1+0xc34], R7 ;  /* 0x000c340701007387 */ /* 0x0003e20000100800 */
[----:B0-----:R-:W-:Y:S01]  /*9ba0*/  IMAD R6, R4, 0x6c, RZ ;  /* 0x0000006c04067824 */ /* 0x001fe200078e02ff */
[----:B-1----:R-:W-:-:S04]  /*9bb0*/  IADD3 R7, P5, PT, R28, R2, RZ ;  /* 0x000000021c077210 */ /* 0x002fc80007fbe0ff */
[----:B------:R-:W-:Y:S01]  /*9bc0*/  LEA.HI.X.SX32 R28, R28, R3, 0x1, P5 ;  /* 0x000000031c1c7211 */ /* 0x000fe200028f0eff */
[----:B------:R0:W-:Y:S04]  /*9bd0*/  STL [R1+0xc48], R7 ;  /* 0x000c480701007387 */ /* 0x0001e80000100800 */
[----:B------:R1:W-:Y:S01]  /*9be0*/  STL [R1+0xc3c], R19 ;  /* 0x000c3c1301007387 */ /* 0x0003e20000100800 */
[----:B0-----:R-:W-:Y:S01]  /*9bf0*/  IMAD R7, R4, 0x4d, RZ ;  /* 0x0000004d04077824 */ /* 0x001fe200078e02ff */
[----:B-1----:R-:W-:-:S05]  /*9c00*/  IADD3 R19, P6, PT, R18, R2, RZ ;  /* 0x0000000212137210 */ /* 0x002fca0007fde0ff */
        /* <DEDUP_REMOVED lines=118> */
[----:B0-----:R-:W-:Y:S01]  /*a370*/  IADD3 R7, P6, PT, R0, R2, RZ ;  /* 0x0000000200077210 */ /* 0x001fe20007fde0ff */
[----:B-1----:R-:W-:-:S04]  /*a380*/  IMAD R8, R4, 0x7b, RZ ;  /* 0x0000007b04087824 */ /* 0x002fc800078e02ff */
        /* <DEDUP_REMOVED lines=23> */
[----:B------:R-:W-:Y:S01]  /*a500*/  ULOP3.LUT UR5, UR5, 0x600000, URZ, 0xc0, !UPT ;  /* 0x0060000005057892 */ /* 0x000fe2000f8ec0ff */
        /* <DEDUP_REMOVED lines=10> */
[----:B------:R-:W-:Y:S02]  /*a5b0*/  UIADD3 UR10, UPT, UPT, UR8, UR5, URZ ;  /* 0x00000005080a7290 */ /* 0x000fe4000fffe0ff */
[----:B------:R-:W-:-:S04]  /*a5c0*/  @!UP1 UIADD3 UR12, UPT, UPT, -UR4, 0x100000, URZ ;  /* 0x00100000040c9890 */ /* 0x000fc8000fffe1ff */
[----:B------:R-:W-:Y:S02]  /*a5d0*/  @!UP1 USHF.L.U32 UR13, UR12, 0xb, URZ ;  /* 0x0000000b0c0d9899 */ /* 0x000fe400080006ff */
[----:B------:R-:W-:Y:S01]  /*a5e0*/  @!UP1 USHF.L.U32 UR12, UR12, 0x1, URZ ;  /* 0x000000010c0c9899 */ /* 0x000fe200080006ff */
[----:B------:R-:W2:Y:S01]  /*a5f0*/  LDCU UR5, c[0x0][0x3b0] ;  /* 0x00007600ff0577ac */ /* 0x000ea20008000800 */
        /* <DEDUP_REMOVED lines=43> */
[----:B------:R-:W-:Y:S02]  /*a8b0*/  LEA.HI.X.SX32 R9, R9, R3, 0x1, P5 ;  /* 0x0000000309097211 */ /* 0x000fe400028f0eff */
[-C--:B------:R-:W-:Y:S01]  /*a8c0*/  IADD3 R8, P5, PT, R8, R2.reuse, RZ ;  /* 0x0000000208087210 */ /* 0x080fe20007fbe0ff */
[----:B0-----:R-:W2:Y:S04]  /*a8d0*/  LDL.LU R11, [R1+0x12ec] ;  /* 0x0012ec00010b7983 */ /* 0x001ea80000300800 */
[----:B------:R0:W-:Y:S02]  /*a8e0*/  STL [R1+0xd94], R10 ;  /* 0x000d940a01007387 */ /* 0x0001e40000100800 */
[----:B0-----:R-:W-:-:S05]  /*a8f0*/  IADD3 R10, P6, PT, R5, R2, RZ ;  /* 0x00000002050a7210 */ /* 0x001fca0007fde0ff */
[----:B------:R0:W-:Y:S04]  /*a900*/  STL [R1+0xda8], R10 ;  /* 0x000da80a01007387 */ /* 0x0001e80000100800 */
[----:B0-----:R-:W2:Y:S04]  /*a910*/  LDL.LU R10, [R1+0x12e8] ;  /* 0x0012e800010a7983 */ /* 0x001ea80000300800 */
[----:B------:R0:W-:Y:S04]  /*a920*/  STL [R1+0xd9c], R9 ;  /* 0x000d9c0901007387 */ /* 0x0001e80000100800 */
[----:B0-----:R-:W2:Y:S04]  /*a930*/  LDL.LU R9, [R1+0x12e4] ;  /* 0x0012e40001097983 */ /* 0x001ea80000300800 */
[----:B------:R0:W-:Y:S04]  /*a940*/  STL [R1+0xdb0], R8 ;  /* 0x000db00801007387 */ /* 0x0001e80000100800 */
[----:B0-----:R-:W2:Y:S01]  /*a950*/  LDL.LU R8, [R1+0x12e0] ;  /* 0x0012e00001087983 */ /* 0x001ea20000300800 */
[----:B------:R-:W-:-:S02]  /*a960*/  LEA.HI.X.SX32 R5, R5, R3, 0x1, P6 ;  /* 0x0000000305057211 */ /* 0x000fc400030f0eff */
[----:B------:R-:W-:-:S03]  /*a970*/  IADD3 R0, P6, PT, R0, R2, RZ ;  /* 0x0000000200007210 */ /* 0x000fc60007fde0ff */
[----:B------:R0:W-:Y:S04]  /*a980*/  STL [R1+0xda4], R5 ;  /* 0x000da40501007387 */ /* 0x0001e80000100800 */
[----:B0-----:R-:W3:Y:S04]  /*a990*/  LDL.LU R5, [R1+0x12dc] ;  /* 0x0012dc0001057983 */ /* 0x001ee80000300800 */
[----:B------:R0:W-:Y:S04]  /*a9a0*/  STL [R1+0xdb8], R0 ;  /* 0x000db80001007387 */ /* 0x0001e80000100800 */
[----:B0-----:R-:W3:Y:S04]  /*a9b0*/  LDL.LU R0, [R1+0x12d8] ;  /* 0x0012d80001007983 */ /* 0x001ee80000300800 */
[----:B--2---:R-:W-:Y:S04]  /*a9c0*/  STL [R1+0x1734], R8 ;  /* 0x0017340801007387 */ /* 0x004fe80000100800 */
[----:B------:R-:W-:Y:S04]  /*a9d0*/  STL [R1+0x173c], R8 ;  /* 0x00173c0801007387 */ /* 0x000fe80000100800 */
        /* <DEDUP_REMOVED lines=45> */
[----:B------:R0:W-:Y:S04]  /*acb0*/  STL [R1+0x17ac], R22 ;  /* 0x0017ac1601007387 */ /* 0x0001e80000100800 */
[----:B0-----:R-:W2:Y:S04]  /*acc0*/  LDL.LU R22, [R1+0x2c4] ;  /* 0x0002c40001167983 */ /* 0x001ea80000300800 */
[----:B------:R-:W-:Y:S04]  /*acd0*/  STL [R1+0x1728], R21 ;  /* 0x0017281501007387 */ /* 0x000fe80000100800 */
[----:B------:R0:W-:Y:S04]  /*ace0*/  STL [R1+0x17b0], R21 ;  /* 0x0017b01501007387 */ /* 0x0001e80000100800 */
[----:B0-----:R-:W4:Y:S04]  /*acf0*/  LDL.LU R21, [R1+0x140] ;  /* 0x0001400001157983 */ /* 0x001f280000300800 */
[----:B------:R-:W-:Y:S04]  /*ad00*/  STL [R1+0x1724], R20 ;  /* 0x0017241401007387 */ /* 0x000fe80000100800 */
[----:B------:R-:W-:Y:S04]  /*ad10*/  STL [R1+0x1720], R17 ;  /* 0x0017201101007387 */ /* 0x000fe80000100800 */
[----:B------:R-:W-:Y:S04]  /*ad20*/  STL [R1+0x171c], R16 ;  /* 0x00171c1001007387 */ /* 0x000fe80000100800 */
[----:B------:R-:W-:Y:S04]  /*ad30*/  STL [R1+0x1718], R15 ;  /* 0x0017180f01007387 */ /* 0x000fe80000100800 */
[----:B---3--:R-:W-:Y:S04]  /*ad40*/  STL [R1+0x1714], R5 ;  /* 0x0017140501007387 */ /* 0x008fe80000100800 */
        /* <DEDUP_REMOVED lines=26> */
[----:B------:R-:W-:Y:S04]  /*aef0*/  STL [R1+0x16a8], R56 ;  /* 0x0016a83801007387 */ /* 0x000fe80000100800 */
[----:B------:R-:W-:Y:S01]  /*af00*/  STL [R1+0x16a4], R55 ;  /* 0x0016a43701007387 */ /* 0x000fe20000100800 */
[----:B0-----:R-:W-:-:S03]  /*af10*/  IMAD R57, R4, 0x7c, RZ ;  /* 0x0000007c04397824 */ /* 0x001fc600078e02ff */
[----:B------:R-:W-:Y:S02]  /*af20*/  STL [R1+0x16a0], R54 ;  /* 0x0016a03601007387 */ /* 0x000fe40000100800 */
[----:B------:R-:W-:Y:S02]  /*af30*/  LEA.HI.X.SX32 R57, R57, R3, 0x1, P6 ;  /* 0x0000000339397211 */ /* 0x000fe400030f0eff */
        /* <DEDUP_REMOVED lines=32> */
[----:B0-----:R-:W-:-:S03]  /*b140*/  LEA.HI.X.SX32 R25, R40, R3, 0x1, P5 ;  /* 0x0000000328197211 */ /* 0x001fc600028f0eff */
[----:B------:R-:W-:Y:S01]  /*b150*/  STL [R1+0x14f4], R77 ;  /* 0x0014f44d01007387 */ /* 0x000fe20000100800 */
[----:B------:R-:W-:-:S03]  /*b160*/  IADD3 R39, P5, PT, R7, R2, RZ ;  /* 0x0000000207277210 */ /* 0x000fc60007fbe0ff */
[----:B------:R2:W-:Y:S01]  /*b170*/  STL [R1+0x14f0], R76 ;  /* 0x0014f04c01007387 */ /* 0x0005e20000100800 */
[----:B------:R-:W-:-:S03]  /*b180*/  LEA.HI.X.SX32 R40, R7, R3, 0x1, P5 ;  /* 0x0000000307287211 */ /* 0x000fc600028f0eff */
[----:B------:R-:W-:Y:S04]  /*b190*/  STL [R1+0x14ec], R78 ;  /* 0x0014ec4e01007387 */ /* 0x000fe80000100800 */
[----:B------:R-:W-:Y:S04]  /*b1a0*/  STL [R1+0x14e8], R81 ;  /* 0x0014e85101007387 */ /* 0x000fe80000100800 */
[----:B------:R0:W-:Y:S01]  /*b1b0*/  STL [R1+0x14e0], R80 ;  /* 0x0014e05001007387 */ /* 0x0001e20000100800 */
[----:B--2---:R-:W-:-:S03]  /*b1c0*/  IMAD.MOV.U32 R76, RZ, RZ, R22 ;  /* 0x000000ffff4c7224 */ /* 0x004fc600078e0016 */
[----:B------:R-:W-:Y:S04]  /*b1d0*/  STL [R1+0x14dc], R79 ;  /* 0x0014dc4f01007387 */ /* 0x000fe80000100800 */
[----:B------:R-:W-:Y:S04]  /*b1e0*/  STL [R1+0x14d8], R9 ;  /* 0x0014d80901007387 */ /* 0x000fe80000100800 */
[----:B------:R-:W-:Y:S04]  /*b1f0*/  STL [R1+0x145c], R83 ;  /* 0x00145c5301007387 */ /* 0x000fe80000100800 */
[----:B------:R-:W-:Y:S01]  /*b200*/  STL [R1+0x15b0], R83 ;  /* 0x0015b05301007387 */ /* 0x000fe20000100800 */
[----:B----4-:R-:W-:-:S03]  /*b210*/  IMAD.MOV.U32 R77, RZ, RZ, R21 ;  /* 0x000000ffff4d7224 */ /* 0x010fc600078e0015 */
[----:B------:R-:W-:Y:S01]  /*b220*/  STL [R1+0x1458], R82 ;  /* 0x0014585201007387 */ /* 0x000fe20000100800 */
[----:B------:R-:W0:Y:S03]  /*b230*/  LDC R21, c[0x0][0x3a0] ;  /* 0x0000e800ff157b82 */ /* 0x000e260000000800 */
[----:B------:R-:W-:Y:S04]  /*b240*/  STL [R1+0x15ac], R82 ;  /* 0x0015ac5201007387 */ /* 0x000fe80000100800 */
[----:B------:R-:W-:Y:S04]  /*b250*/  STL [R1+0x1454], R84 ;  /* 0x0014545401007387 */ /* 0x000fe80000100800 */
[----:B------:R-:W-:Y:S04]  /*b260*/  STL [R1+0x15a8], R84 ;  /* 0x0015a85401007387 */ /* 0x000fe80000100800 */
[----:B------:R-:W-:Y:S04]  /*b270*/  STL [R1+0x1450], R85 ;  /* 0x0014505501007387 */ /* 0x000fe80000100800 */
[----:B------:R-:W-:Y:S04]  /*b280*/  STL [R1+0x15a4], R85 ;  /* 0x0015a45501007387 */ /* 0x000fe80000100800 */
[----:B------:R-:W-:Y:S01]  /*b290*/  STL [R1+0x144c], R87 ;  /* 0x00144c5701007387 */ /* 0x000fe20000100800 */
[----:B0-----:R-:W-:-:S02]  /*b2a0*/  VIADD R80, R21, 0xffffffdf ;  /* 0xffffffdf15507836 */ /* 0x001fc40000000000 */
[----:B------:R-:W0:Y:S01]  /*b2b0*/  LDC R21, c[0x0][0x3a0] ;  /* 0x0000e800ff157b82 */ /* 0x000e220000000800 */
[----:B------:R-:W-:Y:S04]  /*b2c0*/  STL [R1+0x159c], R87 ;  /* 0x00159c5701007387 */ /* 0x000fe80000100800 */
[----:B------:R-:W-:Y:S04]  /*b2d0*/  STL [R1+0x1448], R86 ;  /* 0x0014485601007387 */ /* 0x000fe80000100800 */
[----:B------:R-:W-:Y:S04]  /*b2e0*/  STL [R1+0x1594], R86 ;  /* 0x0015945601007387 */ /* 0x000fe80000100800 */
[----:B------:R-:W-:Y:S01]  /*b2f0*/  STL [R1+0x1444], R88 ;  /* 0x0014445801007387 */ /* 0x000fe20000100800 */
[----:B------:R-:W-:Y:S03]  /*b300*/  STTM.x64 tmem[UR10], RZ ;  /* 0x000000ff000079ed */ /* 0x000fe6000834000a */
[----:B------:R-:W-:Y:S01]  /*b310*/  STL [R1+0x158c], R88 ;  /* 0x00158c5801007387 */ /* 0x000fe20000100800 */
[----:B------:R-:W-:Y:S03]  /*b320*/  STTM.x64 tmem[UR10+0x40], RZ ;  /* 0x000040ff000079ed */ /* 0x000fe6000834000a */
[----:B------:R-:W-:Y:S01]  /*b330*/  STL [R1+0x1440], R89 ;  /* 0x0014405901007387 */ /* 0x000fe20000100800 */
[----:B------:R-:W-:Y:S03]  /*b340*/  STTM.x64 tmem[UR10+0x80], RZ ;  /* 0x000080ff000079ed */ /* 0x000fe6000834000a */
[----:B------:R-:W-:Y:S01]  /*b350*/  STL [R1+0x157c], R89 ;  /* 0x00157c5901007387 */ /* 0x000fe20000100800 */
[----:B------:R-:W-:Y:S03]  /*b360*/  STTM.x64 tmem[UR10+0xc0], RZ ;  /* 0x0000c0ff000079ed */ /* 0x000fe6000834000a */
[----:B------:R-:W-:Y:S01]  /*b370*/  STL [R1+0x143c], R90 ;  /* 0x00143c5a01007387 */ /* 0x000fe20000100800 */
[----:B------:R-:W1:Y:S03]  /*b380*/  FENCE.VIEW.ASYNC.T ;  /* 0x00000000000073c6 */ /* 0x000e660000000200 */
[----:B------:R-:W-:Y:S01]  /*b390*/  STL [R1+0x1574], R90 ;  /* 0x0015745a01007387 */ /* 0x000fe20000100800 */
[----:B-1----:R-:W-:Y:S06]  /*b3a0*/  BAR.SYNC.DEFER_BLOCKING 0x0 ;  /* 0x0000000000007b1d */ /* 0x002fec0000010000 */
[----:B------:R-:W-:Y:S04]  /*b3b0*/  STL [R1+0x1438], R91 ;  /* 0x0014385b01007387 */ /* 0x000fe80000100800 */
[----:B------:R-:W-:Y:S04]  /*b3c0*/  STL [R1+0x156c], R91 ;  /* 0x00156c5b01007387 */ /* 0x000fe80000100800 */
[----:B------:R-:W-:Y:S04]  /*b3d0*/  STL [R1+0x1434], R92 ;  /* 0x0014345c01007387 */ /* 0x000fe80000100800 */
[----:B------:R-:W-:Y:S04]  /*b3e0*/  STL [R1+0x1584], R92 ;  /* 0x0015845c01007387 */ /* 0x000fe80000100800 */
[----:B------:R-:W-:Y:S01]  /*b3f0*/  STL [R1+0x1430], R93 ;  /* 0x0014305d01007387 */ /* 0x000fe20000100800 */
[----:B------:R-:W-:-:S03]  /*b400*/  IADD3 R22, P5, PT, R2, R4, RZ ;  /* 0x0000000402167210 */ /* 0x000fc60007fbe0ff */
[----:B------:R-:W1:Y:S02]  /*b410*/  FENCE.VIEW.ASYNC.S ;  /* 0x00000000000073c6 */ /* 0x000e640000000000 */
[----:B-1----:R1:W2:Y:S02]  /*b420*/  @!UP2 SYNCS.EXCH.64 URZ, [UR6], UR12 ;  /* 0x0000000c06ffa5b2 */ /* 0x0022a40008000100 */
[----:B------:R-:W-:Y:S04]  /*b430*/  STL [R1+0x1460], R93 ;  /* 0x0014605d01007387 */ /* 0x000fe80000100800 */
[----:B------:R-:W-:Y:S04]  /*b440*/  STL [R1+0x15b4], R93 ;  /* 0x0015b45d01007387 */ /* 0x000fe80000100800 */
[----:B------:R3:W-:Y:S01]  /*b450*/  STL [R1+0xdac], R25 ;  /* 0x000dac1901007387 */ /* 0x0007e20000100800 */
[----:B------:R-:W-:Y:S01]  /*b460*/  PRMT R78, RZ, 0x7610, R78 ;  /* 0x00007610ff4e7816 */ /* 0x000fe2000000004e */
[----:B-1----:R-:W1:Y:S01]  /*b470*/  LDCU UR13, c[0x0][0x3b0] ;  /* 0x00007600ff0d77ac */ /* 0x002e620008000800 */
[----:B--2---:R-:W-:Y:S01]  /*b480*/  BAR.SYNC.DEFER_BLOCKING 0x0 ;  /* 0x0000000000007b1d */ /* 0x004fe20000010000 */
[----:B---3--:R-:W-:-:S05]  /*b490*/  IADD3 R25, P6, PT, R6, R2, RZ ;  /* 0x0000000206197210 */ /* 0x008fca0007fde0ff */
[----:B------:R-:W2:Y:S01]  /*b4a0*/  LDCU UR12, c[0x0][0x3b0] ;  /* 0x00007600ff0c77ac */ /* 0x000ea20008000800 */
[----:B------:R-:W-:Y:S01]  /*b4b0*/  STL [R1+0xdc0], R39 ;  /* 0x000dc02701007387 */ /* 0x000fe20000100800 */
[-C--:B------:R-:W-:Y:S02]  /*b4c0*/  LEA.HI.X.SX32 R26, R6, R3.reuse, 0x1, P6 ;  /* 0x00000003061a7211 */ /* 0x080fe400030f0eff */
[----:B------:R-:W-:Y:S01]  /*b4d0*/  ISETP.GE.U32.AND P6, PT, R80, 0x7fffff60, PT ;  /* 0x7fffff605000780c */ /* 0x000fe20003fc6070 */
[----:B0-----:R-:W-:Y:S01]  /*b4e0*/  VIADD R80, R21, 0xffffffd7 ;  /* 0xffffffd715507836 */ /* 0x001fe20000000000 */
[----:B------:R-:W-:Y:S01]  /*b4f0*/  LEA.HI.X.SX32 R21, R4, R3, 0x1, P5 ;  /* 0x0000000304157211 */ /* 0x000fe200028f0eff */
[----:B------:R-:W-:Y:S03]  /*b500*/  STL [R1+0xdb4], R57 ;  /* 0x000db43901007387 */ /* 0x000fe60000100800 */
[----:B------:R-:W-:Y:S01]  /*b510*/  ISETP.GE.U32.AND P5, PT, R80, 0x7fffff58, PT ;  /* 0x7fffff585000780c */ /* 0x000fe20003fa6070 */
[----:B------:R-:W3:Y:S01]  /*b520*/  LDL R7, [R1+0x210] ;  /* 0x0002100001077983 */ /* 0x000ee20000100800 */
[----:B------:R-:W0:Y:S01]  /*b530*/  LDC R80, c[0x0][0x3a0] ;  /* 0x0000e800ff507b82 */ /* 0x000e220000000800 */
[----:B------:R-:W-:-:S02]  /*b540*/  PRMT R8, RZ, 0x7610, R8 ;  /* 0x00007610ff087816 */ /* 0x000fc40000000008 */
[----:B------:R-:W-:Y:S04]  /*b550*/  STL [R1+0xdc8], R25 ;  /* 0x000dc81901007387 */ /* 0x000fe80000100800 */
[----:B------:R-:W-:Y:S04]  /*b560*/  STL [R1+0xdbc], R40 ;  /* 0x000dbc2801007387 */ /* 0x000fe80000100800 */
[----:B------:R-:W-:Y:S04]  /*b570*/  STL [R1+0x1d8], R22 ;  /* 0x0001d81601007387 */ /* 0x000fe80000100800 */
[----:B------:R-:W-:Y:S04]  /*b580*/  STL [R1+0xdc4], R26 ;  /* 0x000dc41a01007387 */ /* 0x000fe80000100800 */
[----:B------:R-:W4:Y:S04]  /*b590*/  @!P1 LDG.E.U8 R78, desc[UR18][R2.64] ;  /* 0x00000012024e9981 */ /* 0x000f28000c1e1100 */
[----:B------:R-:W-:Y:S01]  /*b5a0*/  STL [R1+0x1d4], R21 ;  /* 0x0001d41501007387 */ /* 0x000fe20000100800 */
[----:B0-----:R-:W-:-:S05]  /*b5b0*/  VIADD R6, R80, 0xffffffcf ;  /* 0xffffffcf50067836 */ /* 0x001fca0000000000 */
[----:B------:R-:W-:Y:S02]  /*b5c0*/  ISETP.GE.U32.AND P1, PT, R6, 0x7fffff50, PT ;  /* 0x7fffff500600780c */ /* 0x000fe40003f26070 */
[----:B------:R-:W3:Y:S02]  /*b5d0*/  LDL R6, [R1+0x20c] ;  /* 0x00020c0001067983 */ /* 0x000ee40000100800 */
[----:B---3--:R-:W-:-:S04]  /*b5e0*/  @!P0 LOP3.LUT R7, R7, R6, RZ, 0x3c, !PT ;  /* 0x0000000607078212 */ /* 0x008fc800078e3cff */
[----:B------:R-:W-:-:S04]  /*b5f0*/  @!P0 LOP3.LUT R6, R7, R6, RZ, 0x3c, !PT ;  /* 0x0000000607068212 */ /* 0x000fc800078e3cff */
[----:B------:R-:W-:-:S05]  /*b600*/  @!P0 LOP3.LUT R7, R7, R6, RZ, 0x3c, !PT ;  /* 0x0000000607078212 */ /* 0x000fca00078e3cff */
[----:B------:R-:W3:Y:S04]  /*b610*/  @!P0 LDG.E.U8 R8, desc[UR18][R6.64] ;  /* 0x0000001206088981 */ /* 0x000ee8000c1e1100 */
[----:B----4-:R-:W-:Y:S04]  /*b620*/  STL [R1+0x66c], R78 ;  /* 0x00066c4e01007387 */ /* 0x010fe80000100800 */
[----:B---3--:R0:W-:Y:S04]  /*b630*/  STL [R1+0x668], R8 ;  /* 0x0006680801007387 */ /* 0x0081e80000100800 */
[----:B0-----:R-:W3:Y:S04]  /*b640*/  LDL.LU R8, [R1+0x17ec] ;  /* 0x0017ec0001087983 */ /* 0x001ee80000300800 */
[----:B------:R-:W4:Y:S04]  /*b650*/  LDL R6, [R1+0xa6c] ;  /* 0x000a6c0001067983 */ /* 0x000f280000100800 */
[----:B------:R-:W4:Y:S01]  /*b660*/  LDL R7, [R1+0xa70] ;  /* 0x000a700001077983 */ /* 0x000f220000100800 */
[----:B------:R-:W-:-:S02]  /*b670*/  PRMT R23, RZ, 0x7610, R23 ;  /* 0x00007610ff177816 */ /* 0x000fc40000000017 */
[----:B----4-:R-:W-:-:S04]  /*b680*/  @!P3 LOP3.LUT R7, R7, R6, RZ, 0x3c, !PT ;  /* 0x000000060707b212 */ /* 0x010fc800078e3cff */
[----:B------:R-:W-:-:S04]  /*b690*/  @!P3 LOP3.LUT R6, R7, R6, RZ, 0x3c, !PT ;  /* 0x000000060706b212 */ /* 0x000fc800078e3cff */
[----:B------:R-:W-:-:S05]  /*b6a0*/  @!P3 LOP3.LUT R7, R7, R6, RZ, 0x3c, !PT ;  /* 0x000000060707b212 */ /* 0x000fca00078e3cff */
[----:B------:R-:W4:Y:S04]  /*b6b0*/  @!P3 LDG.E.U8 R23, desc[UR18][R6.64] ;  /* 0x000000120617b981 */ /* 0x000f28000c1e1100 */
[----:B----4-:R0:W-:Y:S04]  /*b6c0*/  STL [R1+0x664], R23 ;  /* 0x0006641701007387 */ /* 0x0101e80000100800 */
[----:B0-----:R-:W4:Y:S04]  /*b6d0*/  LDL.LU R23, [R1+0x17e8] ;  /* 0x0017e80001177983 */ /* 0x001f280000300800 */
[----:B------:R-:W2:Y:S04]  /*b6e0*/  LDL R6, [R1+0xaac] ;  /* 0x000aac0001067983 */ /* 0x000ea80000100800 */
[----:B------:R-:W2:Y:S01]  /*b6f0*/  LDL R7, [R1+0xab0] ;  /* 0x000ab00001077983 */ /* 0x000ea20000100800 */
[----:B---3--:R-:W-:-:S02]  /*b700*/  PRMT R8, RZ, 0x7610, R8 ;  /* 0x00007610ff087816 */ /* 0x008fc40000000008 */
[----:B--2---:R-:W-:-:S04]  /*b710*/  @!P4 LOP3.LUT R7, R7, R6, RZ, 0x3c, !PT ;  /* 0x000000060707c212 */ /* 0x004fc800078e3cff */
[----:B------:R-:W-:-:S04]  /*b720*/  @!P4 LOP3.LUT R6, R7, R6, RZ, 0x3c, !PT ;  /* 0x000000060706c212 */ /* 0x000fc800078e3cff */
[----:B------:R-:W-:-:S05]  /*b730*/  @!P4 LOP3.LUT R7, R7, R6, RZ, 0x3c, !PT ;  /* 0x000000060707c212 */ /* 0x000fca00078e3cff */
[----:B------:R-:W2:Y:S04]  /*b740*/  @!P4 LDG.E.U8 R8, desc[UR18][R6.64] ;  /* 0x000000120608c981 */ /* 0x000ea8000c1e1100 */
[----:B--2---:R0:W-:Y:S04]  /*b750*/  STL [R1+0x660], R8 ;  /* 0x0006600801007387 */ /* 0x0041e80000100800 */
[----:B0-----:R-:W2:Y:S04]  /*b760*/  LDL.LU R8, [R1+0x17e4] ;  /* 0x0017e40001087983 */ /* 0x001ea80000300800 */
[----:B------:R-:W3:Y:S04]  /*b770*/  LDL R6, [R1+0xaec] ;  /* 0x000aec0001067983 */ /* 0x000ee80000100800 */
[----:B------:R-:W3:Y:S01]  /*b780*/  LDL R7, [R1+0xaf0] ;  /* 0x000af00001077983 */ /* 0x000ee20000100800 */
[----:B----4-:R-:W-:-:S02]  /*b790*/  PRMT R23, RZ, 0x7610, R23 ;  /* 0x00007610ff177816 */ /* 0x010fc40000000017 */
[----:B---3--:R-:W-:-:S04]  /*b7a0*/  @!P6 LOP3.LUT R7, R7, R6, RZ, 0x3c, !PT ;  /* 0x000000060707e212 */ /* 0x008fc800078e3cff */
[----:B------:R-:W-:-:S04]  /*b7b0*/  @!P6 LOP3.LUT R6, R7, R6, RZ, 0x3c, !PT ;  /* 0x000000060706e212 */ /* 0x000fc800078e3cff */
[----:B------:R-:W-:-:S05]  /*b7c0*/  @!P6 LOP3.LUT R7, R7, R6, RZ, 0x3c, !PT ;  /* 0x000000060707e212 */ /* 0x000fca00078e3cff */
[----:B------:R-:W3:Y:S04]  /*b7d0*/  @!P6 LDG.E.U8 R23, desc[UR18][R6.64] ;  /* 0x000000120617e981 */ /* 0x000ee8000c1e1100 */
[----:B---3--:R0:W-:Y:S04]  /*b7e0*/  STL [R1+0x65c], R23 ;  /* 0x00065c1701007387 */ /* 0x0081e80000100800 */
[----:B0-----:R-:W3:Y:S04]  /*b7f0*/  LDL.LU R23, [R1+0x17e0] ;  /* 0x0017e00001177983 */ /* 0x001ee80000300800 */
[----:B------:R-:W4:Y:S04]  /*b800*/  LDL R6, [R1+0xb2c] ;  /* 0x000b2c0001067983 */ /* 0x000f280000100800 */
[----:B------:R-:W4:Y:S01]  /*b810*/  LDL R7, [R1+0xb30] ;  /* 0x000b300001077983 */ /* 0x000f220000100800 */
[----:B--2---:R-:W-:-:S02]  /*b820*/  PRMT R8, RZ, 0x7610, R8 ;  /* 0x00007610ff087816 */ /* 0x004fc40000000008 */
[----:B----4-:R-:W-:-:S04]  /*b830*/  @!P5 LOP3.LUT R7, R7, R6, RZ, 0x3c, !PT ;  /* 0x000000060707d212 */ /* 0x010fc800078e3cff */
[----:B------:R-:W-:-:S04]  /*b840*/  @!P5 LOP3.LUT R6, R7, R6, RZ, 0x3c, !PT ;  /* 0x000000060706d212 */ /* 0x000fc800078e3cff */
[----:B------:R-:W-:-:S05]  /*b850*/  @!P5 LOP3.LUT R7, R7, R6, RZ, 0x3c, !PT ;  /* 0x000000060707d212 */ /* 0x000fca00078e3cff */
[----:B------:R-:W2:Y:S04]  /*b860*/  @!P5 LDG.E.U8 R8, desc[UR18][R6.64] ;  /* 0x000000120608d981 */ /* 0x000ea8000c1e1100 */
[----:B--2---:R0:W-:Y:S04]  /*b870*/  STL [R1+0x658], R8 ;  /* 0x0006580801007387 */ /* 0x0041e80000100800 */
[----:B0-----:R-:W2:Y:S04]  /*b880*/  LDL.LU R8, [R1+0x17dc] ;  /* 0x0017dc0001087983 */ /* 0x001ea80000300800 */
[----:B------:R-:W4:Y:S04]  /*b890*/  LDL R6, [R1+0xb6c] ;  /* 0x000b6c0001067983 */ /* 0x000f280000100800 */
[----:B------:R-:W4:Y:S01]  /*b8a0*/  LDL R7, [R1+0xb70] ;  /* 0x000b700001077983 */ /* 0x000f220000100800 */
[----:B---3--:R-:W-:-:S02]  /*b8b0*/  PRMT R23, RZ, 0x7610, R23 ;  /* 0x00007610ff177816 */ /* 0x008fc40000000017 */
[----:B----4-:R-:W-:-:S04]  /*b8c0*/  @!P1 LOP3.LUT R7, R7, R6, RZ, 0x3c, !PT ;  /* 0x0000000607079212 */ /* 0x010fc800078e3cff */
[----:B------:R-:W-:-:S04]  /*b8d0*/  @!P1 LOP3.LUT R6, R7, R6, RZ, 0x3c, !PT ;  /* 0x0000000607069212 */ /* 0x000fc800078e3cff */
[----:B------:R-:W-:-:S05]  /*b8e0*/  @!P1 LOP3.LUT R7, R7, R6, RZ, 0x3c, !PT ;  /* 0x0000000607079212 */ /* 0x000fca00078e3cff */
[----:B------:R-:W3:Y:S01]  /*b8f0*/  @!P1 LDG.E.U8 R23, desc[UR18][R6.64] ;  /* 0x0000001206179981 */ /* 0x000ee2000c1e1100 */
[----:B------:R-:W-:-:S05]  /*b900*/  VIADD R78, R80, 0xffffffc7 ;  /* 0xffffffc7504e7836 */ /* 0x000fca0000000000 */
[----:B------:R-:W-:Y:S01]  /*b910*/  ISETP.GE.U32.AND P0, PT, R78, 0x7fffff48, PT ;  /* 0x7fffff484e00780c */ /* 0x000fe20003f06070 */
        /* <DEDUP_REMOVED lines=8> */
[----:B------:R-:W2:Y:S01]  /*b9a0*/  @!P0 LDG.E.U8 R8, desc[UR18][R6.64] ;  /* 0x0000001206088981 */ /* 0x000ea2000c1e1100 */
[----:B------:R-:W-:-:S05]  /*b9b0*/  VIADD R78, R80, 0xffffffbf ;  /* 0xffffffbf504e7836 */ /* 0x000fca0000000000 */
[----:B------:R-:W-:Y:S01]  /*b9c0*/  ISETP.GE.U32.AND P3, PT, R78, 0x7fffff40, PT ;  /* 0x7fffff404e00780c */ /* 0x000fe20003f66070 */
        /* <DEDUP_REMOVED lines=81> */
[----:B------:R-:W-:-:S05]  /*bee0*/  VIADD R78, R80, 0xfffffffe ;  /* 0xfffffffe504e7836 */ /* 0x000fca0000000000 */
[----:B------:R-:W-:Y:S02]  /*bef0*/  ISETP.GE.U32.AND P6, PT, R78, 0x7fffff7f, PT ;  /* 0x7fffff7f4e00780c */ /* 0x000fe40003fc6070 */
[----:B--2---:R-:W-:Y:S02]  /*bf00*/  PRMT R8, RZ, 0x7610, R8 ;  /* 0x00007610ff087816 */ /* 0x004fe40000000008 */
[----:B----4-:R-:W-:-:S04]  /*bf10*/  @!P4 LOP3.LUT R7, R7, R6, RZ, 0x3c, !PT ;  /* 0x000000060707c212 */ /* 0x010fc800078e3cff */
[----:B------:R-:W-:-:S04]  /*bf20*/  @!P4 LOP3.LUT R6, R7, R6, RZ, 0x3c, !PT ;  /* 0x000000060706c212 */ /* 0x000fc800078e3cff */
[----:B------:R-:W-:Y:S02]  /*bf30*/  @!P4 LOP3.LUT R7, R7, R6, RZ, 0x3c, !PT ;  /* 0x000000060707c212 */ /* 0x000fe400078e3cff */
[----:B---3--:R-:W-:-:S03]  /*bf40*/  PRMT R23, RZ, 0x7610, R23 ;  /* 0x00007610ff177816 */ /* 0x008fc60000000017 */
[----:B------:R0:W2:Y:S02]  /*bf50*/  @!P4 LDG.E.U8 R8, desc[UR18][R6.64] ;  /* 0x000000120608c981 */ /* 0x0000a4000c1e1100 */
[----:B0-----:R-:W-:Y:S02]  /*bf60*/  @!P6 IMAD.MOV.U32 R6, RZ, RZ, R22 ;  /* 0x000000ffff06e224 */ /* 0x001fe400078e0016 */
[----:B------:R-:W-:-:S05]  /*bf70*/  @!P6 IMAD.MOV.U32 R7, RZ, RZ, R21 ;  /* 0x000000ffff07e224 */ /* 0x000fca00078e0015 */
[----:B------:R-:W3:Y:S04]  /*bf80*/  @!P6 LDG.E.U8 R23, desc[UR18][R6.64] ;  /* 0x000000120617e981 */ /* 0x000ee8000c1e1100 */
[----:B--2---:R0:W-:Y:S04]  /*bf90*/  STL [R1+0x620], R8 ;  /* 0x0006200801007387 */ /* 0x0041e80000100800 */
[----:B0-----:R-:W2:Y:S04]  /*bfa0*/  LDL.LU R8, [R1+0x17b4] ;  /* 0x0017b40001087983 */ /* 0x001ea80000300800 */
[----:B------:R-:W4:Y:S04]  /*bfb0*/  LDL.LU R21, [R1+0x17b0] ;  /* 0x0017b00001157983 */ /* 0x000f280000300800 */
[----:B------:R-:W4:Y:S04]  /*bfc0*/  LDL.LU R22, [R1+0x17ac] ;  /* 0x0017ac0001167983 */ /* 0x000f280000300800 */
[----:B---3--:R0:W-:Y:S04]  /*bfd0*/  STL [R1+0x61c], R23 ;  /* 0x00061c1701007387 */ /* 0x0081e80000100800 */
[----:B0-----:R-:W3:Y:S04]  /*bfe0*/  LDL.LU R23, [R1+0x17a8] ;  /* 0x0017a80001177983 */ /* 0x001ee80000300800 */
[----:B------:R-:W3:Y:S04]  /*bff0*/  LDL R6, [R1+0x214] ;  /* 0x0002140001067983 */ /* 0x000ee80000100800 */
[----:B------:R-:W3:Y:S01]  /*c000*/  LDL R7, [R1+0x218] ;  /* 0x0002180001077983 */ /* 0x000ee20000100800 */
[----:B------:R-:W-:-:S05]  /*c010*/  VIADD R78, R80, 0xfffffff6 ;  /* 0xfffffff6504e7836 */ /* 0x000fca0000000000 */
[----:B------:R-:W-:Y:S02]  /*c020*/  ISETP.GE.U32.AND P5, PT, R78, 0x7fffff77, PT ;  /* 0x7fffff774e00780c */ /* 0x000fe40003fa6070 */
[----:B--2---:R-:W-:-:S11]  /*c030*/  PRMT R8, RZ, 0x7610, R8 ;  /* 0x00007610ff087816 */ /* 0x004fd60000000008 */
[----:B---3--:R-:W-:-:S04]  /*c040*/  @!P5 LOP3.LUT R7, R7, R6, RZ, 0x3c, !PT ;  /* 0x000000060707d212 */ /* 0x008fc800078e3cff */
[----:B------:R-:W-:-:S04]  /*c050*/  @!P5 LOP3.LUT R6, R7, R6, RZ, 0x3c, !PT ;  /* 0x000000060706d212 */ /* 0x000fc800078e3cff */
[----:B------:R-:W-:-:S05]  /*c060*/  @!P5 LOP3.LUT R7, R7, R6, RZ, 0x3c, !PT ;  /* 0x000000060707d212 */ /* 0x000fca00078e3cff */
[----:B------:R-:W2:Y:S01]  /*c070*/  @!P5 LDG.E.U8 R8, desc[UR18][R6.64] ;  /* 0x000000120608d981 */ /* 0x000ea2000c1e1100 */
[----:B------:R-:W-:-:S05]  /*c080*/  VIADD R78, R80, 0xffffffee ;  /* 0xffffffee504e7836 */ /* 0x000fca0000000000 */
[----:B------:R-:W-:Y:S01]  /*c090*/  ISETP.GE.U32.AND P1, PT, R78, 0x7fffff6f, PT ;  /* 0x7fffff6f4e00780c */ /* 0x000fe20003f26070 */
[----:B--2---:R0:W-:Y:S04]  /*c0a0*/  STL [R1+0x618], R8 ;  /* 0x0006180801007387 */ /* 0x0041e80000100800 */
[----:B0-----:R-:W2:Y:S04]  /*c0b0*/  LDL.LU R8, [R1+0x17a4] ;  /* 0x0017a40001087983 */ /* 0x001ea80000300800 */
[----:B------:R-:W3:Y:S04]  /*c0c0*/  LDL R6, [R1+0xa74] ;  /* 0x000a740001067983 */ /* 0x000ee80000100800 */
[----:B------:R-:W3:Y:S01]  /*c0d0*/  LDL R7, [R1+0xa78] ;  /* 0x000a780001077983 */ /* 0x000ee20000100800 */
[----:B------:R-:W-:-:S02]  /*c0e0*/  PRMT R23, RZ, 0x7610, R23 ;  /* 0x00007610ff177816 */ /* 0x000fc40000000017 */
[----:B---3--:R-:W-:-:S04]  /*c0f0*/  @!P1 LOP3.LUT R7, R7, R6, RZ, 0x3c, !PT ;  /* 0x0000000607079212 */ /* 0x008fc800078e3cff */
[----:B------:R-:W-:-:S04]  /*c100*/  @!P1 LOP3.LUT R6, R7, R6, RZ, 0x3c, !PT ;  /* 0x0000000607069212 */ /* 0x000fc800078e3cff */
[----:B------:R-:W-:-:S05]  /*c110*/  @!P1 LOP3.LUT R7, R7, R6, RZ, 0x3c, !PT ;  /* 0x0000000607079212 */ /* 0x000fca00078e3cff */
[----:B------:R-:W3:Y:S01]  /*c120*/  @!P1 LDG.E.U8 R23, desc[UR18][R6.64] ;  /* 0x0000001206179981 */ /* 0x000ee2000c1e1100 */
[----:B------:R-:W-:-:S05]  /*c130*/  VIADD R78, R80, 0xffffffe6 ;  /* 0xffffffe6504e7836 */ /* 0x000fca0000000000 */
[----:B------:R-:W-:Y:S01]  /*c140*/  ISETP.GE.U32.AND P0, PT, R78, 0x7fffff67, PT ;  /* 0x7fffff674e00780c */ /* 0x000fe20003f06070 */
[----:B---3--:R0:W-:Y:S04]  /*c150*/  STL [R1+0x614], R23 ;  /* 0x0006141701007387 */ /* 0x0081e80000100800 */
[----:B0-----:R-:W3:Y:S04]  /*c160*/  LDL.LU R23, [R1+0x17a0] ;  /* 0x0017a00001177983 */ /* 0x001ee80000300800 */
[----:B------:R-:W3:Y:S04]  /*c170*/  LDL R6, [R1+0xab4] ;  /* 0x000ab40001067983 */ /* 0x000ee80000100800 */
[----:B------:R-:W3:Y:S01]  /*c180*/  LDL R7, [R1+0xab8] ;  /* 0x000ab80001077983 */ /* 0x000ee20000100800 */
[----:B--2---:R-:W-:-:S02]  /*c190*/  PRMT R8, RZ, 0x7610, R8 ;  /* 0x00007610ff087816 */ /* 0x004fc40000000008 */
        /* <DEDUP_REMOVED lines=304> */
[----:B0-----:R-:W2:Y:S04]  /*d4a0*/  LDL.LU R23, [R1+0x1730] ;  /* 0x0017300001177983 */ /* 0x001ea80000300800 */
[----:B------:R-:W3:Y:S04]  /*d4b0*/  LDL R6, [R1+0xda4] ;  /* 0x000da40001067983 */ /* 0x000ee80000100800 */
[----:B------:R-:W3:Y:S01]  /*d4c0*/  LDL R7, [R1+0xda8] ;  /* 0x000da80001077983 */ /* 0x000ee20000100800 */
[----:B----4-:R-:W-:-:S02]  /*d4d0*/  PRMT R22, RZ, 0x7610, R22 ;  /* 0x00007610ff167816 */ /* 0x010fc40000000016 */
        /* <DEDUP_REMOVED lines=14> */
[----:B------:R-:W4:Y:S01]  /*d5c0*/  @!P1 LDG.E.U8 R21, desc[UR18][R6.64] ;  /* 0x0000001206159981 */ /* 0x000f22000c1e1100 */
[----:B------:R-:W-:-:S05]  /*d5d0*/  VIADD R78, R80, 0xfffffff4 ;  /* 0xfffffff4504e7836 */ /* 0x000fca0000000000 */
[----:B------:R-:W-:Y:S01]  /*d5e0*/  ISETP.GE.U32.AND P0, PT, R78, 0x7fffff75, PT ;  /* 0x7fffff754e00780c */ /* 0x000fe20003f06070 */
[----:B----4-:R0:W-:Y:S04]  /*d5f0*/  STL [R1+0x514], R21 ;  /* 0x0005141501007387 */ /* 0x0101e80000100800 */
[----:B0-----:R-:W4:Y:S04]  /*d600*/  LDL.LU R21, [R1+0x1728] ;  /* 0x0017280001157983 */ /* 0x001f280000300800 */
[----:B------:R-:W2:Y:S04]  /*d610*/  LDL R6, [R1+0x224] ;  /* 0x0002240001067983 */ /* 0x000ea80000100800 */
[----:B------:R-:W2:Y:S01]  /*d620*/  LDL R7, [R1+0x228] ;  /* 0x0002280001077983 */ /* 0x000ea20000100800 */
[----:B------:R-:W-:-:S02]  /*d630*/  PRMT R20, RZ, 0x7610, R20 ;  /* 0x00007610ff147816 */ /* 0x000fc40000000014 */
[----:B--2---:R-:W-:-:S04]  /*d640*/  @!P0 LOP3.LUT R7, R7, R6, RZ, 0x3c, !PT ;  /* 0x0000000607078212 */ /* 0x004fc800078e3cff */
[----:B------:R-:W-:-:S04]  /*d650*/  @!P0 LOP3.LUT R6, R7, R6, RZ, 0x3c, !PT ;  /* 0x0000000607068212 */ /* 0x000fc800078e3cff */
[----:B------:R-:W-:-:S05]  /*d660*/  @!P0 LOP3.LUT R7, R7, R6, RZ, 0x3c, !PT ;  /* 0x0000000607078212 */ /* 0x000fca00078e3cff */
[----:B------:R-:W2:Y:S01]  /*d670*/  @!P0 LDG.E.U8 R20, desc[UR18][R6.64] ;  /* 0x0000001206148981 */ /* 0x000ea2000c1e1100 */
[----:B------:R-:W-:-:S05]  /*d680*/  VIADD R78, R80, 0xffffffec ;  /* 0xffffffec504e7836 */ /* 0x000fca0000000000 */
[----:B------:R-:W-:Y:S01]  /*d690*/  ISETP.GE.U32.AND P3, PT, R78, 0x7fffff6d, PT ;  /* 0x7fffff6d4e00780c */ /* 0x000fe20003f66070 */
[----:B--2---:R0:W-:Y:S04]  /*d6a0*/  STL [R1+0x4f8], R20 ;  /* 0x0004f81401007387 */ /* 0x0041e80000100800 */
[----:B0-----:R-:W2:Y:S04]  /*d6b0*/  LDL.LU R20, [R1+0x1724] ;  /* 0x0017240001147983 */ /* 0x001ea80000300800 */
        /* <DEDUP_REMOVED lines=319> */
[----:B------:R-:W2:Y:S01]  /*eab0*/  LDL R7, [R1+0xdb8] ;  /* 0x000db80001077983 */ /* 0x000ea20000100800 */
[----:B------:R-:W-:-:S03]  /*eac0*/  PRMT R56, RZ, 0x7610, R56 ;  /* 0x00007610ff387816 */ /* 0x000fc60000000038 */
[----:B--2---:R-:W-:Y:S02]  /*ead0*/  @!P0 IMAD.MOV.U32 R6, RZ, RZ, R7 ;  /* 0x000000ffff068224 */ /* 0x004fe400078e0007 */
[----:B------:R-:W-:Y:S02]  /*eae0*/  @!P0 IMAD.MOV.U32 R7, RZ, RZ, R57 ;  /* 0x000000ffff078224 */ /* 0x000fe400078e0039 */
[----:B------:R-:W2:Y:S04]  /*eaf0*/  LDL.LU R57, [R1+0x16ac] ;  /* 0x0016ac0001397983 */ /* 0x000ea80000300800 */
        /* <DEDUP_REMOVED lines=161> */
[----:B------:R-:W-:-:S05]  /*f510*/  VIADD R78, R80, 0xffffff82 ;  /* 0xffffff82504e7836 */ /* 0x000fca0000000000 */
[----:B------:R-:W-:Y:S02]  /*f520*/  ISETP.GE.U32.AND P5, PT, R78, 0x7fffff03, PT ;  /* 0x7fffff034e00780c */ /* 0x000fe40003fa6070 */
[----:B------:R-:W-:Y:S02]  /*f530*/  PRMT R41, RZ, 0x7610, R41 ;  /* 0x00007610ff297816 */ /* 0x000fe40000000029 */
[----:B------:R-:W-:Y:S02]  /*f540*/  PRMT R38, RZ, 0x7610, R38 ;  /* 0x00007610ff267816 */ /* 0x000fe40000000026 */
[----:B--2---:R-:W-:-:S04]  /*f550*/  @!P6 LOP3.LUT R7, R7, R6, RZ, 0x3c, !PT ;  /* 0x000000060707e212 */ /* 0x004fc800078e3cff */
[----:B------:R-:W-:-:S04]  /*f560*/  @!P6 LOP3.LUT R6, R7, R6, RZ, 0x3c, !PT ;  /* 0x000000060706e212 */ /* 0x000fc800078e3cff */
[----:B------:R-:W-:-:S05]  /*f570*/  @!P6 LOP3.LUT R7, R7, R6, RZ, 0x3c, !PT ;  /* 0x000000060707e212 */ /* 0x000fca00078e3cff */
[----:B------:R0:W2:Y:S02]  /*f580*/  @!P6 LDG.E.U8 R41, desc[UR18][R6.64] ;  /* 0x000000120629e981 */ /* 0x0000a4000c1e1100 */
[----:B0-----:R-:W-:Y:S02]  /*f590*/  @!P5 IMAD.MOV.U32 R6, RZ, RZ, R39 ;  /* 0x000000ffff06d224 */ /* 0x001fe400078e0027 */
[----:B------:R-:W-:-:S05]  /*f5a0*/  @!P5 IMAD.MOV.U32 R7, RZ, RZ, R40 ;  /* 0x000000ffff07d224 */ /* 0x000fca00078e0028 */
[----:B------:R-:W3:Y:S04]  /*f5b0*/  @!P5 LDG.E.U8 R38, desc[UR18][R6.64] ;  /* 0x000000120626d981 */ /* 0x000ee8000c1e1100 */
[----:B--2---:R0:W-:Y:S04]  /*f5c0*/  STL [R1+0x3f4], R41 ;  /* 0x0003f42901007387 */ /* 0x0041e80000100800 */
[----:B0-----:R-:W2:Y:S04]  /*f5d0*/  LDL.LU R41, [R1+0x166c] ;  /* 0x00166c0001297983 */ /* 0x001ea80000300800 */
[----:B------:R-:W2:Y:S04]  /*f5e0*/  LDL.LU R40, [R1+0x1668] ;  /* 0x0016680001287983 */ /* 0x000ea80000300800 */
[----:B------:R-:W2:Y:S04]  /*f5f0*/  LDL.LU R39, [R1+0x1664] ;  /* 0x0016640001277983 */ /* 0x000ea80000300800 */
[----:B---3--:R0:W-:Y:S04]  /*f600*/  STL [R1+0x3f0], R38 ;  /* 0x0003f02601007387 */ /* 0x0081e80000100800 */
[----:B0-----:R-:W3:Y:S04]  /*f610*/  LDL.LU R38, [R1+0x1660] ;  /* 0x0016600001267983 */ /* 0x001ee80000300800 */
[----:B------:R-:W2:Y:S04]  /*f620*/  LDL R6, [R1+0x1fc] ;  /* 0x0001fc0001067983 */ /* 0x000ea80000100800 */
[----:B------:R-:W2:Y:S01]  /*f630*/  LDL R7, [R1+0x200] ;  /* 0x0002000001077983 */ /* 0x000ea20000100800 */
[----:B------:R-:W-:-:S05]  /*f640*/  VIADD R78, R80, 0xfffffff9 ;  /* 0xfffffff9504e7836 */ /* 0x000fca0000000000 */
[----:B------:R-:W-:Y:S02]  /*f650*/  ISETP.GE.U32.AND P1, PT, R78, 0x7fffff7a, PT ;  /* 0x7fffff7a4e00780c */ /* 0x000fe40003f26070 */
[----:B------:R-:W-:-:S11]  /*f660*/  PRMT R37, RZ, 0x7610, R37 ;  /* 0x00007610ff257816 */ /* 0x000fd60000000025 */
        /* <DEDUP_REMOVED lines=76> */
[----:B------:R-:W-:Y:S01]  /*fb30*/  PRMT R90, RZ, 0x7610, R90 ;  /* 0x00007610ff5a7816 */ /* 0x000fe2000000005a */
[----:B------:R-:W-:Y:S01]  /*fb40*/  VIADD R78, R80, 0xffffffb9 ;  /* 0xffffffb9504e7836 */ /* 0x000fe20000000000 */
[----:B--2---:R-:W-:-:S04]  /*fb50*/  @!P0 LOP3.LUT R7, R7, R6, RZ, 0x3c, !PT ;  /* 0x0000000607078212 */ /* 0x004fc800078e3cff */
[----:B------:R-:W-:-:S04]  /*fb60*/  @!P0 LOP3.LUT R6, R7, R6, RZ, 0x3c, !PT ;  /* 0x0000000607068212 */ /* 0x000fc800078e3cff */
[----:B------:R-:W-:-:S05]  /*fb70*/  @!P0 LOP3.LUT R7, R7, R6, RZ, 0x3c, !PT ;  /* 0x0000000607078212 */ /* 0x000fca00078e3cff */
[----:B------:R0:W2:Y:S04]  /*fb80*/  @!P0 LDG.E.U8 R90, desc[UR18][R6.64] ;  /* 0x00000012065a8981 */ /* 0x0000a8000c1e1100 */
[----:B------:R-:W0:Y:S04]  /*fb90*/  LDL R6, [R1+0xc1c] ;  /* 0x000c1c0001067983 */ /* 0x000e280000100800 */
[----:B------:R-:W0:Y:S01]  /*fba0*/  LDL R7, [R1+0xc20] ;  /* 0x000c200001077983 */ /* 0x000e220000100800 */
[----:B------:R-:W-:Y:S02]  /*fbb0*/  ISETP.GE.U32.AND P3, PT, R78, 0x7fffff3a, PT ;  /* 0x7fffff3a4e00780c */ /* 0x000fe40003f66070 */
[----:B------:R-:W-:-:S11]  /*fbc0*/  PRMT R30, RZ, 0x7610, R30 ;  /* 0x00007610ff1e7816 */ /* 0x000fd6000000001e */
[----:B0-----:R-:W-:-:S04]  /*fbd0*/  @!P3 LOP3.LUT R7, R7, R6, RZ, 0x3c, !PT ;  /* 0x000000060707b212 */ /* 0x001fc800078e3cff */
[----:B------:R-:W-:-:S04]  /*fbe0*/  @!P3 LOP3.LUT R6, R7, R6, RZ, 0x3c, !PT ;  /* 0x000000060706b212 */ /* 0x000fc800078e3cff */
[----:B------:R-:W-:-:S05]  /*fbf0*/  @!P3 LOP3.LUT R7, R7, R6, RZ, 0x3c, !PT ;  /* 0x000000060707b212 */ /* 0x000fca00078e3cff */
[----:B------:R-:W3:Y:S04]  /*fc00*/  @!P3 LDG.E.U8 R30, desc[UR18][R6.64] ;  /* 0x00000012061eb981 */ /* 0x000ee8000c1e1100 */
[----:B--2---:R0:W-:Y:S04]  /*fc10*/  STL [R1+0x3b8], R90 ;  /* 0x0003b85a01007387 */ /* 0x0041e80000100800 */
[----:B0-----:R-:W2:Y:S01]  /*fc20*/  LDL R90, [R1+0xd20] ;  /* 0x000d2000015a7983 */ /* 0x001ea20000100800 */
[----:B------:R-:W-:-:S03]  /*fc30*/  VIADD R78, R80, 0xffffffb1 ;  /* 0xffffffb1504e7836 */ /* 0x000fc60000000000 */
[----:B---3--:R0:W-:Y:S04]  /*fc40*/  STL [R1+0x3b4], R30 ;  /* 0x0003b41e01007387 */ /* 0x0081e80000100800 */
[----:B0-----:R-:W3:Y:S04]  /*fc50*/  LDL.LU R30, [R1+0x1640] ;  /* 0x00164000011e7983 */ /* 0x001ee80000300800 */
[----:B------:R-:W2:Y:S04]  /*fc60*/  LDL R6, [R1+0xc5c] ;  /* 0x000c5c0001067983 */ /* 0x000ea80000100800 */
[----:B------:R-:W2:Y:S01]  /*fc70*/  LDL R7, [R1+0xc60] ;  /* 0x000c600001077983 */ /* 0x000ea20000100800 */
[----:B------:R-:W-:-:S02]  /*fc80*/  ISETP.GE.U32.AND P4, PT, R78, 0x7fffff32, PT ;  /* 0x7fffff324e00780c */ /* 0x000fc40003f86070 */
[----:B------:R-:W-:Y:S01]  /*fc90*/  PRMT R87, RZ, 0x7610, R87 ;  /* 0x00007610ff577816 */ /* 0x000fe20000000057 */
[----:B------:R-:W-:-:S10]  /*fca0*/  VIADD R78, R80, 0xffffffa9 ;  /* 0xffffffa9504e7836 */ /* 0x000fd40000000000 */
        /* <DEDUP_REMOVED lines=26> */
[----:B------:R-:W3:Y:S01]  /*fe50*/  LDL R7, [R1+0xd1c] ;  /* 0x000d1c0001077983 */ /* 0x000ee20000100800 */
[----:B------:R-:W-:Y:S02]  /*fe60*/  ISETP.GE.U32.AND P1, PT, R78, 0x7fffff1a, PT ;  /* 0x7fffff1a4e00780c */ /* 0x000fe40003f26070 */
[----:B------:R-:W-:-:S11]  /*fe70*/  PRMT R89, RZ, 0x7610, R89 ;  /* 0x00007610ff597816 */ /* 0x000fd60000000059 */
[----:B0-----:R-:W-:Y:S01]  /*fe80*/  @!P1 IMAD.MOV.U32 R6, RZ, RZ, R90 ;  /* 0x000000ffff069224 */ /* 0x001fe200078e005a */
[----:B--2---:R0:W-:Y:S01]  /*fe90*/  STL [R1+0x3a8], R93 ;  /* 0x0003a85d01007387 */ /* 0x0041e20000100800 */
[----:B------:R-:W-:Y:S01]  /*fea0*/  VIADD R78, R80, 0xffffff91 ;  /* 0xffffff91504e7836 */ /* 0x000fe20000000000 */
[----:B------:R-:W-:Y:S02]  /*feb0*/  PRMT R28, RZ, 0x7610, R28 ;  /* 0x00007610ff1c7816 */ /* 0x000fe4000000001c */
[----:B------:R-:W2:Y:S04]  /*fec0*/  LDL R90, [R1+0xa64] ;  /* 0x000a6400015a7983 */ /* 0x000ea80000100800 */
[----:B---3--:R3:W2:Y:S04]  /*fed0*/  @!P1 LDG.E.U8 R89, desc[UR18][R6.64] ;  /* 0x0000001206599981 */ /* 0x0086a8000c1e1100 */
[----:B0-----:R-:W2:Y:S04]  /*fee0*/  LDL R93, [R1+0x208] ;  /* 0x00020800015d7983 */ /* 0x001ea80000100800 */
[----:B------:R-:W3:Y:S04]  /*fef0*/  LDL R6, [R1+0xd54] ;  /* 0x000d540001067983 */ /* 0x000ee80000100800 */
[----:B------:R-:W3:Y:S01]  /*ff00*/  LDL R7, [R1+0xd58] ;  /* 0x000d580001077983 */ /* 0x000ee20000100800 */
[----:B------:R-:W-:-:S13]  /*ff10*/  ISETP.GE.U32.AND P0, PT, R78, 0x7fffff12, PT ;  /* 0x7fffff124e00780c */ /* 0x000fda0003f06070 */
[----:B---3--:R-:W-:-:S04]  /*ff20*/  @!P0 LOP3.LUT R7, R7, R6, RZ, 0x3c, !PT ;  /* 0x0000000607078212 */ /* 0x008fc800078e3cff */
        /* <DEDUP_REMOVED lines=8> */
[----:B------:R-:W2:Y:S01]  /*ffb0*/  LDL R7, [R1+0xd8c] ;  /* 0x000d8c0001077983 */ /* 0x000ea20000100800 */
[----:B------:R-:W-:Y:S01]  /*ffc0*/  ISETP.GE.U32.AND P3, PT, R78, 0x7fffff0a, PT ;  /* 0x7fffff0a4e00780c */ /* 0x000fe20003f66070 */
[----:B------:R-:W-:-:S05]  /*ffd0*/  VIADD R78, R80, 0xffffff81 ;  /* 0xffffff81504e7836 */ /* 0x000fca0000000000 */
[----:B------:R-:W-:Y:S02]  /*ffe0*/  ISETP.GE.U32.AND P4, PT, R78, 0x7fffff02, PT ;  /* 0x7fffff024e00780c */ /* 0x000fe40003f86070 */
[----:B------:R-:W-:-:S05]  /*fff0*/  PRMT R27, RZ, 0x7610, R27 ;  /* 0x00007610ff1b7816 */ /* 0x000fca000000001b */
[----:B------:R-:W-:Y:S01]  /*10000*/  @!P3 IMAD.MOV.U32 R6, RZ, RZ, R87 ;  /* 0x000000ffff06b224 */ /* 0x000fe200078e0057 */
[----:B------:R-:W-:Y:S01]  /*10010*/  PRMT R24, RZ, 0x7610, R24 ;  /* 0x00007610ff187816 */ /* 0x000fe20000000018 */
[----:B------:R-:W3:Y:S04]  /*10020*/  LDL R87, [R1+0xaa8] ;  /* 0x000aa80001577983 */ /* 0x000ee80000100800 */
[----:B--2---:R0:W2:Y:S02]  /*10030*/  @!P3 LDG.E.U8 R27, desc[UR18][R6.64] ;  /* 0x00000012061bb981 */ /* 0x0040a4000c1e1100 */
        /* <DEDUP_REMOVED lines=9> */
[----:B------:R-:W2:Y:S01]  /*100d0*/  LDL R7, [R1+0x204] ;  /* 0x0002040001077983 */ /* 0x000ea20000100800 */
[----:B------:R-:W-:-:S05]  /*100e0*/  VIADD R78, R80, 0xfffffff8 ;  /* 0xfffffff8504e7836 */ /* 0x000fca0000000000 */
[----:B------:R-:W-:Y:S01]  /*100f0*/  ISETP.GE.U32.AND P6, PT, R78, 0x7fffff79, PT ;  /* 0x7fffff794e00780c */ /* 0x000fe20003fc6070 */
[----:B------:R-:W-:-:S05]  /*10100*/  VIADD R78, R80, 0xfffffff0 ;  /* 0xfffffff0504e7836 */ /* 0x000fca0000000000 */
[----:B------:R-:W-:Y:S02]  /*10110*/  ISETP.GE.U32.AND P5, PT, R78, 0x7fffff71, PT ;  /* 0x7fffff714e00780c */ /* 0x000fe40003fa6070 */
[----:B------:R-:W-:-:S05]  /*10120*/  PRMT R91, RZ, 0x7610, R91 ;  /* 0x00007610ff5b7816 */ /* 0x000fca000000005b */
[----:B------:R-:W-:Y:S01]  /*10130*/  @!P6 IMAD.MOV.U32 R6, RZ, RZ, R93 ;  /* 0x000000ffff06e224 */ /* 0x000fe200078e005d */
[----:B------:R-:W-:Y:S01]  /*10140*/  PRMT R88, RZ, 0x7610, R88 ;  /* 0x00007610ff587816 */ /* 0x000fe20000000058 */
[----:B------:R-:W-:Y:S01]  /*10150*/  VIADD R78, R80, 0xffffffe8 ;  /* 0xffffffe8504e7836 */ /* 0x000fe20000000000 */
[----:B------:R-:W-:Y:S01]  /*10160*/  PRMT R86, RZ, 0x7610, R86 ;  /* 0x00007610ff567816 */ /* 0x000fe20000000056 */
[----:B------:R-:W3:Y:S04]  /*10170*/  LDL R93, [R1+0xb28] ;  /* 0x000b2800015d7983 */ /* 0x000ee80000100800 */
[----:B--2---:R0:W2:Y:S02]  /*10180*/  @!P6 LDG.E.U8 R91, desc[UR18][R6.64] ;  /* 0x00000012065be981 */ /* 0x0040a4000c1e1100 */
[----:B0-----:R-:W-:-:S02]  /*10190*/  @!P5 IMAD.MOV.U32 R6, RZ, RZ, R89 ;  /* 0x000000ffff06d224 */ /* 0x001fc400078e0059 */
[----:B------:R-:W-:-:S05]  /*101a0*/  @!P5 IMAD.MOV.U32 R7, RZ, RZ, R90 ;  /* 0x000000ffff07d224 */ /* 0x000fca00078e005a */
[----:B------:R0:W3:Y:S04]  /*101b0*/  @!P5 LDG.E.U8 R88, desc[UR18][R6.64] ;  /* 0x000000120658d981 */ /* 0x0000e8000c1e1100 */
[----:B------:R-:W4:Y:S01]  /*101c0*/  LDL R7, [R1+0xaa4] ;  /* 0x000aa40001077983 */ /* 0x000f220000100800 */
[----:B------:R-:W-:-:S13]  /*101d0*/  ISETP.GE.U32.AND P1, PT, R78, 0x7fffff69, PT ;  /* 0x7fffff694e00780c */ /* 0x000fda0003f26070 */
[----:B0-----:R-:W-:Y:S01]  /*101e0*/  @!P1 IMAD.MOV.U32 R6, RZ, RZ, R87 ;  /* 0x000000ffff069224 */ /* 0x001fe200078e0057 */
[----:B--2---:R0:W-:Y:S04]  /*101f0*/  STL [R1+0x37c], R91 ;  /* 0x00037c5b01007387 */ /* 0x0041e80000100800 */
[----:B------:R-:W2:Y:S04]  /*10200*/  LDL R90, [R1+0xb68] ;  /* 0x000b6800015a7983 */ /* 0x000ea80000100800 */
[----:B------:R-:W2:Y:S04]  /*10210*/  LDL R89, [R1+0xba4] ;  /* 0x000ba40001597983 */ /* 0x000ea80000100800 */
[----:B0-----:R-:W2:Y:S04]  /*10220*/  LDL R91, [R1+0xb64] ;  /* 0x000b6400015b7983 */ /* 0x001ea80000100800 */
[----:B---3--:R0:W-:Y:S04]  /*10230*/  STL [R1+0x378], R88 ;  /* 0x0003785801007387 */ /* 0x0081e80000100800 */
[----:B----4-:R3:W4:Y:S01]  /*10240*/  @!P1 LDG.E.U8 R86, desc[UR18][R6.64] ;  /* 0x0000001206569981 */ /* 0x010722000c1e1100 */
[----:B------:R-:W-:Y:S01]  /*10250*/  VIADD R78, R80, 0xffffffe0 ;  /* 0xffffffe0504e7836 */ /* 0x000fe20000000000 */
[----:B------:R-:W-:-:S02]  /*10260*/  PRMT R19, RZ, 0x7610, R19 ;  /* 0x00007610ff137816 */ /* 0x000fc40000000013 */
        /* <DEDUP_REMOVED lines=8> */
[----:B----4-:R0:W-:Y:S04]  /*102f0*/  STL [R1+0x374], R86 ;  /* 0x0003745601007387 */ /* 0x0101e80000100800 */
[----:B------:R-:W4:Y:S04]  /*10300*/  LDL R87, [R1+0xbe8] ;  /* 0x000be80001577983 */ /* 0x000f280000100800 */
[----:B0-----:R-:W2:Y:S01]  /*10310*/  LDL R86, [R1+0xbe4] ;  /* 0x000be40001567983 */ /* 0x001ea20000100800 */
[----:B------:R-:W-:-:S03]  /*10320*/  VIADD R78, R80, 0xffffffd8 ;  /* 0xffffffd8504e7836 */ /* 0x000fc60000000000 */
[----:B---3--:R0:W-:Y:S04]  /*10330*/  STL [R1+0x370], R19 ;  /* 0x0003701301007387 */ /* 0x0081e80000100800 */
[----:B0-----:R-:W3:Y:S04]  /*10340*/  LDL.LU R19, [R1+0x1624] ;  /* 0x0016240001137983 */ /* 0x001ee80000300800 */
[----:B------:R-:W2:Y:S01]  /*10350*/  LDL R7, [R1+0xb24] ;  /* 0x000b240001077983 */ /* 0x000ea20000100800 */
[----:B------:R-:W-:Y:S01]  /*10360*/  ISETP.GE.U32.AND P3, PT, R78, 0x7fffff59, PT ;  /* 0x7fffff594e00780c */ /* 0x000fe20003f66070 */
[----:B------:R-:W-:-:S05]  /*10370*/  VIADD R78, R80, 0xffffffd0 ;  /* 0xffffffd0504e7836 */ /* 0x000fca0000000000 */
[----:B------:R-:W-:Y:S01]  /*10380*/  ISETP.GE.U32.AND P4, PT, R78, 0x7fffff51, PT ;  /* 0x7fffff514e00780c */ /* 0x000fe20003f86070 */
[----:B------:R-:W-:Y:S01]  /*10390*/  VIADD R78, R80, 0xffffffc8 ;  /* 0xffffffc8504e7836 */ /* 0x000fe20000000000 */
[----:B------:R-:W-:-:S04]  /*103a0*/  PRMT R92, RZ, 0x7610, R92 ;  /* 0x00007610ff5c7816 */ /* 0x000fc8000000005c */
[----:B------:R-:W-:Y:S01]  /*103b0*/  ISETP.GE.U32.AND P6, PT, R78, 0x7fffff49, PT ;  /* 0x7fffff494e00780c */ /* 0x000fe20003fc6070 */
[----:B------:R-:W-:Y:S01]  /*103c0*/  @!P3 IMAD.MOV.U32 R6, RZ, RZ, R93 ;  /* 0x000000ffff06b224 */ /* 0x000fe200078e005d */
[----:B------:R-:W-:Y:S02]  /*103d0*/  PRMT R83, RZ, 0x7610, R83 ;  /* 0x00007610ff537816 */ /* 0x000fe40000000053 */
[----:B------:R-:W-:Y:S01]  /*103e0*/  PRMT R84, RZ, 0x7610, R84 ;  /* 0x00007610ff547816 */ /* 0x000fe20000000054 */
[----:B------:R-:W-:Y:S01]  /*103f0*/  VIADD R78, R80, 0xffffffc0 ;  /* 0xffffffc0504e7836 */ /* 0x000fe20000000000 */
[----:B--2---:R0:W2:Y:S02]  /*10400*/  @!P3 LDG.E.U8 R92, desc[UR18][R6.64] ;  /* 0x00000012065cb981 */ /* 0x0040a4000c1e1100 */
[----:B0-----:R-:W-:Y:S02]  /*10410*/  @!P4 IMAD.MOV.U32 R6, RZ, RZ, R90 ;  /* 0x000000ffff06c224 */ /* 0x001fe400078e005a */
[----:B------:R-:W-:-:S05]  /*10420*/  @!P4 IMAD.MOV.U32 R7, RZ, RZ, R91 ;  /* 0x000000ffff07c224 */ /* 0x000fca00078e005b */
[----:B------:R0:W2:Y:S02]  /*10430*/  @!P4 LDG.E.U8 R83, desc[UR18][R6.64] ;  /* 0x000000120653c981 */ /* 0x0000a4000c1e1100 */
[----:B0-----:R-:W-:Y:S02]  /*10440*/  @!P6 IMAD.MOV.U32 R6, RZ, RZ, R88 ;  /* 0x000000ffff06e224 */ /* 0x001fe400078e0058 */
[----:B------:R-:W-:-:S05]  /*10450*/  @!P6 IMAD.MOV.U32 R7, RZ, RZ, R89 ;  /* 0x000000ffff07e224 */ /* 0x000fca00078e0059 */
[----:B------:R4:W3:Y:S01]  /*10460*/  @!P6 LDG.E.U8 R84, desc[UR18][R6.64] ;  /* 0x000000120654e981 */ /* 0x0008e2000c1e1100 */
[----:B------:R-:W-:Y:S01]  /*10470*/  ISETP.GE.U32.AND P5, PT, R78, 0x7fffff41, PT ;  /* 0x7fffff414e00780c */ /* 0x000fe20003fa6070 */
[----:B------:R-:W-:-:S05]  /*10480*/  VIADD R78, R80, 0xffffffb8 ;  /* 0xffffffb8504e7836 */ /* 0x000fca0000000000 */
[----:B------:R-:W-:Y:S01]  /*10490*/  ISETP.GE.U32.AND P1, PT, R78, 0x7fffff39, PT ;  /* 0x7fffff394e00780c */ /* 0x000fe20003f26070 */
[----:B------:R-:W-:-:S05]  /*104a0*/  VIADD R78, R80, 0xffffffb0 ;  /* 0xffffffb0504e7836 */ /* 0x000fca0000000000 */
[----:B------:R-:W-:Y:S01]  /*104b0*/  ISETP.GE.U32.AND P0, PT, R78, 0x7fffff31, PT ;  /* 0x7fffff314e00780c */ /* 0x000fe20003f06070 */
[----:B------:R-:W-:-:S05]  /*104c0*/  VIADD R78, R80, 0xffffffa8 ;  /* 0xffffffa8504e7836 */ /* 0x000fca0000000000 */
[----:B------:R-:W-:Y:S01]  /*104d0*/  ISETP.GE.U32.AND P3, PT, R78, 0x7fffff29, PT ;  /* 0x7fffff294e00780c */ /* 0x000fe20003f66070 */
[----:B------:R-:W-:Y:S01]  /*104e0*/  IMAD R78, R4, 0x47, RZ ;  /* 0x00000047044e7824 */ /* 0x000fe200078e02ff */
[----:B------:R-:W-:Y:S01]  /*104f0*/  PRMT R85, RZ, 0x7610, R85 ;  /* 0x00007610ff557816 */ /* 0x000fe20000000055 */
[----:B----4-:R-:W-:Y:S02]  /*10500*/  @!P5 IMAD.MOV.U32 R6, RZ, RZ, R87 ;  /* 0x000000ffff06d224 */ /* 0x010fe400078e0057 */
[----:B------:R-:W-:Y:S01]  /*10510*/  @!P5 IMAD.MOV.U32 R7, RZ, RZ, R86 ;  /* 0x000000ffff07d224 */ /* 0x000fe200078e0056 */
[----:B------:R-:W-:-:S04]  /*10520*/  PRMT R79, RZ, 0x7610, R79 ;  /* 0x00007610ff4f7816 */ /* 0x000fc8000000004f */
[----:B------:R0:W4:Y:S04]  /*10530*/  @!P5 LDG.E.U8 R85, desc[UR18][R6.64] ;  /* 0x000000120655d981 */ /* 0x000128000c1e1100 */
[----:B--2---:R2:W-:Y:S02]  /*10540*/  STL [R1+0x368], R83 ;  /* 0x0003685301007387 */ /* 0x0045e40000100800 */
[----:B--2---:R-:W-:-:S05]  /*10550*/  IADD3 R83, P4, PT, R78, R2, RZ ;  /* 0x000000024e537210 */ /* 0x004fca0007f9e0ff */
[----:B------:R-:W-:Y:S04]  /*10560*/  STL [R1+0xc28], R83 ;  /* 0x000c285301007387 */ /* 0x000fe80000100800 */
[----:B---3--:R2:W-:Y:S01]  /*10570*/  STL [R1+0x364], R84 ;  /* 0x0003645401007387 */ /* 0x0085e20000100800 */
[----:B0-----:R-:W-:Y:S01]  /*10580*/  @!P1 IMAD.MOV.U32 R6, RZ, RZ, R83 ;  /* 0x000000ffff069224 */ /* 0x001fe200078e0053 */
[----:B--2---:R-:W-:-:S05]  /*10590*/  LEA.HI.X.SX32 R84, R78, R3, 0x1, P4 ;  /* 0x000000034e547211 */ /* 0x004fca00020f0eff */
[----:B------:R-:W-:-:S05]  /*105a0*/  @!P1 IMAD.MOV.U32 R7, RZ, RZ, R84 ;  /* 0x000000ffff079224 */ /* 0x000fca00078e0054 */
[----:B------:R0:W2:Y:S01]  /*105b0*/  @!P1 LDG.E.U8 R79, desc[UR18][R6.64] ;  /* 0x00000012064f9981 */ /* 0x0000a2000c1e1100 */
[----:B------:R-:W-:-:S05]  /*105c0*/  VIADD R78, R80, 0xffffffa0 ;  /* 0xffffffa0504e7836 */ /* 0x000fca0000000000 */
[----:B------:R-:W-:Y:S01]  /*105d0*/  ISETP.GE.U32.AND P5, PT, R78, 0x7fffff21, PT ;  /* 0x7fffff214e00780c */ /* 0x000fe20003fa6070 */
[C---:B------:R-:W-:Y:S02]  /*105e0*/  IMAD R78, R4.reuse, 0x4f, RZ ;  /* 0x0000004f044e7824 */ /* 0x040fe400078e02ff */
[----:B0-----:R-:W-:-:S03]  /*105f0*/  IMAD R6, R4, 0x57, RZ ;  /* 0x0000005704067824 */ /* 0x001fc600078e02ff */
[CC--:B------:R-:W-:Y:S01]  /*10600*/  IADD3 R83, P1, PT, R78.reuse, R2.reuse, RZ ;  /* 0x000000024e537210 */ /* 0x0c0fe20007f3e0ff */
[----:B------:R-:W-:Y:S03]  /*10610*/  STL [R1+0xc24], R84 ;  /* 0x000c245401007387 */ /* 0x000fe60000100800 */
[----:B------:R-:W-:Y:S02]  /*10620*/  LEA.HI.X.SX32 R7, R78, R3, 0x1, P1 ;  /* 0x000000034e077211 */ /* 0x000fe400008f0eff */
[----:B------:R-:W-:Y:S01]  /*10630*/  IADD3 R78, P1, PT, R6, R2, RZ ;  /* 0x00000002064e7210 */ /* 0x000fe20007f3e0ff */
[----:B------:R-:W-:Y:S04]  /*10640*/  STL [R1+0x36c], R92 ;  /* 0x00036c5c01007387 */ /* 0x000fe80000100800 */
[----:B------:R-:W-:Y:S01]  /*10650*/  STL [R1+0xc68], R83 ;  /* 0x000c685301007387 */ /* 0x000fe20000100800 */
[----:B------:R-:W-:-:S03]  /*10660*/  PRMT R81, RZ, 0x7610, R81 ;  /* 0x00007610ff517816 */ /* 0x000fc60000000051 */
[----:B------:R-:W-:Y:S04]  /*10670*/  STL [R1+0xc64], R7 ;  /* 0x000c640701007387 */ /* 0x000fe80000100800 */
[----:B------:R-:W-:Y:S01]  /*10680*/  STL [R1+0xca8], R78 ;  /* 0x000ca84e01007387 */ /* 0x000fe20000100800 */
[----:B------:R-:W-:Y:S02]  /*10690*/  ISETP.GT.U32.AND P4, PT, R8, R23, PT ;  /* 0x000000170800720c */ /* 0x000fe40003f84070 */
[----:B------:R-:W-:-:S11]  /*106a0*/  PRMT R9, RZ, 0x7610, R9 ;  /* 0x00007610ff097816 */ /* 0x000fd60000000009 */
[----:B------:R-:W-:Y:S01]  /*106b0*/  @!P4 IMAD.IADD R23, R23, 0x1, -R8 ;  /* 0x000000011717c824 */ /* 0x000fe200078e0a08 */
[----:B------:R-:W-:Y:S02]  /*106c0*/  ISETP.GT.U32.AND P4, PT, R8, R17, PT ;  /* 0x000000110800720c */ /* 0x000fe40003f84070 */
[----:B------:R-:W-:-:S11]  /*106d0*/  PRMT R82, RZ, 0x7610, R82 ;  /* 0x00007610ff527816 */ /* 0x000fd60000000052 */
[----:B------:R-:W-:Y:S01]  /*106e0*/  @!P4 IMAD.IADD R17, R17, 0x1, -R8 ;  /* 0x000000011111c824 */ /* 0x000fe200078e0a08 */
[----:B--2---:R0:W-:Y:S02]  /*106f0*/  STL [R1+0x35c], R79 ;  /* 0x00035c4f01007387 */ /* 0x0041e40000100800 */
[----:B0-----:R-:W-:Y:S01]  /*10700*/  LEA.HI.X.SX32 R79, R6, R3, 0x1, P1 ;  /* 0x00000003064f7211 */ /* 0x001fe200008f0eff */
[----:B------:R-:W-:-:S05]  /*10710*/  @!P0 IMAD.MOV.U32 R6, RZ, RZ, R83 ;  /* 0x000000ffff068224 */ /* 0x000fca00078e0053 */
[----:B------:R0:W2:Y:S02]  /*10720*/  @!P0 LDG.E.U8 R81, desc[UR18][R6.64] ;  /* 0x0000001206518981 */ /* 0x0000a4000c1e1100 */
[----:B0-----:R-:W-:Y:S02]  /*10730*/  @!P3 IMAD.MOV.U32 R6, RZ, RZ, R78 ;  /* 0x000000ffff06b224 */ /* 0x001fe400078e004e */
[----:B------:R-:W-:-:S05]  /*10740*/  @!P3 IMAD.MOV.U32 R7, RZ, RZ, R79 ;  /* 0x000000ffff07b224 */ /* 0x000fca00078e004f */
[----:B------:R0:W3:Y:S02]  /*10750*/  @!P3 LDG.E.U8 R9, desc[UR18][R6.64] ;  /* 0x000000120609b981 */ /* 0x0000e4000c1e1100 */
[----:B0-----:R-:W-:Y:S02]  /*10760*/  IMAD R6, R4, 0x5f, RZ ;  /* 0x0000005f04067824 */ /* 0x001fe400078e02ff */
[----:B------:R0:W-:Y:S03]  /*10770*/  STL [R1+0xca4], R79 ;  /* 0x000ca44f01007387 */ /* 0x0001e60000100800 */
[----:B------:R-:W-:Y:S01]  /*10780*/  IADD3 R83, P4, PT, R6, R2, RZ ;  /* 0x0000000206537210 */ /* 0x000fe20007f9e0ff */
[----:B----4-:R4:W-:Y:S04]  /*10790*/  STL [R1+0x360], R85 ;  /* 0x0003605501007387 */ /* 0x0109e80000100800 */
[----:B------:R-:W-:Y:S01]  /*107a0*/  @!P5 IMAD.MOV.U32 R86, RZ, RZ, R83 ;  /* 0x000000ffff56d224 */ /* 0x000fe200078e0053 */
[----:B------:R-:W3:Y:S01]  /*107b0*/  LDL R84, [R1+0xf60] ;  /* 0x000f600001547983 */ /* 0x000ee20000100800 */
[----:B------:R-:W-:-:S03]  /*107c0*/  IMAD.MOV.U32 R78, RZ, RZ, R77 ;  /* 0x000000ffff4e7224 */ /* 0x000fc600078e004d */
[----:B0-----:R-:W3:Y:S01]  /*107d0*/  LDL R79, [R1+0xf6c] ;  /* 0x000f6c00014f7983 */ /* 0x001ee20000100800 */
[----:B----4-:R-:W-:-:S03]  /*107e0*/  LEA.HI.X.SX32 R85, R6, R3, 0x1, P4 ;  /* 0x0000000306557211 */ /* 0x010fc600020f0eff */
[----:B------:R-:W4:Y:S02]  /*107f0*/  LDL R77, [R1+0xf7c] ;  /* 0x000f7c00014d7983 */ /* 0x000f240000100800 */
[----:B------:R-:W-:-:S05]  /*10800*/  @!P5 IMAD.MOV.U32 R87, RZ, RZ, R85 ;  /* 0x000000ffff57d224 */ /* 0x000fca00078e0055 */
[----:B------:R-:W4:Y:S01]  /*10810*/  @!P5 LDG.E.U8 R82, desc[UR18][R86.64] ;  /* 0x000000125652d981 */ /* 0x000f22000c1e1100 */
[C---:B------:R-:W-:Y:S02]  /*10820*/  ISETP.GT.U32.AND P6, PT, R8.reuse, R22, PT ;  /* 0x000000160800720c */ /* 0x040fe40003fc4070 */
[----:B------:R-:W-:-:S11]  /*10830*/  ISETP.GT.U32.AND P1, PT, R8, R20, PT ;  /* 0x000000140800720c */ /* 0x000fd60003f24070 */
[--C-:B------:R-:W-:Y:S01]  /*10840*/  @!P6 IMAD.IADD R22, R22, 0x1, -R8.reuse ;  /* 0x000000011616e824 */ /* 0x100fe200078e0a08 */
[----:B------:R-:W-:Y:S01]  /*10850*/  ISETP.GT.U32.AND P6, PT, R8, R21, PT ;  /* 0x000000150800720c */ /* 0x000fe20003fc4070 */
[----:B------:R-:W-:Y:S01]  /*10860*/  @!P1 IMAD.IADD R20, R20, 0x1, -R8 ;  /* 0x0000000114149824 */ /* 0x000fe200078e0a08 */
[C---:B------:R-:W-:Y:S02]  /*10870*/  ISETP.GT.U32.AND P1, PT, R8.reuse, R14, PT ;  /* 0x0000000e0800720c */ /* 0x040fe40003f24070 */
[C---:B------:R-:W-:Y:S02]  /*10880*/  ISETP.GT.U32.AND P4, PT, R8.reuse, R12, PT ;  /* 0x0000000c0800720c */ /* 0x040fe40003f84070 */
[----:B------:R-:W-:-:S07]  /*10890*/  ISETP.GT.U32.AND P5, PT, R8, R10, PT ;  /* 0x0000000a0800720c */ /* 0x000fce0003fa4070 */
[--C-:B------:R-:W-:Y:S02]  /*108a0*/  @!P6 IMAD.IADD R21, R21, 0x1, -R8.reuse ;  /* 0x000000011515e824 */ /* 0x100fe400078e0a08 */
[--C-:B------:R-:W-:Y:S01]  /*108b0*/  @!P1 IMAD.IADD R14, R14, 0x1, -R8.reuse ;  /* 0x000000010e0e9824 */ /* 0x100fe200078e0a08 */
[----:B------:R-:W-:Y:S01]  /*108c0*/  ISETP.GT.U32.AND P1, PT, R8, R18, PT ;  /* 0x000000120800720c */ /* 0x000fe20003f24070 */
[--C-:B------:R-:W-:Y:S02]  /*108d0*/  @!P4 IMAD.IADD R12, R12, 0x1, -R8.reuse ;  /* 0x000000010c0cc824 */ /* 0x100fe400078e0a08 */
[----:B------:R-:W-:-:S10]  /*108e0*/  @!P5 IMAD.IADD R10, R10, 0x1, -R8 ;  /* 0x000000010a0ad824 */ /* 0x000fd400078e0a08 */
[----:B------:R-:W-:Y:S01]  /*108f0*/  @!P1 IMAD.IADD R18, R18, 0x1, -R8 ;  /* 0x0000000112129824 */ /* 0x000fe200078e0a08 */
[----:B--2---:R0:W-:Y:S02]  /*10900*/  STL [R1+0x340], R81 ;  /* 0x0003405101007387 */ /* 0x0041e40000100800 */
[----:B0-----:R-:W0:Y:S02]  /*10910*/  S2R R81, SR_TID.X ;  /* 0x0000000000517919 */ /* 0x001e240000002100 */
[----:B---3--:R2:W-:Y:S04]  /*10920*/  STL [R1+0x33c], R9 ;  /* 0x00033c0901007387 */ /* 0x0085e80000100800 */
[----:B------:R-:W-:Y:S04]  /*10930*/  STL [R1+0x12d8], R5 ;  /* 0x0012d80501007387 */ /* 0x000fe80000100800 */
[----:B------:R-:W-:Y:S04]  /*10940*/  STL [R1+0x1330], R5 ;  /* 0x0013300501007387 */ /* 0x000fe80000100800 */
[----:B------:R-:W-:Y:S04]  /*10950*/  STL [R1+0x1340], R5 ;  /* 0x0013400501007387 */ /* 0x000fe80000100800 */
[----:B------:R3:W-:Y:S01]  /*10960*/  STL [R1+0xce8], R83 ;  /* 0x000ce85301007387 */ /* 0x0007e20000100800 */
[----:B0-----:R-:W-:-:S03]  /*10970*/  LOP3.LUT R81, R81, 0x7f, RZ, 0xc0, !PT ;  /* 0x0000007f51517812 */ /* 0x001fc600078ec0ff */
[----:B------:R-:W-:Y:S02]  /*10980*/  STL [R1+0xce4], R85 ;  /* 0x000ce45501007387 */ /* 0x000fe40000100800 */
[----:B--2---:R-:W-:-:S05]  /*10990*/  IMAD R9, R81, R5, RZ ;  /* 0x0000000551097224 */ /* 0x004fca00078e02ff */
[----:B------:R-:W-:Y:S01]  /*109a0*/  IADD3 R7, P6, PT, R9, UR14, RZ ;  /* 0x0000000e09077c10 */ /* 0x000fe2000ffde0ff */
[----:B----4-:R0:W-:Y:S01]  /*109b0*/  STL [R1+0x338], R82 ;  /* 0x0003385201007387 */ /* 0x0101e20000100800 */
[----:B------:R-:W-:Y:S02]  /*109c0*/  ISETP.GE.AND P4, PT, R84, RZ, PT ;  /* 0x000000ff5400720c */ /* 0x000fe40003f86270 */
[----:B------:R-:W-:Y:S01]  /*109d0*/  ISETP.GE.AND P5, PT, R79, RZ, PT ;  /* 0x000000ff4f00720c */ /* 0x000fe20003fa6270 */
[----:B---3--:R-:W2:Y:S01]  /*109e0*/  LDL R83, [R1+0xf98] ;  /* 0x000f980001537983 */ /* 0x008ea20000100800 */
[----:B------:R-:W-:Y:S02]  /*109f0*/  LEA.HI.X.SX32 R6, R9, UR15, 0x1, P6 ;  /* 0x0000000f09067c11 */ /* 0x000fe4000b0f0eff */
[----:B------:R-:W-:Y:S01]  /*10a00*/  ISETP.GE.AND P1, PT, R77, RZ, PT ;  /* 0x000000ff4d00720c */ /* 0x000fe20003f26270 */
[----:B------:R-:W3:Y:S01]  /*10a10*/  LDL R9, [R1+0xf9c] ;  /* 0x000f9c0001097983 */ /* 0x000ee20000100800 */
[----:B------:R-:W-:-:S02]  /*10a20*/  ISETP.GT.U32.AND P0, PT, R8, R16, PT ;  /* 0x000000100800720c */ /* 0x000fc40003f04070 */
[----:B------:R-:W-:Y:S01]  /*10a30*/  ISETP.GT.U32.AND P3, PT, R8, R15, PT ;  /* 0x0000000f0800720c */ /* 0x000fe20003f64070 */
[----:B0-----:R-:W4:Y:S01]  /*10a40*/  LDL R82, [R1+0xf80] ;  /* 0x000f800001527983 */ /* 0x001f220000100800 */
[----:B------:R-:W-:Y:S01]  /*10a50*/  VIADD R5, R80, 0xffffff98 ;  /* 0xffffff9850057836 */ /* 0x000fe20000000000 */
[----:B------:R-:W0:Y:S02]  /*10a60*/  LDCU UR14, c[0x0][0x3b0] ;  /* 0x00007600ff0e77ac */ /* 0x000e240008000800 */
[----:B------:R0:W-:Y:S01]  /*10a70*/  STL [R1+0x14e4], R0 ;  /* 0x0014e40001007387 */ /* 0x0001e20000100800 */
[----:B------:R-:W-:Y:S01]  /*10a80*/  @!P4 IMAD.MOV R74, RZ, RZ, -R74 ;  /* 0x000000ffff4ac224 */ /* 0x000fe200078e0a4a */
[----:B------:R-:W0:Y:S02]  /*10a90*/  LDCU UR15, c[0x0][0x3b0] ;  /* 0x00007600ff0f77ac */ /* 0x000e240008000800 */
[----:B------:R-:W4:Y:S04]  /*10aa0*/  LDL R85, [R1+0xfbc] ;  /* 0x000fbc0001557983 */ /* 0x000f280000100800 */
[----:B------:R-:W4:Y:S04]  /*10ab0*/  LDL R79, [R1+0xfb8] ;  /* 0x000fb800014f7983 */ /* 0x000f280000100800 */
[----:B------:R-:W4:Y:S04]  /*10ac0*/  LDL R84, [R1+0x100c] ;  /* 0x00100c0001547983 */ /* 0x000f280000100800 */
[----:B------:R-:W-:Y:S04]  /*10ad0*/  STL [R1+0x14f8], R8 ;  /* 0x0014f80801007387 */ /* 0x000fe80000100800 */
[----:B------:R-:W4:Y:S01]  /*10ae0*/  LDL R77, [R1+0xfdc] ;  /* 0x000fdc00014d7983 */ /* 0x000f220000100800 */
[----:B------:R-:W-:Y:S01]  /*10af0*/  @!P0 IMAD.IADD R16, R16, 0x1, -R8 ;  /* 0x0000000110108824 */ /* 0x000fe200078e0a08 */
[----:B------:R-:W-:Y:S01]  /*10b00*/  ISETP.GT.U32.AND P0, PT, R8, R13, PT ;  /* 0x0000000d0800720c */ /* 0x000fe20003f04070 */
[----:B------:R-:W-:-:S12]  /*10b10*/  @!P5 IMAD.MOV R73, RZ, RZ, -R73 ;  /* 0x000000ffff49d224 */ /* 0x000fd800078e0a49 */
[----:B------:R-:W-:Y:S01]  /*10b20*/  @!P0 IMAD.IADD R13, R13, 0x1, -R8 ;  /* 0x000000010d0d8824 */ /* 0x000fe200078e0a08 */
[----:B------:R-:W-:-:S13]  /*10b30*/  ISETP.GE.AND P0, PT, R0, RZ, PT ;  /* 0x000000ff0000720c */ /* 0x000fda0003f06270 */
[----:B------:R-:W-:Y:S01]  /*10b40*/  @!P0 IMAD.MOV R75, RZ, RZ, -R75 ;  /* 0x000000ffff4b8224 */ /* 0x000fe200078e0a4b */
[----:B--2---:R-:W-:Y:S02]  /*10b50*/  ISETP.GE.AND P4, PT, R83, RZ, PT ;  /* 0x000000ff5300720c */ /* 0x004fe40003f86270 */
[----:B------:R-:W2:Y:S01]  /*10b60*/  LDL R83, [R1+0x10dc] ;  /* 0x0010dc0001537983 */ /* 0x000ea20000100800 */
[----:B---3--:R-:W-:Y:S02]  /*10b70*/  ISETP.GE.AND P5, PT, R9, RZ, PT ;  /* 0x000000ff0900720c */ /* 0x008fe40003fa6270 */
[----:B----4-:R-:W-:Y:S02]  /*10b80*/  ISETP.GE.AND P0, PT, R82, RZ, PT ;  /* 0x000000ff5200720c */ /* 0x010fe40003f06270 */
[----:B------:R-:W3:Y:S04]  /*10b90*/  LDL R82, [R1+0x10e4] ;  /* 0x0010e40001527983 */ /* 0x000ee80000100800 */
[----:B------:R4:W-:Y:S04]  /*10ba0*/  STL [R1+0x14fc], R73 ;  /* 0x0014fc4901007387 */ /* 0x0009e80000100800 */
[----:B------:R-:W4:Y:S01]  /*10bb0*/  LDL R9, [R1+0x10e8] ;  /* 0x0010e80001097983 */ /* 0x000f220000100800 */
[----:B------:R-:W-:-:S02]  /*10bc0*/  @!P5 IMAD.MOV R69, RZ, RZ, -R69 ;  /* 0x000000ffff45d224 */ /* 0x000fc400078e0a45 */
[----:B------:R-:W-:Y:S01]  /*10bd0*/  @!P0 IMAD.MOV R71, RZ, RZ, -R71 ;  /* 0x000000ffff478224 */ /* 0x000fe200078e0a47 */
[----:B------:R-:W-:Y:S02]  /*10be0*/  ISETP.GE.AND P0, PT, R79, RZ, PT ;  /* 0x000000ff4f00720c */ /* 0x000fe40003f06270 */
[----:B------:R-:W4:Y:S01]  /*10bf0*/  LDL R79, [R1+0x107c] ;  /* 0x00107c00014f7983 */ /* 0x000f220000100800 */
[----:B------:R-:W-:-:S03]  /*10c00*/  ISETP.GE.AND P5, PT, R77, RZ, PT ;  /* 0x000000ff4d00720c */ /* 0x000fc60003fa6270 */
[----:B------:R-:W4:Y:S01]  /*10c10*/  LDL R77, [R1+0xffc] ;  /* 0x000ffc00014d7983 */ /* 0x000f220000100800 */
[----:B------:R-:W-:Y:S01]  /*10c20*/  @!P1 IMAD.MOV R72, RZ, RZ, -R72 ;  /* 0x000000ffff489224 */ /* 0x000fe200078e0a48 */
[----:B------:R-:W-:Y:S01]  /*10c30*/  ISETP.GE.AND P1, PT, R85, RZ, PT ;  /* 0x000000ff5500720c */ /* 0x000fe20003f26270 */
[----:B------:R-:W-:Y:S01]  /*10c40*/  @!P4 IMAD.MOV R70, RZ, RZ, -R70 ;  /* 0x000000ffff46c224 */ /* 0x000fe200078e0a46 */
[----:B------:R-:W4:Y:S01]  /*10c50*/  LDL R85, [R1+0x10d8] ;  /* 0x0010d80001557983 */ /* 0x000f220000100800 */
[----:B------:R-:W-:-:S03]  /*10c60*/  ISETP.GE.AND P4, PT, R84, RZ, PT ;  /* 0x000000ff5400720c */ /* 0x000fc60003f86270 */
[----:B------:R-:W4:Y:S01]  /*10c70*/  LDL R84, [R1+0x104c] ;  /* 0x00104c0001547983 */ /* 0x000f220000100800 */
[----:B------:R-:W-:-:S06]  /*10c80*/  @!P0 IMAD.MOV R67, RZ, RZ, -R67 ;  /* 0x000000ffff438224 */ /* 0x000fcc00078e0a43 */
[----:B------:R-:W-:-:S03]  /*10c90*/  @!P1 IMAD.MOV R68, RZ, RZ, -R68 ;  /* 0x000000ffff449224 */ /* 0x000fc600078e0a44 */
[----:B------:R-:W-:Y:S01]  /*10ca0*/  @!P4 IMAD.MOV R66, RZ, RZ, -R66 ;  /* 0x000000ffff42c224 */ /* 0x000fe200078e0a42 */
[----:B--2---:R-:W-:Y:S02]  /*10cb0*/  ISETP.GE.AND P0, PT, R83, RZ, PT ;  /* 0x000000ff5300720c */ /* 0x004fe40003f06270 */
[----:B------:R-:W2:Y:S01]  /*10cc0*/  LDL R83, [R1+0xfe0] ;  /* 0x000fe00001537983 */ /* 0x000ea20000100800 */
[----:B---3--:R-:W-:-:S03]  /*10cd0*/  ISETP.GE.AND P1, PT, R82, RZ, PT ;  /* 0x000000ff5200720c */ /* 0x008fc60003f26270 */
[----:B------:R-:W3:Y:S01]  /*10ce0*/  LDL R82, [R1+0xfe4] ;  /* 0x000fe40001527983 */ /* 0x000ee20000100800 */
[----:B----4-:R-:W-:-:S03]  /*10cf0*/  ISETP.GE.AND P4, PT, R9, RZ, PT ;  /* 0x000000ff0900720c */ /* 0x010fc60003f86270 */
[----:B------:R-:W4:Y:S06]  /*10d00*/  LDL R9, [R1+0x1008] ;  /* 0x0010080001097983 */ /* 0x000f2c0000100800 */
[----:B------:R-:W-:Y:S01]  /*10d10*/  @!P1 IMAD.MOV R64, RZ, RZ, -R64 ;  /* 0x000000ffff409224 */ /* 0x000fe200078e0a40 */
[----:B------:R-:W-:Y:S02]  /*10d20*/  ISETP.GE.AND P1, PT, R79, RZ, PT ;  /* 0x000000ff4f00720c */ /* 0x000fe40003f26270 */
[----:B------:R-:W4:Y:S01]  /*10d30*/  LDL R79, [R1+0x1058] ;  /* 0x00105800014f7983 */ /* 0x000f220000100800 */
[----:B------:R-:W-:Y:S01]  /*10d40*/  @!P4 IMAD.MOV R62, RZ, RZ, -R62 ;  /* 0x000000ffff3ec224 */ /* 0x000fe200078e0a3e */
[----:B------:R-:W-:-:S02]  /*10d50*/  ISETP.GE.AND P4, PT, R77, RZ, PT ;  /* 0x000000ff4d00720c */ /* 0x000fc40003f86270 */
        /* <DEDUP_REMOVED lines=120> */
[----:B------:R-:W4:Y:S03]  /*114e0*/  LDL R9, [R1+0x1214] ;  /* 0x0012140001097983 */ /* 0x000f260000100800 */
[----:B------:R-:W-:-:S03]  /*114f0*/  @!P5 IMAD.MOV R21, RZ, RZ, -R21 ;  /* 0x000000ffff15d224 */ /* 0x000fc600078e0a15 */
[----:B------:R-:W-:Y:S01]  /*11500*/  @!P4 IMAD.MOV R22, RZ, RZ, -R22 ;  /* 0x000000ffff16c224 */ /* 0x000fe200078e0a16 */
[----:B------:R-:W-:Y:S02]  /*11510*/  ISETP.GE.AND P4, PT, R79, RZ, PT ;  /* 0x000000ff4f00720c */ /* 0x000fe40003f86270 */
[----:B------:R-:W3:Y:S04]  /*11520*/  LDL R79, [R1+0x1204] ;  /* 0x00120400014f7983 */ /* 0x000ee80000100800 */
[----:B------:R-:W-:Y:S01]  /*11530*/  STL [R1+0x1500], R21 ;  /* 0x0015001501007387 */ /* 0x000fe20000100800 */
[----:B------:R-:W-:Y:S01]  /*11540*/  @!P1 IMAD.MOV R20, RZ, RZ, -R20 ;  /* 0x000000ffff149224 */ /* 0x000fe200078e0a14 */
[----:B------:R-:W-:Y:S02]  /*11550*/  ISETP.GE.AND P1, PT, R77, RZ, PT ;  /* 0x000000ff4d00720c */ /* 0x000fe40003f26270 */
[----:B------:R-:W3:Y:S01]  /*11560*/  LDL R77, [R1+0x11a0] ;  /* 0x0011a000014d7983 */ /* 0x000ee20000100800 */
[----:B------:R-:W-:Y:S01]  /*11570*/  ISETP.GE.AND P5, PT, R84, RZ, PT ;  /* 0x000000ff5400720c */ /* 0x000fe20003fa6270 */
[----:B------:R-:W-:Y:S01]  /*11580*/  @!P0 IMAD.MOV R23, RZ, RZ, -R23 ;  /* 0x000000ffff178224 */ /* 0x000fe200078e0a17 */
[----:B------:R-:W-:Y:S01]  /*11590*/  ISETP.GE.AND P0, PT, R85, RZ, PT ;  /* 0x000000ff5500720c */ /* 0x000fe20003f06270 */
[----:B------:R-:W-:Y:S01]  /*115a0*/  @!P3 IMAD.IADD R15, R15, 0x1, -R8 ;  /* 0x000000010f0fb824 */ /* 0x000fe200078e0a08 */
[----:B------:R-:W-:-:S09]  /*115b0*/  ISETP.GT.U32.AND P3, PT, R8, R11, PT ;  /* 0x0000000b0800720c */ /* 0x000fd20003f64070 */
[----:B------:R-:W-:Y:S02]  /*115c0*/  @!P5 IMAD.MOV R15, RZ, RZ, -R15 ;  /* 0x000000ffff0fd224 */ /* 0x000fe400078e0a0f */
[----:B------:R-:W-:Y:S02]  /*115d0*/  @!P0 IMAD.MOV R17, RZ, RZ, -R17 ;  /* 0x000000ffff118224 */ /* 0x000fe400078e0a11 */
[----:B------:R-:W-:Y:S02]  /*115e0*/  @!P3 IMAD.IADD R11, R11, 0x1, -R8 ;  /* 0x000000010b0bb824 */ /* 0x000fe400078e0a08 */
[----:B------:R-:W-:Y:S01]  /*115f0*/  @!P4 IMAD.MOV R16, RZ, RZ, -R16 ;  /* 0x000000ffff10c224 */ /* 0x000fe200078e0a10 */
[----:B------:R-:W-:Y:S04]  /*11600*/  STL [R1+0x1504], R17 ;  /* 0x0015041101007387 */ /* 0x000fe80000100800 */
[----:B------:R-:W-:Y:S01]  /*11610*/  STL [R1+0x1508], R15 ;  /* 0x0015080f01007387 */ /* 0x000fe20000100800 */
[----:B------:R-:W-:Y:S01]  /*11620*/  ISETP.GE.U32.AND P3, PT, R5, 0x7fffff19, PT ;  /* 0x7fffff190500780c */ /* 0x000fe20003f66070 */
[----:B------:R-:W-:-:S02]  /*11630*/  VIADD R5, R80, 0x7f ;  /* 0x0000007f50057836 */ /* 0x000fc40000000000 */
[----:B0-----:R-:W-:Y:S02]  /*11640*/  VIADD R0, R80, 0xffffff90 ;  /* 0xffffff9050007836 */ /* 0x001fe40000000000 */
[----:B------:R-:W-:Y:S02]  /*11650*/  IMAD R73, R4, 0x6f, RZ ;  /* 0x0000006f04497824 */ /* 0x000fe400078e02ff */
[----:B------:R-:W-:Y:S01]  /*11660*/  @!P1 IMAD.MOV R14, RZ, RZ, -R14 ;  /* 0x000000ffff0e9224 */ /* 0x000fe200078e0a0e */
[----:B------:R-:W-:Y:S01]  /*11670*/  ISETP.GE.U32.AND P1, PT, R0, 0x7fffff11, PT ;  /* 0x7fffff110000780c */ /* 0x000fe20003f26070 */
[----:B------:R-:W-:Y:S01]  /*11680*/  IMAD R0, R4, 0x77, RZ ;  /* 0x0000007704007824 */ /* 0x000fe200078e02ff */
[----:B--2---:R-:W-:Y:S02]  /*11690*/  ISETP.GE.AND P4, PT, R83, RZ, PT ;  /* 0x000000ff5300720c */ /* 0x004fe40003f86270 */
[----:B----4-:R-:W-:Y:S02]  /*116a0*/  ISETP.GE.AND P5, PT, R9, RZ, PT ;  /* 0x000000ff0900720c */ /* 0x010fe40003fa6270 */
[----:B---3--:R-:W-:-:S09]  /*116b0*/  ISETP.GE.AND P0, PT, R82, RZ, PT ;  /* 0x000000ff5200720c */ /* 0x008fd20003f06270 */
[----:B------:R-:W-:Y:S02]  /*116c0*/  @!P4 IMAD.MOV R12, RZ, RZ, -R12 ;  /* 0x000000ffff0cc224 */ /* 0x000fe400078e0a0c */
[----:B------:R-:W-:Y:S01]  /*116d0*/  @!P5 IMAD.MOV R11, RZ, RZ, -R11 ;  /* 0x000000ffff0bd224 */ /* 0x000fe200078e0a0b */
[----:B------:R-:W-:Y:S01]  /*116e0*/  ISETP.GE.AND P5, PT, R77, RZ, PT ;  /* 0x000000ff4d00720c */ /* 0x000fe20003fa6270 */
[----:B------:R-:W-:Y:S01]  /*116f0*/  @!P0 IMAD.MOV R13, RZ, RZ, -R13 ;  /* 0x000000ffff0d8224 */ /* 0x000fe200078e0a0d */
[----:B------:R-:W-:Y:S02]  /*11700*/  ISETP.NE.AND P4, PT, R19, RZ, PT ;  /* 0x000000ff1300720c */ /* 0x000fe40003f85270 */
[----:B------:R-:W-:Y:S02]  /*11710*/  ISETP.GE.AND P0, PT, R79, RZ, PT ;  /* 0x000000ff4f00720c */ /* 0x000fe40003f06270 */
[----:B------:R-:W-:Y:S01]  /*11720*/  LOP3.LUT R19, RZ, R19, RZ, 0x33, !PT ;  /* 0x00000013ff137212 */ /* 0x000fe200078e33ff */
[----:B------:R-:W-:Y:S03]  /*11730*/  STL [R1+0x150c], R13 ;  /* 0x00150c0d01007387 */ /* 0x000fe60000100800 */
[----:B------:R-:W-:Y:S01]  /*11740*/  SEL R75, R19, R75, !P4 ;  /* 0x0000004b134b7207 */ /* 0x000fe20006000000 */
[----:B------:R0:W-:Y:S02]  /*11750*/  STL [R1+0x1510], R11 ;  /* 0x0015100b01007387 */ /* 0x0001e40000100800 */
[----:B------:R-:W-:-:S02]  /*11760*/  @!P5 IMAD.MOV R18, RZ, RZ, -R18 ;  /* 0x000000ffff12d224 */ /* 0x000fc400078e0a12 */
[----:B------:R-:W-:Y:S04]  /*11770*/  STL [R1+0x12dc], R4 ;  /* 0x0012dc0401007387 */ /* 0x000fe80000100800 */
[----:B------:R-:W-:Y:S01]  /*11780*/  STL [R1+0x1334], R4 ;  /* 0x0013340401007387 */ /* 0x000fe20000100800 */
[----:B------:R-:W-:-:S03]  /*11790*/  IMAD R77, R4, 0x67, RZ ;  /* 0x00000067044d7824 */ /* 0x000fc600078e02ff */
[----:B------:R-:W-:Y:S01]  /*117a0*/  STL [R1+0x1344], R4 ;  /* 0x0013440401007387 */ /* 0x000fe20000100800 */
[----:B------:R-:W-:-:S03]  /*117b0*/  SEL R72, R19, R72, !P4 ;  /* 0x0000004813487207 */ /* 0x000fc60006000000 */
[----:B------:R-:W-:Y:S01]  /*117c0*/  STL [R1+0x1514], R18 ;  /* 0x0015141201007387 */ /* 0x000fe20000100800 */
[----:B------:R-:W-:-:S03]  /*117d0*/  SEL R70, R19, R70, !P4 ;  /* 0x0000004613467207 */ /* 0x000fc60006000000 */
[----:B------:R-:W-:Y:S01]  /*117e0*/  STL [R1+0x1518], R19 ;  /* 0x0015181301007387 */ /* 0x000fe20000100800 */
[----:B------:R-:W-:-:S03]  /*117f0*/  SEL R68, R19, R68, !P4 ;  /* 0x0000004413447207 */ /* 0x000fc60006000000 */
[----:B------:R-:W-:Y:S01]  /*11800*/  STL [R1+0x15f4], R75 ;  /* 0x0015f44b01007387 */ /* 0x000fe20000100800 */
[----:B------:R-:W-:-:S03]  /*11810*/  @!P0 IMAD.MOV R10, RZ, RZ, -R10 ;  /* 0x000000ffff0a8224 */ /* 0x000fc600078e0a0a */
[----:B------:R-:W-:Y:S01]  /*11820*/  STL [R1+0x1600], R75 ;  /* 0x0016004b01007387 */ /* 0x000fe20000100800 */
[----:B------:R-:W-:Y:S01]  /*11830*/  IMAD.MOV.U32 R9, RZ, RZ, R76 ;  /* 0x000000ffff097224 */ /* 0x000fe200078e004c */
[----:B------:R-:W-:Y:S02]  /*11840*/  SEL R66, R19, R66, !P4 ;  /* 0x0000004213427207 */ /* 0x000fe40006000000 */
[----:B------:R-:W-:Y:S01]  /*11850*/  STL [R1+0x1608], R75 ;  /* 0x0016084b01007387 */ /* 0x000fe20000100800 */
[----:B------:R-:W-:-:S03]  /*11860*/  ISETP.GT.AND P0, PT, R5, 0x7f, PT ;  /* 0x0000007f0500780c */ /* 0x000fc60003f04270 */
[----:B------:R-:W-:Y:S01]  /*11870*/  STL [R1+0x1610], R75 ;  /* 0x0016104b01007387 */ /* 0x000fe20000100800 */
[----:B------:R-:W-:Y:S02]  /*11880*/  SEL R64, R19, R64, !P4 ;  /* 0x0000004013407207 */ /* 0x000fe40006000000 */
[----:B------:R-:W-:Y:S01]  /*11890*/  IADD3 R76, P5, PT, R77, R2, RZ ;  /* 0x000000024d4c7210 */ /* 0x000fe20007fbe0ff */
[----:B------:R-:W-:Y:S01]  /*118a0*/  STL [R1+0x1614], R75 ;  /* 0x0016144b01007387 */ /* 0x000fe20000100800 */
[----:B------:R-:W-:-:S03]  /*118b0*/  SEL R62, R19, R62, !P4 ;  /* 0x0000003e133e7207 */ /* 0x000fc60006000000 */
[----:B------:R-:W-:Y:S01]  /*118c0*/  STL [R1+0x161c], R75 ;  /* 0x00161c4b01007387 */ /* 0x000fe20000100800 */
[----:B------:R-:W-:-:S03]  /*118d0*/  SEL R60, R19, R60, !P4 ;  /* 0x0000003c133c7207 */ /* 0x000fc60006000000 */
[----:B------:R-:W-:Y:S01]  /*118e0*/  STL [R1+0x15f8], R72 ;  /* 0x0015f84801007387 */ /* 0x000fe20000100800 */
[----:B------:R-:W-:-:S03]  /*118f0*/  ISETP.LT.AND P0, PT, R81, R80, P0 ;  /* 0x000000505100720c */ /* 0x000fc60000701270 */
[----:B------:R-:W-:Y:S01]  /*11900*/  STL [R1+0x15f0], R70 ;  /* 0x0015f04601007387 */ /* 0x000fe20000100800 */
[----:B------:R-:W-:-:S03]  /*11910*/  LEA.HI.X.SX32 R77, R77, R3, 0x1, P5 ;  /* 0x000000034d4d7211 */ /* 0x000fc600028f0eff */
[----:B------:R-:W-:Y:S01]  /*11920*/  STL [R1+0x15ec], R68 ;  /* 0x0015ec4401007387 */ /* 0x000fe20000100800 */
[----:B------:R-:W-:-:S03]  /*11930*/  IADD3 R81, P5, PT, R73, R2, RZ ;  /* 0x0000000249517210 */ /* 0x000fc60007fbe0ff */
[----:B------:R-:W-:Y:S01]  /*11940*/  STL [R1+0x15e8], R66 ;  /* 0x0015e84201007387 */ /* 0x000fe20000100800 */
[----:B------:R-:W-:-:S03]  /*11950*/  IMAD.MOV.U32 R79, RZ, RZ, R78 ;  /* 0x000000ffff4f7224 */ /* 0x000fc600078e004e */
[----:B------:R-:W-:Y:S01]  /*11960*/  STL [R1+0x15e4], R64 ;  /* 0x0015e44001007387 */ /* 0x000fe20000100800 */
[----:B------:R-:W-:-:S03]  /*11970*/  LEA.HI.X.SX32 R78, R73, R3, 0x1, P5 ;  /* 0x00000003494e7211 */ /* 0x000fc600028f0eff */
[----:B------:R-:W-:Y:S04]  /*11980*/  STL [R1+0x15e0], R62 ;  /* 0x0015e03e01007387 */ /* 0x000fe80000100800 */
[----:B------:R-:W-:Y:S01]  /*11990*/  STL [R1+0x15dc], R60 ;  /* 0x0015dc3c01007387 */ /* 0x000fe20000100800 */
[----:B------:R-:W-:-:S03]  /*119a0*/  IADD3 R80, P5, PT, R0, R2, RZ ;  /* 0x0000000200507210 */ /* 0x000fc60007fbe0ff */
[----:B------:R-:W-:Y:S04]  /*119b0*/  STL [R1+0x248], R76 ;  /* 0x0002484c01007387 */ /* 0x000fe80000100800 */
[----:B------:R-:W-:Y:S01]  /*119c0*/  STL [R1+0x151c], R76 ;  /* 0x00151c4c01007387 */ /* 0x000fe20000100800 */
[----:B------:R-:W-:-:S03]  /*119d0*/  IMAD R5, R4, 0x7f, RZ ;  /* 0x0000007f04057824 */ /* 0x000fc600078e02ff */
[----:B------:R-:W-:Y:S04]  /*119e0*/  STL [R1+0x244], R77 ;  /* 0x0002444d01007387 */ /* 0x000fe80000100800 */
[----:B------:R-:W-:Y:S01]  /*119f0*/  STL [R1+0x1520], R77 ;  /* 0x0015204d01007387 */ /* 0x000fe20000100800 */
[----:B------:R-:W-:-:S03]  /*11a00*/  LEA.HI.X.SX32 R0, R0, R3, 0x1, P5 ;  /* 0x0000000300007211 */ /* 0x000fc600028f0eff */
[----:B------:R-:W-:Y:S04]  /*11a10*/  STL [R1+0x250], R81 ;  /* 0x0002505101007387 */ /* 0x000fe80000100800 */
[----:B------:R-:W-:Y:S01]  /*11a20*/  STL [R1+0x1524], R81 ;  /* 0x0015245101007387 */ /* 0x000fe20000100800 */
[----:B------:R-:W-:-:S03]  /*11a30*/  IMAD.MOV.U32 R83, RZ, RZ, R9 ;  /* 0x000000ffff537224 */ /* 0x000fc600078e0009 */
[----:B------:R-:W-:Y:S01]  /*11a40*/  STL [R1+0x24c], R78 ;  /* 0x00024c4e01007387 */ /* 0x000fe20000100800 */
[----:B------:R-:W-:-:S03]  /*11a50*/  IADD3 R9, P5, PT, R5, R2, RZ ;  /* 0x0000000205097210 */ /* 0x000fc60007fbe0ff */
        /* <DEDUP_REMOVED lines=8> */
[----:B------:R-:W-:Y:S04]  /*11ae0*/  STL [R1+0x260], R9 ;  /* 0x0002600901007387 */ /* 0x000fe80000100800 */
[----:B------:R-:W-:Y:S04]  /*11af0*/  STL [R1+0x1534], R9 ;  /* 0x0015340901007387 */ /* 0x000fe80000100800 */
[----:B------:R-:W-:Y:S04]  /*11b00*/  STL [R1+0x13a0], R2 ;  /* 0x0013a00201007387 */ /* 0x000fe80000100800 */
[----:B------:R-:W-:Y:S01]  /*11b10*/  STL [R1+0x13b8], R2 ;  /* 0x0013b80201007387 */ /* 0x000fe20000100800 */
[----:B------:R-:W-:-:S03]  /*11b20*/  IMAD.MOV.U32 R82, RZ, RZ, R79 ;  /* 0x000000ffff527224 */ /* 0x000fc600078e004f */
[----:B------:R-:W-:Y:S01]  /*11b30*/  STL [R1+0x13d0], R2 ;  /* 0x0013d00201007387 */ /* 0x000fe20000100800 */
[----:B------:R-:W-:-:S03]  /*11b40*/  LEA.HI.X.SX32 R79, R5, R3, 0x1, P5 ;  /* 0x00000003054f7211 */ /* 0x000fc600028f0eff */
[----:B------:R-:W-:Y:S01]  /*11b50*/  STL [R1+0x13e8], R2 ;  /* 0x0013e80201007387 */ /* 0x000fe20000100800 */
[----:B------:R-:W-:-:S03]  /*11b60*/  SEL R8, R19, R23, !P4 ;  /* 0x0000001713087207 */ /* 0x000fc60006000000 */
[----:B------:R-:W-:Y:S01]  /*11b70*/  STL [R1+0x1400], R2 ;  /* 0x0014000201007387 */ /* 0x000fe20000100800 */
[----:B------:R-:W-:-:S03]  /*11b80*/  IMAD R23, R75, UR11, RZ ;  /* 0x0000000b4b177c24 */ /* 0x000fc6000f8e02ff */
[----:B------:R-:W-:Y:S04]  /*11b90*/  STL [R1+0x1418], R2 ;  /* 0x0014180201007387 */ /* 0x000fe80000100800 */
[----:B------:R-:W-:Y:S04]  /*11ba0*/  STL [R1+0x1464], R2 ;  /* 0x0014640201007387 */ /* 0x000fe80000100800 */
[----:B------:R-:W-:Y:S04]  /*11bb0*/  STL [R1+0x15b8], R2 ;  /* 0x0015b80201007387 */ /* 0x000fe80000100800 */
[----:B------:R-:W-:Y:S01]  /*11bc0*/  STL [R1+0x12e4], R3 ;  /* 0x0012e40301007387 */ /* 0x000fe20000100800 */
[----:B0-----:R-:W-:-:S03]  /*11bd0*/  SEL R11, R19, R25, !P4 ;  /* 0x00000019130b7207 */ /* 0x001fc60006000000 */
[----:B------:R-:W-:Y:S01]  /*11be0*/  STL [R1+0x1358], R3 ;  /* 0x0013580301007387 */ /* 0x000fe20000100800 */
[----:B------:R-:W-:-:S03]  /*11bf0*/  IMAD R25, R72, UR11, RZ ;  /* 0x0000000b48197c24 */ /* 0x000fc6000f8e02ff */
[----:B------:R-:W-:Y:S01]  /*11c00*/  STL [R1+0x1388], R3 ;  /* 0x0013880301007387 */ /* 0x000fe20000100800 */
[----:B--2---:R-:W-:-:S03]  /*11c10*/  IADD3 R0, P5, PT, R23, R7, RZ ;  /* 0x0000000717007210 */ /* 0x004fc60007fbe0ff */
[----:B------:R-:W-:Y:S04]  /*11c20*/  STL [R1+0x25c], R79 ;  /* 0x00025c4f01007387 */ /* 0x000fe80000100800 */
[----:B------:R-:W-:Y:S04]  /*11c30*/  STL [R1+0x1538], R79 ;  /* 0x0015384f01007387 */ /* 0x000fe80000100800 */
[----:B------:R-:W-:Y:S01]  /*11c40*/  STL [R1+0x1468], R3 ;  /* 0x0014680301007387 */ /* 0x000fe20000100800 */
[----:B------:R-:W-:-:S03]  /*11c50*/  SEL R4, R19, R27, !P4 ;  /* 0x0000001b13047207 */ /* 0x000fc60006000000 */
[----:B------:R-:W-:Y:S01]  /*11c60*/  STL [R1+0x15fc], R3 ;  /* 0x0015fc0301007387 */ /* 0x000fe20000100800 */
[----:B------:R-:W-:Y:S01]  /*11c70*/  IMAD R27, R70, UR5, RZ ;  /* 0x00000005461b7c24 */ /* 0x000fe2000f8e02ff */
[C---:B------:R-:W-:Y:S02]  /*11c80*/  SEL R13, R19.reuse, R29, !P4 ;  /* 0x0000001d130d7207 */ /* 0x040fe40006000000 */
[----:B------:R-:W-:Y:S01]  /*11c90*/  STL [R1+0x1604], R3 ;  /* 0x0016040301007387 */ /* 0x000fe20000100800 */
[C---:B------:R-:W-:Y:S02]  /*11ca0*/  SEL R15, R19.reuse, R31, !P4 ;  /* 0x0000001f130f7207 */ /* 0x040fe40006000000 */
[C---:B------:R-:W-:Y:S01]  /*11cb0*/  SEL R17, R19.reuse, R33, !P4 ;  /* 0x0000002113117207 */ /* 0x040fe20006000000 */
[----:B------:R-:W-:Y:S01]  /*11cc0*/  STL [R1+0x160c], R3 ;  /* 0x00160c0301007387 */ /* 0x000fe20000100800 */
[C---:B------:R-:W-:Y:S02]  /*11cd0*/  SEL R21, R19.reuse, R35, !P4 ;  /* 0x0000002313157207 */ /* 0x040fe40006000000 */
[C---:B------:R-:W-:Y:S01]  /*11ce0*/  SEL R58, R19.reuse, R58, !P4 ;  /* 0x0000003a133a7207 */ /* 0x040fe20006000000 */
[----:B------:R0:W-:Y:S01]  /*11cf0*/  STL [R1+0x1618], R3 ;  /* 0x0016180301007387 */ /* 0x0001e20000100800 */
[----:B------:R-:W-:-:S02]  /*11d00*/  SEL R18, R19, R37, !P4 ;  /* 0x0000002513127207 */ /* 0x000fc40006000000 */
[C---:B------:R-:W-:Y:S01]  /*11d10*/  SEL R56, R19.reuse, R56, !P4 ;  /* 0x0000003813387207 */ /* 0x040fe20006000000 */
[----:B------:R2:W-:Y:S01]  /*11d20*/  STL [R1+0x268], R0 ;  /* 0x0002680001007387 */ /* 0x0005e20000100800 */
[C---:B------:R-:W-:Y:S02]  /*11d30*/  SEL R69, R19.reuse, R69, !P4 ;  /* 0x0000004513457207 */ /* 0x040fe40006000000 */
[C---:B------:R-:W-:Y:S02]  /*11d40*/  SEL R54, R19.reuse, R54, !P4 ;  /* 0x0000003613367207 */ /* 0x040fe40006000000 */
[C---:B------:R-:W-:Y:S02]  /*11d50*/  SEL R67, R19.reuse, R67, !P4 ;  /* 0x0000004313437207 */ /* 0x040fe40006000000 */
[C---:B------:R-:W-:Y:S02]  /*11d60*/  SEL R52, R19.reuse, R52, !P4 ;  /* 0x0000003413347207 */ /* 0x040fe40006000000 */
[----:B------:R-:W-:-:S02]  /*11d70*/  SEL R50, R19, R50, !P4 ;  /* 0x0000003213327207 */ /* 0x000fc40006000000 */
[C---:B------:R-:W-:Y:S02]  /*11d80*/  SEL R65, R19.reuse, R65, !P4 ;  /* 0x0000004113417207 */ /* 0x040fe40006000000 */
        /* <DEDUP_REMOVED lines=28> */
[----:B------:R-:W-:Y:S01]  /*11f50*/  SEL R71, R19, R71, !P4 ;  /* 0x0000004713477207 */ /* 0x000fe20006000000 */
[----:B------:R-:W-:Y:S01]  /*11f60*/  IMAD.MOV.U32 R86, RZ, RZ, R83 ;  /* 0x000000ffff567224 */ /* 0x000fe200078e0053 */
[----:B0-----:R-:W-:-:S02]  /*11f70*/  IADD3 R3, P6, PT, R25, R7, RZ ;  /* 0x0000000719037210 */ /* 0x001fc40007fde0ff */
[----:B------:R-:W-:Y:S01]  /*11f80*/  SEL R89, R19, R41, !P4 ;  /* 0x0000002913597207 */ /* 0x000fe20006000000 */
[----:B------:R-:W-:Y:S01]  /*11f90*/  IMAD.MOV.U32 R88, RZ, RZ, R82 ;  /* 0x000000ffff587224 */ /* 0x000fe200078e0052 */
[-C--:B--2---:R-:W-:Y:S01]  /*11fa0*/  LEA.HI.X.SX32 R0, R23, R6.reuse, 0x1, P5 ;  /* 0x0000000617007211 */ /* 0x084fe200028f0eff */
[----:B------:R-:W-:Y:S01]  /*11fb0*/  STL [R1+0x2a8], R3 ;  /* 0x0002a80301007387 */ /* 0x000fe20000100800 */
[----:B------:R-:W-:Y:S01]  /*11fc0*/  IADD3 R2, P5, PT, R27, R7, RZ ;  /* 0x000000071b027210 */ /* 0x000fe20007fbe0ff */
[----:B-1----:R-:W-:Y:S01]  /*11fd0*/  IMAD R29, R68, UR13, RZ ;  /* 0x0000000d441d7c24 */ /* 0x002fe2000f8e02ff */
[C---:B------:R-:W-:Y:S01]  /*11fe0*/  SEL R90, R19.reuse, R39, !P4 ;  /* 0x00000027135a7207 */ /* 0x040fe20006000000 */
[----:B------:R0:W-:Y:S01]  /*11ff0*/  STL [R1+0x264], R0 ;  /* 0x0002640001007387 */ /* 0x0001e20000100800 */
[----:B------:R-:W-:Y:S01]  /*12000*/  IMAD R31, R66, UR16, RZ ;  /* 0x00000010421f7c24 */ /* 0x000fe2000f8e02ff */
[C---:B------:R-:W-:Y:S01]  /*12010*/  SEL R47, R19.reuse, R47, !P4 ;  /* 0x0000002f132f7207 */ /* 0x040fe20006000000 */
[----:B------:R-:W-:Y:S01]  /*12020*/  IMAD R33, R64, UR17, RZ ;  /* 0x0000001140217c24 */ /* 0x000fe2000f8e02ff */
[----:B------:R1:W-:Y:S01]  /*12030*/  STL [R1+0x2e8], R2 ;  /* 0x0002e80201007387 */ /* 0x0003e20000100800 */
[----:B------:R-:W-:Y:S01]  /*12040*/  IMAD R35, R62, UR21, RZ ;  /* 0x000000153e237c24 */ /* 0x000fe2000f8e02ff */
[C---:B------:R-:W-:Y:S01]  /*12050*/  SEL R45, R19.reuse, R45, !P4 ;  /* 0x0000002d132d7207 */ /* 0x040fe20006000000 */
[----:B------:R-:W-:Y:S01]  /*12060*/  IMAD R37, R60, UR23, RZ ;  /* 0x000000173c257c24 */ /* 0x000fe2000f8e02ff */
[----:B------:R-:W-:Y:S01]  /*12070*/  SEL R43, R19, R43, !P4 ;  /* 0x0000002b132b7207 */ /* 0x000fe20006000000 */
[----:B------:R-:W-:Y:S01]  /*12080*/  IMAD R58, R58, UR25, RZ ;  /* 0x000000193a3a7c24 */ /* 0x000fe2000f8e02ff */
[-C--:B0-----:R-:W-:Y:S01]  /*12090*/  LEA.HI.X.SX32 R0, R25, R6.reuse, 0x1, P6 ;  /* 0x0000000619007211 */ /* 0x081fe200030f0eff */
[----:B------:R-:W-:Y:S01]  /*120a0*/  IMAD R56, R56, UR27, RZ ;  /* 0x0000001b38387c24 */ /* 0x000fe2000f8e02ff */
[-C--:B------:R-:W-:Y:S01]  /*120b0*/  IADD3 R3, P6, PT, R29, R7.reuse, RZ ;  /* 0x000000071d037210 */ /* 0x080fe20007fde0ff */
[----:B------:R-:W-:Y:S01]  /*120c0*/  IMAD R54, R54, UR29, RZ ;  /* 0x0000001d36367c24 */ /* 0x000fe2000f8e02ff */
[-C--:B-1----:R-:W-:Y:S01]  /*120d0*/  LEA.HI.X.SX32 R2, R27, R6.reuse, 0x1, P5 ;  /* 0x000000061b027211 */ /* 0x082fe200028f0eff */
[----:B------:R0:W-:Y:S01]  /*120e0*/  STL [R1+0x2a4], R0 ;  /* 0x0002a40001007387 */ /* 0x0001e20000100800 */
[-C--:B------:R-:W-:Y:S01]  /*120f0*/  LEA.HI.X.SX32 R5, R29, R6.reuse, 0x1, P6 ;  /* 0x000000061d057211 */ /* 0x080fe200030f0eff */
[----:B------:R-:W-:Y:S01]  /*12100*/  IMAD R52, R52, UR31, RZ ;  /* 0x0000001f34347c24 */ /* 0x000fe2000f8e02ff */
[----:B------:R-:W-:Y:S01]  /*12110*/  PRMT R75, RZ, 0x7610, R75 ;  /* 0x00007610ff4b7816 */ /* 0x000fe2000000004b */
[----:B------:R1:W-:Y:S01]  /*12120*/  STL [R1+0x2e4], R2 ;  /* 0x0002e40201007387 */ /* 0x0003e20000100800 */
[----:B------:R-:W-:Y:S01]  /*12130*/  IMAD R50, R50, UR33, RZ ;  /* 0x0000002132327c24 */ /* 0x000fe2000f8e02ff */
[----:B------:R-:W2:Y:S01]  /*12140*/  LDCU UR5, c[0x0][0x3b0] ;  /* 0x00007600ff0577ac */ /* 0x000ea20008000800 */
[-C--:B0-----:R-:W-:Y:S01]  /*12150*/  IADD3 R0, P5, PT, R31, R7.reuse, RZ ;  /* 0x000000071f007210 */ /* 0x081fe20007fbe0ff */
[----:B------:R-:W-:Y:S01]  /*12160*/  STL [R1+0x348], R3 ;  /* 0x0003480301007387 */ /* 0x000fe20000100800 */
[----:B------:R-:W-:Y:S01]  /*12170*/  IMAD R48, R48, UR35, RZ ;  /* 0x0000002330307c24 */ /* 0x000fe2000f8e02ff */
[----:B------:R-:W0:Y:S01]  /*12180*/  LDCU UR13, c[0x0][0x3b0] ;  /* 0x00007600ff0d77ac */ /* 0x000e220008000800 */
[----:B-1----:R-:W-:Y:S01]  /*12190*/  IADD3 R2, P6, PT, R33, R7, RZ ;  /* 0x0000000721027210 */ /* 0x002fe20007fde0ff */
[----:B------:R1:W-:Y:S04]  /*121a0*/  STL [R1+0x388], R0 ;  /* 0x0003880001007387 */ /* 0x0003e80000100800 */
[----:B------:R-:W-:Y:S04]  /*121b0*/  STL [R1+0x1620], R3 ;  /* 0x0016200301007387 */ /* 0x000fe80000100800 */
[----:B------:R-:W-:Y:S01]  /*121c0*/  STL [R1+0x344], R5 ;  /* 0x0003440501007387 */ /* 0x000fe20000100800 */
[----:B-1----:R-:W-:-:S03]  /*121d0*/  LEA.HI.X.SX32 R0, R31, R6, 0x1, P5 ;  /* 0x000000061f007211 */ /* 0x002fc600028f0eff */
[----:B------:R1:W-:Y:S04]  /*121e0*/  STL [R1+0x3c8], R2 ;  /* 0x0003c80201007387 */ /* 0x0003e80000100800 */
[----:B------:R3:W-:Y:S01]  /*121f0*/  STL [R1+0x384], R0 ;  /* 0x0003840001007387 */ /* 0x0007e20000100800 */
[----:B-1----:R-:W-:Y:S02]  /*12200*/  IADD3 R2, P5, PT, R35, R7, RZ ;  /* 0x0000000723027210 */ /* 0x002fe40007fbe0ff */
[----:B---3--:R-:W-:-:S03]  /*12210*/  LEA.HI.X.SX32 R0, R33, R6, 0x1, P6 ;  /* 0x0000000621007211 */ /* 0x008fc600030f0eff */
[----:B------:R1:W-:Y:S01]  /*12220*/  STL [R1+0x408], R2 ;  /* 0x0004080201007387 */ /* 0x0003e20000100800 */
[----:B------:R-:W-:-:S03]  /*12230*/  IADD3 R5, P6, PT, R37, R7, RZ ;  /* 0x0000000725057210 */ /* 0x000fc60007fde0ff */
[----:B------:R3:W-:Y:S01]  /*12240*/  STL [R1+0x3c4], R0 ;  /* 0x0003c40001007387 */ /* 0x0007e20000100800 */
[----:B-1----:R-:W-:-:S03]  /*12250*/  LEA.HI.X.SX32 R2, R35, R6, 0x1, P5 ;  /* 0x0000000623027211 */ /* 0x002fc600028f0eff */
[----:B------:R1:W-:Y:S01]  /*12260*/  STL [R1+0x448], R5 ;  /* 0x0004480501007387 */ /* 0x0003e20000100800 */
[----:B---3--:R-:W-:-:S03]  /*12270*/  IADD3 R0, P5, PT, R58, R7, RZ ;  /* 0x000000073a007210 */ /* 0x008fc60007fbe0ff */
[----:B------:R3:W-:Y:S04]  /*12280*/  STL [R1+0x404], R2 ;  /* 0x0004040201007387 */ /* 0x0007e80000100800 */
[----:B------:R-:W-:Y:S01]  /*12290*/  STL [R1+0x1554], R69 ;  /* 0x0015544501007387 */ /* 0x000fe20000100800 */
[----:B-1----:R-:W-:-:S03]  /*122a0*/  LEA.HI.X.SX32 R5, R37, R6, 0x1, P6 ;  /* 0x0000000625057211 */ /* 0x002fc600030f0eff */
[----:B------:R1:W-:Y:S01]  /*122b0*/  STL [R1+0x488], R0 ;  /* 0x0004880001007387 */ /* 0x0003e20000100800 */
[----:B---3--:R-:W-:-:S03]  /*122c0*/  LEA.HI.X.SX32 R2, R58, R6, 0x1, P5 ;  /* 0x000000063a027211 */ /* 0x008fc600028f0eff */
[----:B------:R-:W-:Y:S01]  /*122d0*/  STL [R1+0x444], R5 ;  /* 0x0004440501007387 */ /* 0x000fe20000100800 */
[----:B-1----:R-:W-:-:S03]  /*122e0*/  IADD3 R0, P6, PT, R56, R7, RZ ;  /* 0x0000000738007210 */ /* 0x002fc60007fde0ff */
[----:B------:R-:W-:Y:S04]  /*122f0*/  STL [R1+0x15d8], R58 ;  /* 0x0015d83a01007387 */ /* 0x000fe80000100800 */
[----:B------:R1:W-:Y:S04]  /*12300*/  STL [R1+0x4c8], R0 ;  /* 0x0004c80001007387 */ /* 0x0003e80000100800 */
[----:B------:R-:W-:Y:S01]  /*12310*/  STL [R1+0x484], R2 ;  /* 0x0004840201007387 */ /* 0x000fe20000100800 */
[----:B-1----:R-:W-:-:S03]  /*12320*/  IADD3 R0, P5, PT, R54, R7, RZ ;  /* 0x0000000736007210 */ /* 0x002fc60007fbe0ff */
[----:B------:R-:W-:Y:S04]  /*12330*/  STL [R1+0x154c], R67 ;  /* 0x00154c4301007387 */ /* 0x000fe80000100800 */
[----:B------:R1:W-:Y:S04]  /*12340*/  STL [R1+0x508], R0 ;  /* 0x0005080001007387 */ /* 0x0003e80000100800 */
[----:B------:R-:W-:Y:S01]  /*12350*/  STL [R1+0x15d4], R56 ;  /* 0x0015d43801007387 */ /* 0x000fe20000100800 */
[----:B-1----:R-:W-:Y:S02]  /*12360*/  LEA.HI.X.SX32 R0, R56, R6, 0x1, P6 ;  /* 0x0000000638007211 */ /* 0x002fe400030f0eff */
[----:B------:R-:W-:-:S03]  /*12370*/  IADD3 R72, P6, PT, R52, R7, RZ ;  /* 0x0000000734487210 */ /* 0x000fc60007fde0ff */
[----:B------:R1:W-:Y:S04]  /*12380*/  STL [R1+0x4c4], R0 ;  /* 0x0004c40001007387 */ /* 0x0003e80000100800 */
[----:B------:R-:W-:Y:S01]  /*12390*/  STL [R1+0x15d0], R54 ;  /* 0x0015d03601007387 */ /* 0x000fe20000100800 */
[----:B-1----:R-:W-:Y:S02]  /*123a0*/  LEA.HI.X.SX32 R0, R54, R6, 0x1, P5 ;  /* 0x0000000636007211 */ /* 0x002fe400028f0eff */
[----:B------:R-:W-:-:S03]  /*123b0*/  IADD3 R70, P5, PT, R50, R7, RZ ;  /* 0x0000000732467210 */ /* 0x000fc60007fbe0ff */
[----:B------:R1:W-:Y:S04]  /*123c0*/  STL [R1+0x504], R0 ;  /* 0x0005040001007387 */ /* 0x0003e80000100800 */
[----:B------:R-:W-:Y:S01]  /*123d0*/  STL [R1+0x548], R72 ;  /* 0x0005484801007387 */ /* 0x000fe20000100800 */
[----:B------:R-:W-:-:S03]  /*123e0*/  IMAD R46, R46, UR37, RZ ;  /* 0x000000252e2e7c24 */ /* 0x000fc6000f8e02ff */
[----:B------:R-:W-:Y:S01]  /*123f0*/  STL [R1+0x1544], R65 ;  /* 0x0015444101007387 */ /* 0x000fe20000100800 */
[----:B-1----:R-:W-:-:S03]  /*12400*/  LEA.HI.X.SX32 R0, R52, R6, 0x1, P6 ;  /* 0x0000000634007211 */ /* 0x002fc600030f0eff */
[----:B------:R-:W-:Y:S04]  /*12410*/  STL [R1+0x588], R70 ;  /* 0x0005884601007387 */ /* 0x000fe80000100800 */
[----:B------:R-:W-:Y:S01]  /*12420*/  STL [R1+0x15cc], R52 ;  /* 0x0015cc3401007387 */ /* 0x000fe20000100800 */
[----:B------:R-:W-:-:S03]  /*12430*/  IADD3 R68, P6, PT, R48, R7, RZ ;  /* 0x0000000730447210 */ /* 0x000fc60007fde0ff */
[----:B------:R1:W-:Y:S01]  /*12440*/  STL [R1+0x544], R0 ;  /* 0x0005440001007387 */ /* 0x0003e20000100800 */
[----:B------:R-:W-:Y:S02]  /*12450*/  IMAD R44, R44, UR39, RZ ;  /* 0x000000272c2c7c24 */ /* 0x000fe4000f8e02ff */
[----:B------:R-:W-:Y:S01]  /*12460*/  IMAD R42, R42, UR41, RZ ;  /* 0x000000292a2a7c24 */ /* 0x000fe2000f8e02ff */
[----:B-1----:R-:W-:Y:S02]  /*12470*/  LEA.HI.X.SX32 R0, R50, R6, 0x1, P5 ;  /* 0x0000000632007211 */ /* 0x002fe400028f0eff */
[----:B------:R-:W-:-:S03]  /*12480*/  IADD3 R66, P5, PT, R46, R7, RZ ;  /* 0x000000072e427210 */ /* 0x000fc60007fbe0ff */
[----:B------:R1:W-:Y:S04]  /*12490*/  STL [R1+0x584], R0 ;  /* 0x0005840001007387 */ /* 0x0003e80000100800 */
[----:B------:R-:W-:Y:S01]  /*124a0*/  STL [R1+0x15c4], R50 ;  /* 0x0015c43201007387 */ /* 0x000fe20000100800 */
[----:B------:R-:W-:-:S03]  /*124b0*/  LEA.HI.X.SX32 R2, R46, R6, 0x1, P5 ;  /* 0x000000062e027211 */ /* 0x000fc600028f0eff */
[----:B------:R-:W-:Y:S01]  /*124c0*/  STL [R1+0x5c8], R68 ;  /* 0x0005c84401007387 */ /* 0x000fe20000100800 */
[----:B-1----:R-:W-:-:S03]  /*124d0*/  LEA.HI.X.SX32 R0, R48, R6, 0x1, P6 ;  /* 0x0000000630007211 */ /* 0x002fc600030f0eff */
[----:B------:R-:W-:Y:S01]  /*124e0*/  STL [R1+0x153c], R63 ;  /* 0x00153c3f01007387 */ /* 0x000fe20000100800 */
[----:B------:R-:W-:-:S03]  /*124f0*/  IADD3 R62, P6, PT, R44, R7, RZ ;  /* 0x000000072c3e7210 */ /* 0x000fc60007fde0ff */
[----:B------:R-:W-:Y:S04]  /*12500*/  STL [R1+0x608], R66 ;  /* 0x0006084201007387 */ /* 0x000fe80000100800 */
[----:B------:R-:W-:Y:S04]  /*12510*/  STL [R1+0x15c8], R48 ;  /* 0x0015c83001007387 */ /* 0x000fe80000100800 */
[----:B------:R1:W-:Y:S01]  /*12520*/  STL [R1+0x5c4], R0 ;  /* 0x0005c40001007387 */ /* 0x0003e20000100800 */
[----:B------:R-:W-:Y:S01]  /*12530*/  IMAD R40, R40, UR43, RZ ;  /* 0x0000002b28287c24 */ /* 0x000fe2000f8e02ff */
[----:B------:R-:W-:-:S02]  /*12540*/  LEA.HI.X.SX32 R64, R44, R6, 0x1, P6 ;  /* 0x000000062c407211 */ /* 0x000fc400030f0eff */
[----:B------:R-:W-:Y:S01]  /*12550*/  STL [R1+0x15c0], R46 ;  /* 0x0015c02e01007387 */ /* 0x000fe20000100800 */
[----:B------:R-:W-:Y:S01]  /*12560*/  IMAD R38, R38, UR45, RZ ;  /* 0x0000002d26267c24 */ /* 0x000fe2000f8e02ff */
[-C--:B-1----:R-:W-:Y:S02]  /*12570*/  IADD3 R0, P5, PT, R42, R7.reuse, RZ ;  /* 0x000000072a007210 */ /* 0x082fe40007fbe0ff */
[----:B------:R-:W-:Y:S04]  /*12580*/  STL [R1+0x604], R2 ;  /* 0x0006040201007387 */ /* 0x000fe80000100800 */
[----:B------:R-:W-:Y:S01]  /*12590*/  STL [R1+0x648], R62 ;  /* 0x0006483e01007387 */ /* 0x000fe20000100800 */
[----:B------:R-:W-:-:S03]  /*125a0*/  IADD3 R60, P6, PT, R40, R7, RZ ;  /* 0x00000007283c7210 */ /* 0x000fc60007fde0ff */
[----:B------:R1:W-:Y:S04]  /*125b0*/  STL [R1+0x688], R0 ;  /* 0x0006880001007387 */ /* 0x0003e80000100800 */
[----:B------:R-:W-:Y:S04]  /*125c0*/  STL [R1+0x1540], R61 ;  /* 0x0015403d01007387 */ /* 0x000fe80000100800 */
[----:B------:R-:W-:Y:S01]  /*125d0*/  STL [R1+0x15bc], R44 ;  /* 0x0015bc2c01007387 */ /* 0x000fe20000100800 */
[----:B-1----:R-:W-:-:S03]  /*125e0*/  LEA.HI.X.SX32 R0, R42, R6, 0x1, P5 ;  /* 0x000000062a007211 */ /* 0x002fc600028f0eff */
[----:B------:R-:W-:Y:S01]  /*125f0*/  STL [R1+0x644], R64 ;  /* 0x0006444001007387 */ /* 0x000fe20000100800 */
[----:B------:R-:W-:-:S03]  /*12600*/  IADD3 R58, P5, PT, R38, R7, RZ ;  /* 0x00000007263a7210 */ /* 0x000fc60007fbe0ff */
[----:B------:R-:W-:Y:S04]  /*12610*/  STL [R1+0x1548], R42 ;  /* 0x0015482a01007387 */ /* 0x000fe80000100800 */
[----:B------:R1:W-:Y:S01]  /*12620*/  STL [R1+0x684], R0 ;  /* 0x0006840001007387 */ /* 0x0003e20000100800 */
[----:B------:R-:W-:-:S03]  /*12630*/  IMAD R36, R36, UR47, RZ ;  /* 0x0000002f24247c24 */ /* 0x000fc6000f8e02ff */
        /* <DEDUP_REMOVED lines=8> */
[----:B------:R-:W-:Y:S01]  /*126c0*/  IMAD R32, R32, UR51, RZ ;  /* 0x0000003320207c24 */ /* 0x000fe2000f8e02ff */
[----:B-1----:R-:W-:Y:S02]  /*126d0*/  LEA.HI.X.SX32 R0, R38, R6, 0x1, P5 ;  /* 0x0000000626007211 */ /* 0x002fe400028f0eff */
[----:B------:R-:W-:-:S03]  /*126e0*/  IADD3 R54, P5, PT, R34, R7, RZ ;  /* 0x0000000722367210 */ /* 0x000fc60007fbe0ff */
[----:B------:R1:W-:Y:S04]  /*126f0*/  STL [R1+0x704], R0 ;  /* 0x0007040001007387 */ /* 0x0003e80000100800 */
[----:B------:R-:W-:Y:S04]  /*12700*/  STL [R1+0x155c], R38 ;  /* 0x00155c2601007387 */ /* 0x000fe80000100800 */
[----:B------:R-:W-:Y:S01]  /*12710*/  STL [R1+0x748], R56 ;  /* 0x0007483801007387 */ /* 0x000fe20000100800 */
[----:B-1----:R-:W-:-:S03]  /*12720*/  LEA.HI.X.SX32 R0, R36, R6, 0x1, P6 ;  /* 0x0000000624007211 */ /* 0x002fc600030f0eff */
[----:B------:R-:W-:Y:S01]  /*12730*/  STL [R1+0x1560], R57 ;  /* 0x0015603901007387 */ /* 0x000fe20000100800 */
[----:B------:R-:W-:-:S03]  /*12740*/  IMAD R30, R30, UR53, RZ ;  /* 0x000000351e1e7c24 */ /* 0x000fc6000f8e02ff */
[----:B------:R-:W-:Y:S04]  /*12750*/  STL [R1+0x788], R54 ;  /* 0x0007883601007387 */ /* 0x000fe80000100800 */
[----:B------:R-:W-:Y:S01]  /*12760*/  STL [R1+0x1564], R36 ;  /* 0x0015642401007387 */ /* 0x000fe20000100800 */
[----:B------:R-:W-:-:S03]  /*12770*/  IADD3 R52, P6, PT, R32, R7, RZ ;  /* 0x0000000720347210 */ /* 0x000fc60007fde0ff */
[----:B------:R1:W-:Y:S01]  /*12780*/  STL [R1+0x744], R0 ;  /* 0x0007440001007387 */ /* 0x0003e20000100800 */
[----:B------:R-:W-:-:S03]  /*12790*/  IMAD R28, R28, UR55, RZ ;  /* 0x000000371c1c7c24 */ /* 0x000fc6000f8e02ff */
[----:B------:R-:W-:Y:S01]  /*127a0*/  STL [R1+0x1568], R34 ;  /* 0x0015682201007387 */ /* 0x000fe20000100800 */
        /* <DEDUP_REMOVED lines=9> */
[----:B------:R1:W-:Y:S01]  /*12840*/  STL [R1+0x7c4], R0 ;  /* 0x0007c40001007387 */ /* 0x0003e20000100800 */
[----:B------:R-:W-:-:S03]  /*12850*/  LEA.HI.X.SX32 R48, R30, R6, 0x1, P5 ;  /* 0x000000061e307211 */ /* 0x000fc600028f0eff */
[----:B------:R-:W-:Y:S01]  /*12860*/  STL [R1+0x1580], R30 ;  /* 0x0015801e01007387 */ /* 0x000fe20000100800 */
[----:B-1----:R-:W-:Y:S01]  /*12870*/  IADD3 R0, P6, PT, R28, R7, RZ ;  /* 0x000000071c007210 */ /* 0x002fe20007fde0ff */
[----:B------:R-:W-:-:S04]  /*12880*/  IMAD R24, R24, UR59, RZ ;  /* 0x0000003b18187c24 */ /* 0x000fc8000f8e02ff */
[----:B------:R1:W-:Y:S01]  /*12890*/  STL [R1+0x848], R0 ;  /* 0x0008480001007387 */ /* 0x0003e20000100800 */
[----:B------:R-:W-:-:S03]  /*128a0*/  LEA.HI.X.SX32 R2, R28, R6, 0x1, P6 ;  /* 0x000000061c027211 */ /* 0x000fc600030f0eff */
[----:B------:R-:W-:Y:S01]  /*128b0*/  STL [R1+0x804], R48 ;  /* 0x0008043001007387 */ /* 0x000fe20000100800 */
[-C--:B-1----:R-:W-:Y:S01]  /*128c0*/  IADD3 R0, P5, PT, R26, R7.reuse, RZ ;  /* 0x000000071a007210 */ /* 0x082fe20007fbe0ff */
[----:B------:R-:W-:Y:S01]  /*128d0*/  IMAD R22, R22, UR61, RZ ;  /* 0x0000003d16167c24 */ /* 0x000fe2000f8e02ff */
[----:B------:R-:W-:-:S03]  /*128e0*/  IADD3 R46, P6, PT, R24, R7, RZ ;  /* 0x00000007182e7210 */ /* 0x000fc60007fde0ff */
[----:B------:R1:W-:Y:S01]  /*128f0*/  STL [R1+0x888], R0 ;  /* 0x0008880001007387 */ /* 0x0003e20000100800 */
[----:B------:R-:W-:-:S03]  /*12900*/  IMAD R20, R20, UR62, RZ ;  /* 0x0000003e14147c24 */ /* 0x000fc6000f8e02ff */
[----:B------:R-:W-:Y:S01]  /*12910*/  STL [R1+0x1588], R53 ;  /* 0x0015883501007387 */ /* 0x000fe20000100800 */
[----:B-1----:R-:W-:-:S03]  /*12920*/  LEA.HI.X.SX32 R0, R26, R6, 0x1, P5 ;  /* 0x000000061a007211 */ /* 0x002fc600028f0eff */
[----:B------:R-:W-:Y:S01]  /*12930*/  STL [R1+0x844], R2 ;  /* 0x0008440201007387 */ /* 0x000fe20000100800 */
        /* <DEDUP_REMOVED lines=11> */
[----:B------:R1:W-:Y:S01]  /*129f0*/  STL [R1+0x948], R5 ;  /* 0x0009480501007387 */ /* 0x0003e20000100800 */
[-C--:B------:R-:W-:Y:S01]  /*12a00*/  IADD3 R2, P5, PT, R16, R7.reuse, RZ ;  /* 0x0000000710027210 */ /* 0x080fe20007fbe0ff */
[----:B------:R-:W-:Y:S02]  /*12a10*/  IMAD R12, R12, UR65, RZ ;  /* 0x000000410c0c7c24 */ /* 0x000fe4000f8e02ff */
[----:B------:R3:W-:Y:S04]  /*12a20*/  STL [R1+0x904], R0 ;  /* 0x0009040001007387 */ /* 0x0007e80000100800 */
[----:B------:R-:W-:Y:S01]  /*12a30*/  STL [R1+0x1598], R49 ;  /* 0x0015983101007387 */ /* 0x000fe20000100800 */
[-C--:B-1----:R-:W-:Y:S02]  /*12a40*/  LEA.HI.X.SX32 R5, R16, R6.reuse, 0x1, P5 ;  /* 0x0000000610057211 */ /* 0x082fe400028f0eff */
[----:B---3--:R-:W-:Y:S01]  /*12a50*/  LEA.HI.X.SX32 R0, R20, R6, 0x1, P6 ;  /* 0x0000000614007211 */ /* 0x008fe200030f0eff */
[----:B------:R-:W-:Y:S01]  /*12a60*/  STL [R1+0x988], R2 ;  /* 0x0009880201007387 */ /* 0x000fe20000100800 */
[----:B------:R-:W-:-:S03]  /*12a70*/  IADD3 R93, P6, PT, R14, R7, RZ ;  /* 0x000000070e5d7210 */ /* 0x000fc60007fde0ff */
[----:B------:R1:W-:Y:S01]  /*12a80*/  STL [R1+0x944], R0 ;  /* 0x0009440001007387 */ /* 0x0003e20000100800 */
[----:B------:R-:W-:-:S03]  /*12a90*/  IMAD R10, R10, UR66, RZ ;  /* 0x000000420a0a7c24 */ /* 0x000fc6000f8e02ff */
[----:B------:R3:W-:Y:S01]  /*12aa0*/  STL [R1+0x984], R5 ;  /* 0x0009840501007387 */ /* 0x0007e20000100800 */
[----:B-1----:R-:W-:-:S03]  /*12ab0*/  IADD3 R0, P5, PT, R12, R7, RZ ;  /* 0x000000070c007210 */ /* 0x002fc60007fbe0ff */
[----:B------:R-:W-:Y:S01]  /*12ac0*/  STL [R1+0x9c8], R93 ;  /* 0x0009c85d01007387 */ /* 0x000fe20000100800 */
[----:B------:R-:W-:Y:S01]  /*12ad0*/  IMAD R74, R74, UR11, RZ ;  /* 0x0000000b4a4a7c24 */ /* 0x000fe2000f8e02ff */
[----:B---3--:R-:W-:Y:S02]  /*12ae0*/  LEA.HI.X.SX32 R5, R14, R6, 0x1, P6 ;  /* 0x000000060e057211 */ /* 0x008fe400030f0eff */
[----:B------:R1:W-:Y:S01]  /*12af0*/  STL [R1+0xa00], R0 ;  /* 0x000a000001007387 */ /* 0x0003e20000100800 */
[----:B------:R-:W-:Y:S01]  /*12b00*/  IADD3 R83, P6, PT, R10, R7, RZ ;  /* 0x000000070a537210 */ /* 0x000fe20007fde0ff */
[----:B------:R-:W-:Y:S02]  /*12b10*/  IMAD R71, R71, UR11, RZ ;  /* 0x0000000b47477c24 */ /* 0x000fe4000f8e02ff */
[----:B------:R3:W-:Y:S01]  /*12b20*/  STL [R1+0x9c4], R5 ;  /* 0x0009c40501007387 */ /* 0x0007e20000100800 */
[----:B------:R-:W-:Y:S02]  /*12b30*/  IMAD R41, R69, UR12, RZ ;  /* 0x0000000c45297c24 */ /* 0x000fe4000f8e02ff */
[----:B------:R-:W-:-:S02]  /*12b40*/  IMAD R39, R67, UR14, RZ ;  /* 0x0000000e43277c24 */ /* 0x000fc4000f8e02ff */
[----:B------:R-:W-:Y:S01]  /*12b50*/  IMAD.MOV.U32 R73, RZ, RZ, R86 ;  /* 0x000000ffff497224 */ /* 0x000fe200078e0056 */
[-C--:B-1----:R-:W-:Y:S01]  /*12b60*/  LEA.HI.X.SX32 R0, R12, R6.reuse, 0x1, P5 ;  /* 0x000000060c007211 */ /* 0x082fe200028f0eff */
[----:B------:R-:W-:Y:S01]  /*12b70*/  IMAD R37, R65, UR15, RZ ;  /* 0x0000000f41257c24 */ /* 0x000fe2000f8e02ff */
[CC--:B------:R-:W-:Y:S01]  /*12b80*/  IADD3 R84, P5, PT, R74.reuse, R7.reuse, RZ ;  /* 0x000000074a547210 */ /* 0x0c0fe20007fbe0ff */
[----:B------:R-:W-:Y:S02]  /*12b90*/  IMAD R35, R63, UR20, RZ ;  /* 0x000000143f237c24 */ /* 0x000fe4000f8e02ff */
[----:B------:R-:W-:Y:S01]  /*12ba0*/  IMAD R23, R51, UR32, RZ ;  /* 0x0000002033177c24 */ /* 0x000fe2000f8e02ff */
[----:B------:R1:W-:Y:S01]  /*12bb0*/  STL [R1+0x9fc], R0 ;  /* 0x0009fc0001007387 */ /* 0x0003e20000100800 */
[----:B------:R-:W-:Y:S01]  /*12bc0*/  LEA.HI.X.SX32 R82, R74, R6, 0x1, P5 ;  /* 0x000000064a527211 */ /* 0x000fe200028f0eff */
[----:B---3--:R-:W-:Y:S01]  /*12bd0*/  IMAD.MOV.U32 R5, RZ, RZ, R88 ;  /* 0x000000ffff057224 */ /* 0x008fe200078e0058 */
[----:B------:R-:W-:Y:S01]  /*12be0*/  IADD3 R87, P5, PT, R41, R7, RZ ;  /* 0x0000000729577210 */ /* 0x000fe20007fbe0ff */
[----:B------:R-:W-:Y:S01]  /*12bf0*/  STL [R1+0xa38], R83 ;  /* 0x000a385301007387 */ /* 0x000fe20000100800 */
[----:B------:R-:W-:-:S02]  /*12c00*/  IMAD R33, R61, UR22, RZ ;  /* 0x000000163d217c24 */ /* 0x000fc4000f8e02ff */
[----:B------:R-:W-:Y:S02]  /*12c10*/  IMAD R29, R57, UR26, RZ ;  /* 0x0000001a391d7c24 */ /* 0x000fe4000f8e02ff */
[----:B------:R-:W-:Y:S01]  /*12c20*/  IMAD R25, R53, UR30, RZ ;  /* 0x0000001e35197c24 */ /* 0x000fe2000f8e02ff */
[-C--:B-1----:R-:W-:Y:S01]  /*12c30*/  LEA.HI.X.SX32 R0, R10, R6.reuse, 0x1, P6 ;  /* 0x000000060a007211 */ /* 0x082fe200030f0eff */
[----:B------:R-:W-:Y:S01]  /*12c40*/  IMAD R22, R49, UR34, RZ ;  /* 0x0000002231167c24 */ /* 0x000fe2000f8e02ff */
[-C--:B------:R-:W-:Y:S01]  /*12c50*/  IADD3 R85, P6, PT, R71, R7.reuse, RZ ;  /* 0x0000000747557210 */ /* 0x080fe20007fde0ff */
[----:B------:R-:W-:Y:S01]  /*12c60*/  STL [R1+0x270], R84 ;  /* 0x0002705401007387 */ /* 0x000fe20000100800 */
[----:B------:R-:W-:Y:S02]  /*12c70*/  IMAD R31, R59, UR24, RZ ;  /* 0x000000183b1f7c24 */ /* 0x000fe4000f8e02ff */
[----:B------:R-:W-:Y:S01]  /*12c80*/  IMAD R27, R55, UR28, RZ ;  /* 0x0000001c371b7c24 */ /* 0x000fe2000f8e02ff */
[----:B------:R1:W-:Y:S01]  /*12c90*/  STL [R1+0xa34], R0 ;  /* 0x000a340001007387 */ /* 0x0003e20000100800 */
[----:B------:R-:W-:Y:S01]  /*12ca0*/  IMAD R28, R89, UR42, RZ ;  /* 0x0000002a591c7c24 */ /* 0x000fe2000f8e02ff */
[----:B------:R-:W-:Y:S01]  /*12cb0*/  PRMT R3, RZ, 0x7610, R3 ;  /* 0x00007610ff037816 */ /* 0x000fe20000000003 */
[----:B------:R-:W-:Y:S01]  /*12cc0*/  IMAD R26, R90, UR44, RZ ;  /* 0x0000002c5a1a7c24 */ /* 0x000fe2000f8e02ff */
[----:B------:R3:W-:Y:S01]  /*12cd0*/  STL [R1+0x15a0], R74 ;  /* 0x0015a04a01007387 */ /* 0x0007e20000100800 */
[----:B------:R-:W-:Y:S01]  /*12ce0*/  IMAD R16, R47, UR36, RZ ;  /* 0x000000242f107c24 */ /* 0x000fe2000f8e02ff */
[----:B------:R-:W4:Y:S01]  /*12cf0*/  LDCU UR12, c[0x0][0x3b0] ;  /* 0x00007600ff0c77ac */ /* 0x000f220008000800 */
[-C--:B-1----:R-:W-:Y:S01]  /*12d00*/  LEA.HI.X.SX32 R0, R71, R6.reuse, 0x1, P6 ;  /* 0x0000000647007211 */ /* 0x082fe200030f0eff */
[----:B------:R-:W-:Y:S01]  /*12d10*/  IMAD R12, R45, UR38, RZ ;  /* 0x000000262d0c7c24 */ /* 0x000fe2000f8e02ff */
[-C--:B------:R-:W-:Y:S01]  /*12d20*/  IADD3 R86, P6, PT, R39, R7.reuse, RZ ;  /* 0x0000000727567210 */ /* 0x080fe20007fde0ff */
[----:B------:R-:W-:Y:S01]  /*12d30*/  IMAD R24, R18, UR46, RZ ;  /* 0x0000002e12187c24 */ /* 0x000fe2000f8e02ff */
[-C--:B---3--:R-:W-:Y:S01]  /*12d40*/  LEA.HI.X.SX32 R74, R41, R6.reuse, 0x1, P5 ;  /* 0x00000006294a7211 */ /* 0x088fe200028f0eff */
[----:B------:R-:W-:Y:S01]  /*12d50*/  IMAD R20, R21, UR48, RZ ;  /* 0x0000003015147c24 */ /* 0x000fe2000f8e02ff */
[-C--:B------:R-:W-:Y:S01]  /*12d60*/  IADD3 R88, P5, PT, R37, R7.reuse, RZ ;  /* 0x0000000725587210 */ /* 0x080fe20007fbe0ff */
[----:B------:R-:W-:Y:S01]  /*12d70*/  IMAD R14, R17, UR50, RZ ;  /* 0x00000032110e7c24 */ /* 0x000fe2000f8e02ff */
[----:B------:R-:W-:Y:S01]  /*12d80*/  LEA.HI.X.SX32 R49, R39, R6, 0x1, P6 ;  /* 0x0000000627317211 */ /* 0x000fe200030f0eff */
[----:B------:R-:W1:Y:S01]  /*12d90*/  LDCU UR14, c[0x0][0x3b0] ;  /* 0x00007600ff0e77ac */ /* 0x000e620008000800 */
[----:B------:R-:W-:-:S02]  /*12da0*/  IADD3 R92, P6, PT, R35, R7, RZ ;  /* 0x00000007235c7210 */ /* 0x000fc40007fde0ff */
[-C--:B------:R-:W-:Y:S01]  /*12db0*/  LEA.HI.X.SX32 R51, R37, R6.reuse, 0x1, P5 ;  /* 0x0000000625337211 */ /* 0x080fe200028f0eff */
[----:B------:R-:W3:Y:S01]  /*12dc0*/  LDCU UR15, c[0x0][0x3b0] ;  /* 0x00007600ff0f77ac */ /* 0x000ee20008000800 */
[-C--:B------:R-:W-:Y:S01]  /*12dd0*/  IADD3 R89, P5, PT, R33, R7.reuse, RZ ;  /* 0x0000000721597210 */ /* 0x080fe20007fbe0ff */
[----:B------:R-:W-:Y:S01]  /*12de0*/  STL [R1+0x2b0], R85 ;  /* 0x0002b05501007387 */ /* 0x000fe20000100800 */
[-C--:B------:R-:W-:Y:S02]  /*12df0*/  LEA.HI.X.SX32 R53, R35, R6.reuse, 0x1, P6 ;  /* 0x0000000623357211 */ /* 0x080fe400030f0eff */
[-C--:B------:R-:W-:Y:S01]  /*12e00*/  IADD3 R90, P6, PT, R31, R7.reuse, RZ ;  /* 0x000000071f5a7210 */ /* 0x080fe20007fde0ff */
[----:B------:R-:W-:Y:S01]  /*12e10*/  STL [R1+0x26c], R82 ;  /* 0x00026c5201007387 */ /* 0x000fe20000100800 */
[-C--:B------:R-:W-:Y:S02]  /*12e20*/  LEA.HI.X.SX32 R30, R33, R6.reuse, 0x1, P5 ;  /* 0x00000006211e7211 */ /* 0x080fe400028f0eff */
[----:B------:R-:W-:Y:S01]  /*12e30*/  IADD3 R91, P5, PT, R29, R7, RZ ;  /* 0x000000071d5b7210 */ /* 0x000fe20007fbe0ff */
[----:B------:R0:W-:Y:S01]  /*12e40*/  STL [R1+0x2ac], R0 ;  /* 0x0002ac0001007387 */ /* 0x0001e20000100800 */
[----:B------:R-:W-:-:S03]  /*12e50*/  LEA.HI.X.SX32 R32, R31, R6, 0x1, P6 ;  /* 0x000000061f207211 */ /* 0x000fc600030f0eff */
[----:B------:R-:W-:Y:S01]  /*12e60*/  STL [R1+0x2f0], R87 ;  /* 0x0002f05701007387 */ /* 0x000fe20000100800 */
[----:B------:R-:W-:-:S03]  /*12e70*/  IADD3 R36, P6, PT, R27, R7, RZ ;  /* 0x000000071b247210 */ /* 0x000fc60007fde0ff */
[----:B------:R-:W-:Y:S01]  /*12e80*/  STL [R1+0x350], R86 ;  /* 0x0003505601007387 */ /* 0x000fe20000100800 */
        /* <DEDUP_REMOVED lines=10> */
[-C--:B------:R-:W-:Y:S01]  /*12f30*/  IADD3 R67, P5, PT, R22, R7.reuse, RZ ;  /* 0x0000000716437210 */ /* 0x080fe20007fbe0ff */
[----:B------:R-:W-:Y:S01]  /*12f40*/  IMAD R10, R43, UR40, RZ ;  /* 0x000000282b0a7c24 */ /* 0x000fe2000f8e02ff */
[----:B------:R-:W-:Y:S01]  /*12f50*/  LEA.HI.X.SX32 R40, R23, R6, 0x1, P6 ;  /* 0x0000000617287211 */ /* 0x000fe200030f0eff */
[----:B------:R-:W-:Y:S01]  /*12f60*/  STL [R1+0x410], R89 ;  /* 0x0004105901007387 */ /* 0x000fe20000100800 */
[----:B------:R-:W0:Y:S03]  /*12f70*/  LDC R25, c[0x0][0x3a0] ;  /* 0x0000e800ff197b82 */ /* 0x000e260000000800 */
[----:B------:R-:W-:Y:S01]  /*12f80*/  STL [R1+0x3cc], R53 ;  /* 0x0003cc3501007387 */ /* 0x000fe20000100800 */
[----:B------:R-:W-:-:S03]  /*12f90*/  IADD3 R65, P6, PT, R16, R7, RZ ;  /* 0x0000000710417210 */ /* 0x000fc60007fde0ff */
[----:B------:R-:W-:Y:S01]  /*12fa0*/  STL [R1+0x450], R90 ;  /* 0x0004505a01007387 */ /* 0x000fe20000100800 */
[----:B------:R-:W-:-:S03]  /*12fb0*/  LEA.HI.X.SX32 R59, R22, R6, 0x1, P5 ;  /* 0x00000006163b7211 */ /* 0x000fc600028f0eff */
[----:B------:R-:W-:Y:S01]  /*12fc0*/  STL [R1+0x40c], R30 ;  /* 0x00040c1e01007387 */ /* 0x000fe20000100800 */
[----:B------:R-:W-:-:S03]  /*12fd0*/  IADD3 R63, P5, PT, R12, R7, RZ ;  /* 0x000000070c3f7210 */ /* 0x000fc60007fbe0ff */
[----:B------:R-:W-:Y:S04]  /*12fe0*/  STL [R1+0x490], R91 ;  /* 0x0004905b01007387 */ /* 0x000fe80000100800 */
        /* <DEDUP_REMOVED lines=14> */
[----:B0-----:R-:W-:-:S03]  /*130d0*/  LEA.HI.X.SX32 R0, R28, R6, 0x1, P5 ;  /* 0x000000061c007211 */ /* 0x001fc600028f0eff */
[----:B------:R-:W-:Y:S01]  /*130e0*/  STL [R1+0x54c], R40 ;  /* 0x00054c2801007387 */ /* 0x000fe20000100800 */
[----:B------:R-:W-:-:S03]  /*130f0*/  IADD3 R76, P5, PT, R24, R7, RZ ;  /* 0x00000007184c7210 */ /* 0x000fc60007fbe0ff */
[----:B------:R-:W-:Y:S04]  /*13100*/  STL [R1+0x5d0], R65 ;  /* 0x0005d04101007387 */ /* 0x000fe80000100800 */
[----:B------:R-:W-:Y:S01]  /*13110*/  STL [R1+0x58c], R59 ;  /* 0x00058c3b01007387 */ /* 0x000fe20000100800 */
[----:B------:R-:W-:-:S03]  /*13120*/  LEA.HI.X.SX32 R78, R26, R6, 0x1, P6 ;  /* 0x000000061a4e7211 */ /* 0x000fc600030f0eff */
[----:B------:R-:W-:Y:S01]  /*13130*/  STL [R1+0x610], R63 ;  /* 0x0006103f01007387 */ /* 0x000fe20000100800 */
[----:B------:R-:W-:-:S03]  /*13140*/  IMAD R23, R15, UR52, RZ ;  /* 0x000000340f177c24 */ /* 0x000fc6000f8e02ff */
[----:B------:R-:W-:Y:S01]  /*13150*/  STL [R1+0x5cc], R42 ;  /* 0x0005cc2a01007387 */ /* 0x000fe20000100800 */
[----:B------:R-:W-:-:S03]  /*13160*/  IADD3 R18, P6, PT, R20, R7, RZ ;  /* 0x0000000714127210 */ /* 0x000fc60007fde0ff */
[----:B------:R-:W-:Y:S01]  /*13170*/  STL [R1+0x650], R9 ;  /* 0x0006500901007387 */ /* 0x000fe20000100800 */
[----:B------:R-:W-:Y:S01]  /*13180*/  IMAD R22, R13, UR54, RZ ;  /* 0x000000360d167c24 */ /* 0x000fe2000f8e02ff */
[----:B------:R-:W-:Y:S02]  /*13190*/  LEA.HI.X.SX32 R77, R24, R6, 0x1, P5 ;  /* 0x00000006184d7211 */ /* 0x000fe400028f0eff */
[----:B------:R-:W-:Y:S01]  /*131a0*/  STL [R1+0x60c], R61 ;  /* 0x00060c3d01007387 */ /* 0x000fe20000100800 */
[----:B------:R-:W-:-:S03]  /*131b0*/  IADD3 R13, P5, PT, R14, R7, RZ ;  /* 0x000000070e0d7210 */ /* 0x000fc60007fbe0ff */
        /* <DEDUP_REMOVED lines=10> */
[----:B------:R-:W-:-:S03]  /*13260*/  IMAD.MOV.U32 R4, RZ, RZ, R73 ;  /* 0x000000ffff047224 */ /* 0x000fc600078e0049 */
[----:B------:R-:W-:Y:S01]  /*13270*/  STL [R1+0x6cc], R78 ;  /* 0x0006cc4e01007387 */ /* 0x000fe20000100800 */
[----:B------:R-:W-:-:S03]  /*13280*/  IADD3 R73, P5, PT, R22, R7, RZ ;  /* 0x0000000716497210 */ /* 0x000fc60007fbe0ff */
[----:B------:R-:W-:Y:S04]  /*13290*/  STL [R1+0x750], R18 ;  /* 0x0007501201007387 */ /* 0x000fe80000100800 */
[----:B------:R-:W-:Y:S01]  /*132a0*/  STL [R1+0x70c], R77 ;  /* 0x00070c4d01007387 */ /* 0x000fe20000100800 */
[----:B------:R-:W-:-:S03]  /*132b0*/  LEA.HI.X.SX32 R15, R23, R6, 0x1, P6 ;  /* 0x00000006170f7211 */ /* 0x000fc600030f0eff */
[----:B------:R-:W-:Y:S04]  /*132c0*/  STL [R1+0x790], R13 ;  /* 0x0007900d01007387 */ /* 0x000fe80000100800 */
[----:B------:R-:W-:Y:S01]  /*132d0*/  STL [R1+0x74c], R19 ;  /* 0x00074c1301007387 */ /* 0x000fe20000100800 */
[----:B------:R-:W-:-:S03]  /*132e0*/  LEA.HI.X.SX32 R21, R22, R6, 0x1, P5 ;  /* 0x0000000616157211 */ /* 0x000fc600028f0eff */
[----:B------:R-:W-:Y:S04]  /*132f0*/  STL [R1+0x7d0], R17 ;  /* 0x0007d01101007387 */ /* 0x000fe80000100800 */
[----:B------:R-:W-:Y:S04]  /*13300*/  STL [R1+0x78c], R11 ;  /* 0x00078c0b01007387 */ /* 0x000fe80000100800 */
[----:B------:R-:W2:Y:S04]  /*13310*/  LDL R23, [R1+0x268] ;  /* 0x0002680001177983 */ /* 0x000ea80000100800 */
[----:B------:R-:W-:Y:S04]  /*13320*/  STL [R1+0x810], R73 ;  /* 0x0008104901007387 */ /* 0x000fe80000100800 */
[----:B------:R-:W2:Y:S01]  /*13330*/  LDL R22, [R1+0x264] ;  /* 0x0002640001167983 */ /* 0x000ea20000100800 */
[----:B------:R-:W-:Y:S01]  /*13340*/  IADD3 R24, P5, PT, R12, R7, RZ ;  /* 0x000000070c187210 */ /* 0x000fe20007fbe0ff */
[----:B------:R-:W-:-:S03]  /*13350*/  VIADD R14, R25, 0xffffff80 ;  /* 0xffffff80190e7836 */ /* 0x000fc60000000000 */
[----:B------:R-:W-:Y:S02]  /*13360*/  LEA.HI.X.SX32 R25, R12, R6, 0x1, P5 ;  /* 0x000000060c197211 */ /* 0x000fe400028f0eff */
[----:B------:R-:W0:Y:S01]  /*13370*/  LDC R12, c[0x0][0x3a0] ;  /* 0x0000e800ff0c7b82 */ /* 0x000e220000000800 */
[----:B--2---:R-:W-:-:S04]  /*13380*/  @P0 LOP3.LUT R23, R23, R22, RZ, 0x3c, !PT ;  /* 0x0000001617170212 */ /* 0x004fc800078e3cff */
[----:B------:R-:W-:-:S04]  /*13390*/  @P0 LOP3.LUT R22, R23, R22, RZ, 0x3c, !PT ;  /* 0x0000001617160212 */ /* 0x000fc800078e3cff */
[----:B------:R-:W-:-:S05]  /*133a0*/  @P0 LOP3.LUT R23, R23, R22, RZ, 0x3c, !PT ;  /* 0x0000001617170212 */ /* 0x000fca00078e3cff */
[----:B------:R-:W2:Y:S01]  /*133b0*/  @P0 LDG.E.U8 R3, desc[UR18][R22.64] ;  /* 0x0000001216030981 */ /* 0x000ea2000c1e1100 */
[----:B------:R-:W-:Y:S01]  /*133c0*/  IMAD R10, R8, UR60, RZ ;  /* 0x0000003c080a7c24 */ /* 0x000fe2000f8e02ff */
[----:B------:R-:W-:Y:S01]  /*133d0*/  IADD3 R8, P6, PT, R16, R7, RZ ;  /* 0x0000000710087210 */ /* 0x000fe20007fde0ff */
[----:B0-----:R-:W-:-:S03]  /*133e0*/  VIADD R12, R12, 0xffffff88 ;  /* 0xffffff880c0c7836 */ /* 0x001fc60000000000 */
[-C--:B------:R-:W-:Y:S02]  /*133f0*/  LEA.HI.X.SX32 R16, R16, R6.reuse, 0x1, P6 ;  /* 0x0000000610107211 */ /* 0x080fe400030f0eff */
[----:B------:R-:W-:Y:S01]  /*13400*/  IADD3 R20, P6, PT, R10, R7, RZ ;  /* 0x000000070a147210 */ /* 0x000fe20007fde0ff */
[----:B------:R-:W-:Y:S01]  /*13410*/  STL [R1+0x7cc], R15 ;  /* 0x0007cc0f01007387 */ /* 0x000fe20000100800 */
[----:B------:R-:W-:Y:S02]  /*13420*/  ISETP.GE.U32.AND P5, PT, R12, 0x7fffff09, PT ;  /* 0x7fffff090c00780c */ /* 0x000fe40003fa6070 */
[----:B------:R-:W-:Y:S01]  /*13430*/  LEA.HI.X.SX32 R12, R10, R6, 0x1, P6 ;  /* 0x000000060a0c7211 */ /* 0x000fe200030f0eff */
[----:B------:R-:W-:Y:S04]  /*13440*/  STL [R1+0x850], R8 ;  /* 0x0008500801007387 */ /* 0x000fe80000100800 */
[----:B------:R-:W-:Y:S04]  /*13450*/  STL [R1+0x80c], R21 ;  /* 0x00080c1501007387 */ /* 0x000fe80000100800 */
[----:B------:R-:W-:Y:S04]  /*13460*/  STL [R1+0x890], R24 ;  /* 0x0008901801007387 */ /* 0x000fe80000100800 */
[----:B------:R-:W-:Y:S04]  /*13470*/  STL [R1+0x84c], R16 ;  /* 0x00084c1001007387 */ /* 0x000fe80000100800 */
[----:B------:R-:W-:Y:S04]  /*13480*/  STL [R1+0x8d0], R20 ;  /* 0x0008d01401007387 */ /* 0x000fe80000100800 */
[----:B------:R-:W-:Y:S04]  /*13490*/  STL [R1+0x88c], R25 ;  /* 0x00088c1901007387 */ /* 0x000fe80000100800 */
[----:B------:R-:W-:Y:S04]  /*134a0*/  STL [R1+0x8cc], R12 ;  /* 0x0008cc0c01007387 */ /* 0x000fe80000100800 */
[----:B--2---:R0:W-:Y:S04]  /*134b0*/  STL [R1+0x334], R3 ;  /* 0x0003340301007387 */ /* 0x0041e80000100800 */
[----:B0-----:R-:W2:Y:S04]  /*134c0*/  LDL.LU R3, [R1+0x1620] ;  /* 0x0016200001037983 */ /* 0x001ea80000300800 */
[----:B------:R-:W2:Y:S04]  /*134d0*/  LDL R22, [R1+0x2a4] ;  /* 0x0002a40001167983 */ /* 0x000ea80000100800 */
[----:B------:R-:W2:Y:S02]  /*134e0*/  LDL R23, [R1+0x2a8] ;  /* 0x0002a80001177983 */ /* 0x000ea40000100800 */
[----:B--2---:R-:W-:-:S04]  /*134f0*/  @P0 LOP3.LUT R23, R23, R22, RZ, 0x3c, !PT ;  /* 0x0000001617170212 */ /* 0x004fc800078e3cff */
[----:B------:R-:W-:-:S04]  /*13500*/  @P0 LOP3.LUT R22, R23, R22, RZ, 0x3c, !PT ;  /* 0x0000001617160212 */ /* 0x000fc800078e3cff */
[----:B------:R-:W-:-:S05]  /*13510*/  @P0 LOP3.LUT R23, R23, R22, RZ, 0x3c, !PT ;  /* 0x0000001617170212 */ /* 0x000fca00078e3cff */
[----:B------:R-:W2:Y:S04]  /*13520*/  @P0 LDG.E.U8 R75, desc[UR18][R22.64] ;  /* 0x00000012164b0981 */ /* 0x000ea8000c1e1100 */
[----:B--2---:R0:W-:Y:S04]  /*13530*/  STL [R1+0x32c], R75 ;  /* 0x00032c4b01007387 */ /* 0x0041e80000100800 */
[----:B0-----:R-:W2:Y:S04]  /*13540*/  LDL.LU R75, [R1+0x161c] ;  /* 0x00161c00014b7983 */ /* 0x001ea80000300800 */
[----:B------:R-:W2:Y:S04]  /*13550*/  LDL R22, [R1+0x2e4] ;  /* 0x0002e40001167983 */ /* 0x000ea80000100800 */
[----:B------:R-:W2:Y:S01]  /*13560*/  LDL R23, [R1+0x2e8] ;  /* 0x0002e80001177983 */ /* 0x000ea20000100800 */
[----:B------:R-:W-:-:S02]  /*13570*/  ISETP.GE.U32.AND P6, PT, R14, 0x7fffff01, PT ;  /* 0x7fffff010e00780c */ /* 0x000fc40003fc6070 */
[----:B------:R-:W-:Y:S02]  /*13580*/  PRMT R14, RZ, 0x7610, R14 ;  /* 0x00007610ff0e7816 */ /* 0x000fe4000000000e */
[----:B--2---:R-:W-:-:S04]  /*13590*/  @P0 LOP3.LUT R23, R23, R22, RZ, 0x3c, !PT ;  /* 0x0000001617170212 */ /* 0x004fc800078e3cff */
[----:B------:R-:W-:-:S04]  /*135a0*/  @P0 LOP3.LUT R22, R23, R22, RZ, 0x3c, !PT ;  /* 0x0000001617160212 */ /* 0x000fc800078e3cff */
[----:B------:R-:W-:-:S05]  /*135b0*/  @P0 LOP3.LUT R23, R23, R22, RZ, 0x3c, !PT ;  /* 0x0000001617170212 */ /* 0x000fca00078e3cff */
[----:B------:R0:W2:Y:S04]  /*135c0*/  @P0 LDG.E.U8 R14, desc[UR18][R22.64] ;  /* 0x00000012160e0981 */ /* 0x0000a8000c1e1100 */
[----:B------:R-:W2:Y:S01]  /*135d0*/  LDL R23, [R1+0x344] ;  /* 0x0003440001177983 */ /* 0x000ea20000100800 */
[----:B------:R-:W-:Y:S01]  /*135e0*/  PRMT R75, RZ, 0x7610, R75 ;  /* 0x00007610ff4b7816 */ /* 0x000fe2000000004b */
[----:B0-----:R-:W-:-:S05]  /*135f0*/  @P0 IMAD.MOV.U32 R22, RZ, RZ, R3 ;  /* 0x000000ffff160224 */ /* 0x001fca00078e0003 */
[----:B--2---:R-:W2:Y:S04]  /*13600*/  @P0 LDG.E.U8 R75, desc[UR18][R22.64] ;  /* 0x00000012164b0981 */ /* 0x004ea8000c1e1100 */
[----:B------:R0:W-:Y:S04]  /*13610*/  STL [R1+0x324], R14 ;  /* 0x0003240e01007387 */ /* 0x0001e80000100800 */
[----:B0-----:R-:W3:Y:S04]  /*13620*/  LDL R14, [R1+0x584] ;  /* 0x00058400010e7983 */ /* 0x001ee80000100800 */
[----:B------:R-:W3:Y:S04]  /*13630*/  LDL.LU R3, [R1+0x1618] ;  /* 0x0016180001037983 */ /* 0x000ee80000300800 */
[----:B--2---:R0:W-:Y:S04]  /*13640*/  STL [R1+0x2fc], R75 ;  /* 0x0002fc4b01007387 */ /* 0x0041e80000100800 */
[----:B0-----:R-:W2:Y:S04]  /*13650*/  LDL.LU R75, [R1+0x1614] ;  /* 0x00161400014b7983 */ /* 0x001ea80000300800 */
[----:B------:R-:W2:Y:S04]  /*13660*/  LDL R22, [R1+0x384] ;  /* 0x0003840001167983 */ /* 0x000ea80000100800 */
[----:B------:R-:W2:Y:S01]  /*13670*/  LDL R23, [R1+0x388] ;  /* 0x0003880001177983 */ /* 0x000ea20000100800 */
[----:B------:R-:W-:-:S02]  /*13680*/  PRMT R10, RZ, 0x7610, R10 ;  /* 0x00007610ff0a7816 */ /* 0x000fc4000000000a */
[----:B--2---:R-:W-:-:S04]  /*13690*/  @P0 LOP3.LUT R23, R23, R22, RZ, 0x3c, !PT ;  /* 0x0000001617170212 */ /* 0x004fc800078e3cff */
[----:B------:R-:W-:-:S04]  /*136a0*/  @P0 LOP3.LUT R22, R23, R22, RZ, 0x3c, !PT ;  /* 0x0000001617160212 */ /* 0x000fc800078e3cff */
[----:B------:R-:W-:-:S05]  /*136b0*/  @P0 LOP3.LUT R23, R23, R22, RZ, 0x3c, !PT ;  /* 0x0000001617170212 */ /* 0x000fca00078e3cff */
[----:B------:R0:W2:Y:S04]  /*136c0*/  @P0 LDG.E.U8 R10, desc[UR18][R22.64] ;  /* 0x00000012160a0981 */ /* 0x0000a8000c1e1100 */
[----:B------:R-:W0:Y:S04]  /*136d0*/  LDL R22, [R1+0x3c4] ;  /* 0x0003c40001167983 */ /* 0x000e280000100800 */
[----:B------:R-:W0:Y:S01]  /*136e0*/  LDL R23, [R1+0x3c8] ;  /* 0x0003c80001177983 */ /* 0x000e220000100800 */
[----:B------:R-:W-:Y:S02]  /*136f0*/  PRMT R75, RZ, 0x7610, R75 ;  /* 0x00007610ff4b7816 */ /* 0x000fe4000000004b */
[----:B0-----:R-:W-:-:S04]  /*13700*/  @P0 LOP3.LUT R23, R23, R22, RZ, 0x3c, !PT ;  /* 0x0000001617170212 */ /* 0x001fc800078e3cff */
[----:B------:R-:W-:-:S04]  /*13710*/  @P0 LOP3.LUT R22, R23, R22, RZ, 0x3c, !PT ;  /* 0x0000001617160212 */ /* 0x000fc800078e3cff */
[----:B------:R-:W-:-:S05]  /*13720*/  @P0 LOP3.LUT R23, R23, R22, RZ, 0x3c, !PT ;  /* 0x0000001617170212 */ /* 0x000fca00078e3cff */
[----:B------:R-:W3:Y:S04]  /*13730*/  @P0 LDG.E.U8 R75, desc[UR18][R22.64] ;  /* 0x00000012164b0981 */ /* 0x000ee8000c1e1100 */
[----:B--2---:R0:W-:Y:S04]  /*13740*/  STL [R1+0x2dc], R10 ;  /* 0x0002dc0a01007387 */ /* 0x0041e80000100800 */
[----:B0-----:R-:W2:Y:S04]  /*13750*/  LDL R10, [R1+0x5c4] ;  /* 0x0005c400010a7983 */ /* 0x001ea80000100800 */
[----:B---3--:R0:W-:Y:S04]  /*13760*/  STL [R1+0x2d4], R75 ;  /* 0x0002d44b01007387 */ /* 0x0081e80000100800 */
[----:B0-----:R-:W3:Y:S04]  /*13770*/  LDL.LU R75, [R1+0x1610] ;  /* 0x00161000014b7983 */ /* 0x001ee80000300800 */
[----:B------:R-:W2:Y:S04]  /*13780*/  LDL R22, [R1+0x404] ;  /* 0x0004040001167983 */ /* 0x000ea80000100800 */
[----:B------:R-:W2:Y:S01]  /*13790*/  LDL R23, [R1+0x408] ;  /* 0x0004080001177983 */ /* 0x000ea20000100800 */
[----:B------:R-:W-:-:S02]  /*137a0*/  PRMT R3, RZ, 0x7610, R3 ;  /* 0x00007610ff037816 */ /* 0x000fc40000000003 */
        /* <DEDUP_REMOVED lines=8> */
[----:B---3--:R-:W-:-:S02]  /*13830*/  PRMT R75, RZ, 0x7610, R75 ;  /* 0x00007610ff4b7816 */ /* 0x008fc4000000004b */
[----:B--2---:R-:W-:-:S04]  /*13840*/  @P0 LOP3.LUT R23, R23, R22, RZ, 0x3c, !PT ;  /* 0x0000001617170212 */ /* 0x004fc800078e3cff */
[----:B------:R-:W-:-:S04]  /*13850*/  @P0 LOP3.LUT R22, R23, R22, RZ, 0x3c, !PT ;  /* 0x0000001617160212 */ /* 0x000fc800078e3cff */
[----:B------:R-:W-:-:S05]  /*13860*/  @P0 LOP3.LUT R23, R23, R22, RZ, 0x3c, !PT ;  /* 0x0000001617170212 */ /* 0x000fca00078e3cff */
[----:B------:R-:W2:Y:S04]  /*13870*/  @P0 LDG.E.U8 R75, desc[UR18][R22.64] ;  /* 0x00000012164b0981 */ /* 0x000ea8000c1e1100 */
[----:B--2---:R0:W-:Y:S04]  /*13880*/  STL [R1+0x2bc], R75 ;  /* 0x0002bc4b01007387 */ /* 0x0041e80000100800 */
[----:B0-----:R-:W2:Y:S04]  /*13890*/  LDL.LU R75, [R1+0x1608] ;  /* 0x00160800014b7983 */ /* 0x001ea80000300800 */
[----:B------:R-:W3:Y:S04]  /*138a0*/  LDL R22, [R1+0x484] ;  /* 0x0004840001167983 */ /* 0x000ee80000100800 */
[----:B------:R-:W3:Y:S01]  /*138b0*/  LDL R23, [R1+0x488] ;  /* 0x0004880001177983 */ /* 0x000ee20000100800 */
[----:B------:R-:W-:-:S02]  /*138c0*/  PRMT R3, RZ, 0x7610, R3 ;  /* 0x00007610ff037816 */ /* 0x000fc40000000003 */
[----:B---3--:R-:W-:-:S04]  /*138d0*/  @P0 LOP3.LUT R23, R23, R22, RZ, 0x3c, !PT ;  /* 0x0000001617170212 */ /* 0x008fc800078e3cff */
[----:B------:R-:W-:-:S04]  /*138e0*/  @P0 LOP3.LUT R22, R23, R22, RZ, 0x3c, !PT ;  /* 0x0000001617160212 */ /* 0x000fc800078e3cff */
[----:B------:R-:W-:-:S05]  /*138f0*/  @P0 LOP3.LUT R23, R23, R22, RZ, 0x3c, !PT ;  /* 0x0000001617170212 */ /* 0x000fca00078e3cff */
[----:B------:R-:W3:Y:S04]  /*13900*/  @P0 LDG.E.U8 R3, desc[UR18][R22.64] ;  /* 0x0000001216030981 */ /* 0x000ee8000c1e1100 */
[----:B---3--:R0:W-:Y:S04]  /*13910*/  STL [R1+0x29c], R3 ;  /* 0x00029c0301007387 */ /* 0x0081e80000100800 */
[----:B0-----:R-:W3:Y:S04]  /*13920*/  LDL.LU R3, [R1+0x1604] ;  /* 0x0016040001037983 */ /* 0x001ee80000300800 */
[----:B------:R-:W3:Y:S04]  /*13930*/  LDL R22, [R1+0x4c4] ;  /* 0x0004c40001167983 */ /* 0x000ee80000100800 */
[----:B------:R-:W3:Y:S01]  /*13940*/  LDL R23, [R1+0x4c8] ;  /* 0x0004c80001177983 */ /* 0x000ee20000100800 */
[----:B--2---:R-:W-:-:S02]  /*13950*/  PRMT R75, RZ, 0x7610, R75 ;  /* 0x00007610ff4b7816 */ /* 0x004fc4000000004b */
[----:B---3--:R-:W-:-:S04]  /*13960*/  @P0 LOP3.LUT R23, R23, R22, RZ, 0x3c, !PT ;  /* 0x0000001617170212 */ /* 0x008fc800078e3cff */
        /* <DEDUP_REMOVED lines=11> */
[----:B------:R-:W3:Y:S01]  /*13a20*/  @P0 LDG.E.U8 R3, desc[UR18][R22.64] ;  /* 0x0000001216030981 */ /* 0x000ee2000c1e1100 */
[----:B--2---:R-:W-:-:S03]  /*13a30*/  PRMT R75, RZ, 0x7610, R75 ;  /* 0x00007610ff4b7816 */ /* 0x004fc6000000004b */
[----:B---3--:R0:W-:Y:S04]  /*13a40*/  STL [R1+0x28c], R3 ;  /* 0x00028c0301007387 */ /* 0x0081e80000100800 */
[----:B0-----:R-:W2:Y:S04]  /*13a50*/  LDL.LU R3, [R1+0x15fc] ;  /* 0x0015fc0001037983 */ /* 0x001ea80000300800 */
[----:B------:R-:W3:Y:S01]  /*13a60*/  LDL R23, [R1+0x544] ;  /* 0x0005440001177983 */ /* 0x000ee20000100800 */
[----:B------:R-:W-:-:S03]  /*13a70*/  @P0 IMAD.MOV.U32 R22, RZ, RZ, R72 ;  /* 0x000000ffff160224 */ /* 0x000fc600078e0048 */
[----:B------:R-:W4:Y:S04]  /*13a80*/  LDL.LU R72, [R1+0x15f8] ;  /* 0x0015f80001487983 */ /* 0x000f280000300800 */
[----:B---3--:R0:W3:Y:S01]  /*13a90*/  @P0 LDG.E.U8 R75, desc[UR18][R22.64] ;  /* 0x00000012164b0981 */ /* 0x0080e2000c1e1100 */
[----:B--2---:R-:W-:Y:S01]  /*13aa0*/  PRMT R3, RZ, 0x7610, R3 ;  /* 0x00007610ff037816 */ /* 0x004fe20000000003 */
[----:B0-----:R-:W-:Y:S02]  /*13ab0*/  @P0 IMAD.MOV.U32 R22, RZ, RZ, R70 ;  /* 0x000000ffff160224 */ /* 0x001fe400078e0046 */
[----:B------:R-:W-:-:S05]  /*13ac0*/  @P0 IMAD.MOV.U32 R23, RZ, RZ, R14 ;  /* 0x000000ffff170224 */ /* 0x000fca00078e000e */
[----:B------:R0:W2:Y:S04]  /*13ad0*/  @P0 LDG.E.U8 R3, desc[UR18][R22.64] ;  /* 0x0000001216030981 */ /* 0x0000a8000c1e1100 */
[----:B---3--:R3:W-:Y:S04]  /*13ae0*/  STL [R1+0x284], R75 ;  /* 0x0002844b01007387 */ /* 0x0087e80000100800 */
[----:B---3--:R-:W3:Y:S01]  /*13af0*/  LDL.LU R75, [R1+0x15f4] ;  /* 0x0015f400014b7983 */ /* 0x008ee20000300800 */
[----:B0-----:R-:W-:Y:S02]  /*13b00*/  @P0 IMAD.MOV.U32 R22, RZ, RZ, R68 ;  /* 0x000000ffff160224 */ /* 0x001fe400078e0044 */
[----:B------:R-:W-:Y:S01]  /*13b10*/  @P0 IMAD.MOV.U32 R23, RZ, RZ, R10 ;  /* 0x000000ffff170224 */ /* 0x000fe200078e000a */
[----:B------:R-:W3:Y:S04]  /*13b20*/  LDL.LU R70, [R1+0x15f0] ;  /* 0x0015f00001467983 */ /* 0x000ee80000300800 */
[----:B------:R-:W3:Y:S04]  /*13b30*/  LDL R14, [R1+0x704] ;  /* 0x00070400010e7983 */ /* 0x000ee80000100800 */
[----:B--2---:R0:W-:Y:S04]  /*13b40*/  STL [R1+0x146c], R3 ;  /* 0x00146c0301007387 */ /* 0x0041e80000100800 */
[----:B0-----:R-:W2:Y:S04]  /*13b50*/  LDL R3, [R1+0x6c4] ;  /* 0x0006c40001037983 */ /* 0x001ea80000100800 */
[----:B------:R-:W2:Y:S01]  /*13b60*/  LDL.LU R68, [R1+0x15ec] ;  /* 0x0015ec0001447983 */ /* 0x000ea20000300800 */
[----:B----4-:R-:W-:-:S03]  /*13b70*/  PRMT R72, RZ, 0x7610, R72 ;  /* 0x00007610ff487816 */ /* 0x010fc60000000048 */
[----:B------:R-:W4:Y:S01]  /*13b80*/  LDL R10, [R1+0x744] ;  /* 0x00074400010a7983 */ /* 0x000f220000100800 */
[----:B---3--:R-:W-:-:S06]  /*13b90*/  PRMT R75, RZ, 0x7610, R75 ;  /* 0x00007610ff4b7816 */ /* 0x008fcc000000004b */
[----:B------:R0:W3:Y:S04]  /*13ba0*/  @P0 LDG.E.U8 R75, desc[UR18][R22.64] ;  /* 0x00000012164b0981 */ /* 0x0000e8000c1e1100 */
[----:B------:R-:W2:Y:S01]  /*13bb0*/  LDL R23, [R1+0x604] ;  /* 0x0006040001177983 */ /* 0x000ea20000100800 */
[----:B0-----:R-:W-:Y:S01]  /*13bc0*/  @P0 IMAD.MOV.U32 R22, RZ, RZ, R66 ;  /* 0x000000ffff160224 */ /* 0x001fe200078e0042 */
[----:B------:R-:W-:-:S04]  /*13bd0*/  PRMT R70, RZ, 0x7610, R70 ;  /* 0x00007610ff467816 */ /* 0x000fc80000000046 */
[----:B--2---:R0:W2:Y:S04]  /*13be0*/  @P0 LDG.E.U8 R72, desc[UR18][R22.64] ;  /* 0x0000001216480981 */ /* 0x0040a8000c1e1100 */
[----:B---3--:R3:W-:Y:S01]  /*13bf0*/  STL [R1+0x1470], R75 ;  /* 0x0014704b01007387 */ /* 0x0087e20000100800 */
[----:B0-----:R-:W-:Y:S02]  /*13c00*/  @P0 IMAD.MOV.U32 R22, RZ, RZ, R62 ;  /* 0x000000ffff160224 */ /* 0x001fe400078e003e */
[----:B------:R-:W-:Y:S01]  /*13c10*/  @P0 IMAD.MOV.U32 R23, RZ, RZ, R64 ;  /* 0x000000ffff170224 */ /* 0x000fe200078e0040 */
[----:B---3--:R-:W3:Y:S04]  /*13c20*/  LDL R75, [R1+0x688] ;  /* 0x00068800014b7983 */ /* 0x008ee80000100800 */
[----:B------:R-:W4:Y:S04]  /*13c30*/  LDL.LU R66, [R1+0x15e8] ;  /* 0x0015e80001427983 */ /* 0x000f280000300800 */
[----:B------:R3:W4:Y:S04]  /*13c40*/  @P0 LDG.E.U8 R70, desc[UR18][R22.64] ;  /* 0x0000001216460981 */ /* 0x000728000c1e1100 */
[----:B--2---:R0:W-:Y:S04]  /*13c50*/  STL [R1+0x1474], R72 ;  /* 0x0014744801007387 */ /* 0x0041e80000100800 */
[----:B------:R-:W2:Y:S04]  /*13c60*/  LDL.LU R64, [R1+0x15e4] ;  /* 0x0015e40001407983 */ /* 0x000ea80000300800 */
[----:B------:R-:W2:Y:S04]  /*13c70*/  LDL.LU R62, [R1+0x15e0] ;  /* 0x0015e000013e7983 */ /* 0x000ea80000300800 */
[----:B------:R-:W2:Y:S01]  /*13c80*/  LDL R23, [R1+0x684] ;  /* 0x0006840001177983 */ /* 0x000ea20000100800 */
[----:B------:R-:W-:Y:S01]  /*13c90*/  PRMT R68, RZ, 0x7610, R68 ;  /* 0x00007610ff447816 */ /* 0x000fe20000000044 */
[----:B---3--:R-:W-:-:S02]  /*13ca0*/  @P0 IMAD.MOV.U32 R22, RZ, RZ, R75 ;  /* 0x000000ffff160224 */ /* 0x008fc400078e004b */
[----:B0-----:R-:W3:Y:S04]  /*13cb0*/  LDL R72, [R1+0x7c4] ;  /* 0x0007c40001487983 */ /* 0x001ee80000100800 */
[----:B--2---:R0:W2:Y:S01]  /*13cc0*/  @P0 LDG.E.U8 R68, desc[UR18][R22.64] ;  /* 0x0000001216440981 */ /* 0x0040a2000c1e1100 */
[----:B----4-:R-:W-:-:S03]  /*13cd0*/  PRMT R66, RZ, 0x7610, R66 ;  /* 0x00007610ff427816 */ /* 0x010fc60000000042 */
[----:B------:R4:W-:Y:S01]  /*13ce0*/  STL [R1+0x1478], R70 ;  /* 0x0014784601007387 */ /* 0x0009e20000100800 */
[----:B0-----:R-:W-:Y:S02]  /*13cf0*/  @P0 IMAD.MOV.U32 R22, RZ, RZ, R60 ;  /* 0x000000ffff160224 */ /* 0x001fe400078e003c */
[----:B------:R-:W-:Y:S01]  /*13d00*/  @P0 IMAD.MOV.U32 R23, RZ, RZ, R3 ;  /* 0x000000ffff170224 */ /* 0x000fe200078e0003 */
[----:B----4-:R-:W4:Y:S04]  /*13d10*/  LDL R70, [R1+0x784] ;  /* 0x0007840001467983 */ /* 0x010f280000100800 */
[----:B------:R0:W3:Y:S04]  /*13d20*/  @P0 LDG.E.U8 R66, desc[UR18][R22.64] ;  /* 0x0000001216420981 */ /* 0x0000e8000c1e1100 */
[----:B--2---:R-:W-:Y:S04]  /*13d30*/  STL [R1+0x147c], R68 ;  /* 0x00147c4401007387 */ /* 0x004fe80000100800 */
[----:B------:R-:W2:Y:S01]  /*13d40*/  LDL.LU R60, [R1+0x15dc] ;  /* 0x0015dc00013c7983 */ /* 0x000ea20000300800 */
[----:B------:R-:W-:Y:S01]  /*13d50*/  PRMT R64, RZ, 0x7610, R64 ;  /* 0x00007610ff407816 */ /* 0x000fe20000000040 */
[----:B0-----:R-:W-:-:S02]  /*13d60*/  @P0 IMAD.MOV.U32 R22, RZ, RZ, R58 ;  /* 0x000000ffff160224 */ /* 0x001fc400078e003a */
[----:B------:R-:W-:Y:S01]  /*13d70*/  @P0 IMAD.MOV.U32 R23, RZ, RZ, R14 ;  /* 0x000000ffff170224 */ /* 0x000fe200078e000e */
[----:B------:R-:W-:Y:S01]  /*13d80*/  PRMT R62, RZ, 0x7610, R62 ;  /* 0x00007610ff3e7816 */ /* 0x000fe2000000003e */
[----:B------:R-:W2:Y:S04]  /*13d90*/  LDL R75, [R1+0x844] ;  /* 0x00084400014b7983 */ /* 0x000ea80000100800 */
[----:B------:R0:W2:Y:S04]  /*13da0*/  @P0 LDG.E.U8 R64, desc[UR18][R22.64] ;  /* 0x0000001216400981 */ /* 0x0000a8000c1e1100 */
[----:B------:R-:W2:Y:S01]  /*13db0*/  LDL R3, [R1+0x848] ;  /* 0x0008480001037983 */ /* 0x000ea20000100800 */
[----:B0-----:R-:W-:-:S02]  /*13dc0*/  @P0 IMAD.MOV.U32 R22, RZ, RZ, R56 ;  /* 0x000000ffff160224 */ /* 0x001fc400078e0038 */
[----:B------:R-:W-:Y:S01]  /*13dd0*/  @P0 IMAD.MOV.U32 R23, RZ, RZ, R10 ;  /* 0x000000ffff170224 */ /* 0x000fe200078e000a */
[----:B---3--:R-:W-:Y:S04]  /*13de0*/  STL [R1+0x1480], R66 ;  /* 0x0014804201007387 */ /* 0x008fe80000100800 */
[----:B------:R0:W3:Y:S04]  /*13df0*/  @P0 LDG.E.U8 R62, desc[UR18][R22.64] ;  /* 0x00000012163e0981 */ /* 0x0000e8000c1e1100 */
[----:B------:R-:W3:Y:S04]  /*13e00*/  LDL.LU R58, [R1+0x15d8] ;  /* 0x0015d800013a7983 */ /* 0x000ee80000300800 */
[----:B------:R-:W3:Y:S01]  /*13e10*/  LDL R14, [R1+0x888] ;  /* 0x00088800010e7983 */ /* 0x000ee20000100800 */
[----:B0-----:R-:W-:-:S02]  /*13e20*/  @P0 IMAD.MOV.U32 R22, RZ, RZ, R54 ;  /* 0x000000ffff160224 */ /* 0x001fc400078e0036 */
[----:B----4-:R-:W-:Y:S01]  /*13e30*/  @P0 IMAD.MOV.U32 R23, RZ, RZ, R70 ;  /* 0x000000ffff170224 */ /* 0x010fe200078e0046 */
[----:B--2---:R-:W-:-:S06]  /*13e40*/  PRMT R60, RZ, 0x7610, R60 ;  /* 0x00007610ff3c7816 */ /* 0x004fcc000000003c */
[----:B------:R0:W2:Y:S04]  /*13e50*/  @P0 LDG.E.U8 R60, desc[UR18][R22.64] ;  /* 0x00000012163c0981 */ /* 0x0000a8000c1e1100 */
[----:B------:R-:W-:Y:S04]  /*13e60*/  STL [R1+0x1484], R64 ;  /* 0x0014844001007387 */ /* 0x000fe80000100800 */
[----:B------:R-:W4:Y:S04]  /*13e70*/  LDL.LU R56, [R1+0x15d4] ;  /* 0x0015d40001387983 */ /* 0x000f280000300800 */
[----:B------:R-:W4:Y:S01]  /*13e80*/  LDL R10, [R1+0x8c4] ;  /* 0x0008c400010a7983 */ /* 0x000f220000100800 */
[----:B0-----:R-:W-:-:S02]  /*13e90*/  @P0 IMAD.MOV.U32 R22, RZ, RZ, R52 ;  /* 0x000000ffff160224 */ /* 0x001fc400078e0034 */
[----:B------:R-:W-:Y:S01]  /*13ea0*/  @P0 IMAD.MOV.U32 R23, RZ, RZ, R72 ;  /* 0x000000ffff170224 */ /* 0x000fe200078e0048 */
[----:B---3--:R0:W-:Y:S01]  /*13eb0*/  STL [R1+0x1488], R62 ;  /* 0x0014883e01007387 */ /* 0x0081e20000100800 */
[----:B------:R-:W-:-:S03]  /*13ec0*/  PRMT R58, RZ, 0x7610, R58 ;  /* 0x00007610ff3a7816 */ /* 0x000fc6000000003a */
[----:B0-----:R-:W3:Y:S04]  /*13ed0*/  LDL R62, [R1+0x884] ;  /* 0x00088400013e7983 */ /* 0x001ee80000100800 */
[----:B------:R-:W3:Y:S04]  /*13ee0*/  LDL.LU R54, [R1+0x15d0] ;  /* 0x0015d00001367983 */ /* 0x000ee80000300800 */
[----:B------:R-:W3:Y:S04]  /*13ef0*/  LDL R64, [R1+0x904] ;  /* 0x0009040001407983 */ /* 0x000ee80000100800 */
[----:B------:R0:W3:Y:S04]  /*13f00*/  @P0 LDG.E.U8 R58, desc[UR18][R22.64] ;  /* 0x00000012163a0981 */ /* 0x0000e8000c1e1100 */
[----:B--2---:R-:W-:Y:S04]  /*13f10*/  STL [R1+0x148c], R60 ;  /* 0x00148c3c01007387 */ /* 0x004fe80000100800 */
[----:B------:R-:W2:Y:S01]  /*13f20*/  LDL.LU R52, [R1+0x15cc] ;  /* 0x0015cc0001347983 */ /* 0x000ea20000300800 */
[----:B0-----:R-:W-:-:S02]  /*13f30*/  @P0 IMAD.MOV.U32 R22, RZ, RZ, R50 ;  /* 0x000000ffff160224 */ /* 0x001fc400078e0032 */
[----:B------:R-:W-:Y:S01]  /*13f40*/  @P0 IMAD.MOV.U32 R23, RZ, RZ, R48 ;  /* 0x000000ffff170224 */ /* 0x000fe200078e0030 */
[----:B----4-:R-:W-:Y:S01]  /*13f50*/  PRMT R56, RZ, 0x7610, R56 ;  /* 0x00007610ff387816 */ /* 0x010fe20000000038 */
[----:B------:R-:W4:Y:S04]  /*13f60*/  LDL R66, [R1+0x944] ;  /* 0x0009440001427983 */ /* 0x000f280000100800 */
[----:B------:R-:W4:Y:S04]  /*13f70*/  LDL R68, [R1+0x948] ;  /* 0x0009480001447983 */ /* 0x000f280000100800 */
[----:B------:R0:W4:Y:S02]  /*13f80*/  @P0 LDG.E.U8 R56, desc[UR18][R22.64] ;  /* 0x0000001216380981 */ /* 0x000124000c1e1100 */
[----:B0-----:R-:W-:-:S02]  /*13f90*/  @P0 IMAD.MOV.U32 R22, RZ, RZ, R3 ;  /* 0x000000ffff160224 */ /* 0x001fc400078e0003 */
[----:B------:R-:W-:Y:S01]  /*13fa0*/  @P0 IMAD.MOV.U32 R23, RZ, RZ, R75 ;  /* 0x000000ffff170224 */ /* 0x000fe200078e004b */
[----:B---3--:R-:W-:-:S06]  /*13fb0*/  PRMT R54, RZ, 0x7610, R54 ;  /* 0x00007610ff367816 */ /* 0x008fcc0000000036 */
[----:B------:R0:W3:Y:S04]  /*13fc0*/  @P0 LDG.E.U8 R54, desc[UR18][R22.64] ;  /* 0x0000001216360981 */ /* 0x0000e8000c1e1100 */
[----:B------:R-:W-:Y:S04]  /*13fd0*/  STL [R1+0x1490], R58 ;  /* 0x0014903a01007387 */ /* 0x000fe80000100800 */
[----:B------:R-:W3:Y:S01]  /*13fe0*/  LDL.LU R48, [R1+0x15c8] ;  /* 0x0015c80001307983 */ /* 0x000ee20000300800 */
[----:B0-----:R-:W-:Y:S02]  /*13ff0*/  @P0 IMAD.MOV.U32 R22, RZ, RZ, R14 ;  /* 0x000000ffff160224 */ /* 0x001fe400078e000e */
[----:B------:R-:W-:Y:S01]  /*14000*/  @P0 IMAD.MOV.U32 R23, RZ, RZ, R62 ;  /* 0x000000ffff170224 */ /* 0x000fe200078e003e */
[----:B------:R-:W3:Y:S04]  /*14010*/  LDL.LU R50, [R1+0x15c4] ;  /* 0x0015c40001327983 */ /* 0x000ee80000300800 */
[----:B------:R-:W3:Y:S04]  /*14020*/  LDL R70, [R1+0x984] ;  /* 0x0009840001467983 */ /* 0x000ee80000100800 */
[----:B------:R-:W3:Y:S01]  /*14030*/  LDL R72, [R1+0x9c4] ;  /* 0x0009c40001487983 */ /* 0x000ee20000100800 */
[----:B--2---:R-:W-:-:S06]  /*14040*/  PRMT R52, RZ, 0x7610, R52 ;  /* 0x00007610ff347816 */ /* 0x004fcc0000000034 */
[----:B------:R0:W2:Y:S04]  /*14050*/  @P0 LDG.E.U8 R52, desc[UR18][R22.64] ;  /* 0x0000001216340981 */ /* 0x0000a8000c1e1100 */
[----:B----4-:R-:W-:Y:S04]  /*14060*/  STL [R1+0x1494], R56 ;  /* 0x0014943801007387 */ /* 0x010fe80000100800 */
[----:B------:R-:W4:Y:S01]  /*14070*/  LDL R75, [R1+0x9fc] ;  /* 0x0009fc00014b7983 */ /* 0x000f220000100800 */
[----:B0-----:R-:W-:-:S03]  /*14080*/  @P0 IMAD.MOV.U32 R22, RZ, RZ, R46 ;  /* 0x000000ffff160224 */ /* 0x001fc600078e002e */
[----:B------:R-:W4:Y:S01]  /*14090*/  LDL R3, [R1+0xa00] ;  /* 0x000a000001037983 */ /* 0x000f220000100800 */
[----:B------:R-:W-:-:S03]  /*140a0*/  @P0 IMAD.MOV.U32 R23, RZ, RZ, R10 ;  /* 0x000000ffff170224 */ /* 0x000fc600078e000a */
[----:B---3--:R-:W-:Y:S04]  /*140b0*/  STL [R1+0x1498], R54 ;  /* 0x0014983601007387 */ /* 0x008fe80000100800 */
[----:B------:R-:W3:Y:S01]  /*140c0*/  LDL R14, [R1+0xa34] ;  /* 0x000a3400010e7983 */ /* 0x000ee20000100800 */
[----:B------:R-:W-:-:S06]  /*140d0*/  PRMT R50, RZ, 0x7610, R50 ;  /* 0x00007610ff327816 */ /* 0x000fcc0000000032 */
[----:B------:R0:W3:Y:S04]  /*140e0*/  @P0 LDG.E.U8 R50, desc[UR18][R22.64] ;  /* 0x0000001216320981 */ /* 0x0000e8000c1e1100 */
[----:B--2---:R-:W-:Y:S04]  /*140f0*/  STL [R1+0x149c], R52 ;  /* 0x00149c3401007387 */ /* 0x004fe80000100800 */
[----:B------:R-:W2:Y:S01]  /*14100*/  LDL.LU R46, [R1+0x15c0] ;  /* 0x0015c000012e7983 */ /* 0x000ea20000300800 */
[----:B------:R-:W-:Y:S01]  /*14110*/  PRMT R48, RZ, 0x7610, R48 ;  /* 0x00007610ff307816 */ /* 0x000fe20000000030 */
[----:B0-----:R-:W-:-:S02]  /*14120*/  @P0 IMAD.MOV.U32 R22, RZ, RZ, R44 ;  /* 0x000000ffff160224 */ /* 0x001fc400078e002c */
[----:B------:R-:W-:Y:S01]  /*14130*/  @P0 IMAD.MOV.U32 R23, RZ, RZ, R64 ;  /* 0x000000ffff170224 */ /* 0x000fe200078e0040 */
[----:B------:R-:W-:Y:S01]  /*14140*/  PRMT R47, RZ, 0x7610, R47 ;  /* 0x00007610ff2f7816 */ /* 0x000fe2000000002f */
[----:B------:R-:W4:Y:S04]  /*14150*/  LDL R10, [R1+0x2ac] ;  /* 0x0002ac00010a7983 */ /* 0x000f280000100800 */
[----:B------:R0:W4:Y:S02]  /*14160*/  @P0 LDG.E.U8 R48, desc[UR18][R22.64] ;  /* 0x0000001216300981 */ /* 0x000124000c1e1100 */
[----:B0-----:R-:W-:Y:S02]  /*14170*/  @P0 IMAD.MOV.U32 R22, RZ, RZ, R68 ;  /* 0x000000ffff160224 */ /* 0x001fe400078e0044 */
[----:B------:R-:W-:-:S05]  /*14180*/  @P0 IMAD.MOV.U32 R23, RZ, RZ, R66 ;  /* 0x000000ffff170224 */ /* 0x000fca00078e0042 */
[----:B------:R0:W4:Y:S02]  /*14190*/  @P0 LDG.E.U8 R47, desc[UR18][R22.64] ;  /* 0x00000012162f0981 */ /* 0x000124000c1e1100 */
[----:B0-----:R-:W-:Y:S02]  /*141a0*/  @P0 IMAD.MOV.U32 R22, RZ, RZ, R2 ;  /* 0x000000ffff160224 */ /* 0x001fe400078e0002 */
[----:B------:R-:W-:Y:S01]  /*141b0*/  @P0 IMAD.MOV.U32 R23, RZ, RZ, R70 ;  /* 0x000000ffff170224 */ /* 0x000fe200078e0046 */
[----:B---3--:R-:W-:Y:S04]  /*141c0*/  STL [R1+0x14a0], R50 ;  /* 0x0014a03201007387 */ /* 0x008fe80000100800 */
[----:B------:R-:W3:Y:S01]  /*141d0*/  LDL.LU R44, [R1+0x15bc] ;  /* 0x0015bc00012c7983 */ /* 0x000ee20000300800 */
[----:B--2---:R-:W-:-:S06]  /*141e0*/  PRMT R46, RZ, 0x7610, R46 ;  /* 0x00007610ff2e7816 */ /* 0x004fcc000000002e */
[----:B------:R0:W2:Y:S01]  /*141f0*/  @P0 LDG.E.U8 R46, desc[UR18][R22.64] ;  /* 0x00000012162e0981 */ /* 0x0000a2000c1e1100 */
[----:B------:R-:W-:-:S03]  /*14200*/  PRMT R45, RZ, 0x7610, R45 ;  /* 0x00007610ff2d7816 */ /* 0x000fc6000000002d */
[----:B----4-:R-:W-:Y:S01]  /*14210*/  STL [R1+0x14a4], R48 ;  /* 0x0014a43001007387 */ /* 0x010fe20000100800 */
[----:B0-----:R-:W-:Y:S02]  /*14220*/  @P0 IMAD.MOV.U32 R22, RZ, RZ, R93 ;  /* 0x000000ffff160224 */ /* 0x001fe400078e005d */
[----:B------:R-:W-:-:S05]  /*14230*/  @P0 IMAD.MOV.U32 R23, RZ, RZ, R72 ;  /* 0x000000ffff170224 */ /* 0x000fca00078e0048 */
[----:B------:R0:W4:Y:S04]  /*14240*/  @P0 LDG.E.U8 R45, desc[UR18][R22.64] ;  /* 0x00000012162d0981 */ /* 0x000128000c1e1100 */
[----:B------:R-:W-:Y:S04]  /*14250*/  STL [R1+0x14a8], R47 ;  /* 0x0014a82f01007387 */ /* 0x000fe80000100800 */
[----:B------:R-:W4:Y:S01]  /*14260*/  LDL.LU R2, [R1+0x15b8] ;  /* 0x0015b80001027983 */ /* 0x000f220000300800 */
[----:B0-----:R-:W-:Y:S02]  /*14270*/  @P0 IMAD.MOV.U32 R22, RZ, RZ, R3 ;  /* 0x000000ffff160224 */ /* 0x001fe400078e0003 */
[----:B------:R-:W-:Y:S01]  /*14280*/  @P0 IMAD.MOV.U32 R23, RZ, RZ, R75 ;  /* 0x000000ffff170224 */ /* 0x000fe200078e004b */
[----:B---3--:R-:W-:-:S06]  /*14290*/  PRMT R44, RZ, 0x7610, R44 ;  /* 0x00007610ff2c7816 */ /* 0x008fcc000000002c */
[----:B------:R0:W3:Y:S04]  /*142a0*/  @P0 LDG.E.U8 R44, desc[UR18][R22.64] ;  /* 0x00000012162c0981 */ /* 0x0000e8000c1e1100 */
[----:B--2---:R-:W-:Y:S04]  /*142b0*/  STL [R1+0x14ac], R46 ;  /* 0x0014ac2e01007387 */ /* 0x004fe80000100800 */
[----:B------:R-:W2:Y:S01]  /*142c0*/  LDL.LU R93, [R1+0x15b4] ;  /* 0x0015b400015d7983 */ /* 0x000ea20000300800 */
[----:B------:R-:W-:Y:S01]  /*142d0*/  PRMT R43, RZ, 0x7610, R43 ;  /* 0x00007610ff2b7816 */ /* 0x000fe2000000002b */
[----:B0-----:R-:W-:-:S02]  /*142e0*/  @P0 IMAD.MOV.U32 R22, RZ, RZ, R83 ;  /* 0x000000ffff160224 */ /* 0x001fc400078e0053 */
[----:B------:R-:W-:-:S05]  /*142f0*/  @P0 IMAD.MOV.U32 R23, RZ, RZ, R14 ;  /* 0x000000ffff170224 */ /* 0x000fca00078e000e */
[----:B------:R0:W2:Y:S02]  /*14300*/  @P0 LDG.E.U8 R43, desc[UR18][R22.64] ;  /* 0x00000012162b0981 */ /* 0x0000a4000c1e1100 */
[----:B0-----:R-:W-:Y:S01]  /*14310*/  @P0 IMAD.MOV.U32 R22, RZ, RZ, R84 ;  /* 0x000000ffff160224 */ /* 0x001fe200078e0054 */
[----:B----4-:R-:W-:Y:S01]  /*14320*/  PRMT R2, RZ, 0x7610, R2 ;  /* 0x00007610ff027816 */ /* 0x010fe20000000002 */
[----:B------:R-:W-:Y:S01]  /*14330*/  @P0 IMAD.MOV.U32 R23, RZ, RZ, R82 ;  /* 0x000000ffff170224 */ /* 0x000fe200078e0052 */
[----:B------:R-:W-:Y:S04]  /*14340*/  STL [R1+0x14b0], R45 ;  /* 0x0014b02d01007387 */ /* 0x000fe80000100800 */
[----:B------:R0:W4:Y:S02]  /*14350*/  @P0 LDG.E.U8 R2, desc[UR18][R22.64] ;  /* 0x0000001216020981 */ /* 0x000124000c1e1100 */
[----:B0-----:R-:W-:-:S02]  /*14360*/  @P0 IMAD.MOV.U32 R22, RZ, RZ, R85 ;  /* 0x000000ffff160224 */ /* 0x001fc400078e0055 */
[----:B------:R-:W-:Y:S01]  /*14370*/  @P0 IMAD.MOV.U32 R23, RZ, RZ, R10 ;  /* 0x000000ffff170224 */ /* 0x000fe200078e000a */
[----:B---3--:R-:W-:Y:S04]  /*14380*/  STL [R1+0x14b4], R44 ;  /* 0x0014b42c01007387 */ /* 0x008fe80000100800 */
[----:B------:R-:W3:Y:S01]  /*14390*/  LDL.LU R83, [R1+0x15b0] ;  /* 0x0015b00001537983 */ /* 0x000ee20000300800 */
[----:B--2---:R-:W-:-:S06]  /*143a0*/  PRMT R93, RZ, 0x7610, R93 ;  /* 0x00007610ff5d7816 */ /* 0x004fcc000000005d */
[----:B------:R0:W2:Y:S04]  /*143b0*/  @P0 LDG.E.U8 R93, desc[UR18][R22.64] ;  /* 0x00000012165d0981 */ /* 0x0000a8000c1e1100 */
[----:B------:R-:W-:Y:S04]  /*143c0*/  STL [R1+0x14b8], R43 ;  /* 0x0014b82b01007387 */ /* 0x000fe80000100800 */
[----:B------:R-:W2:Y:S04]  /*143d0*/  LDL.LU R82, [R1+0x15ac] ;  /* 0x0015ac0001527983 */ /* 0x000ea80000300800 */
[----:B------:R-:W2:Y:S01]  /*143e0*/  LDL.LU R84, [R1+0x15a8] ;  /* 0x0015a80001547983 */ /* 0x000ea20000300800 */
[----:B0-----:R-:W-:-:S02]  /*143f0*/  @P0 IMAD.MOV.U32 R22, RZ, RZ, R87 ;  /* 0x000000ffff160224 */ /* 0x001fc400078e0057 */
[----:B------:R-:W-:Y:S01]  /*14400*/  @P0 IMAD.MOV.U32 R23, RZ, RZ, R74 ;  /* 0x000000ffff170224 */ /* 0x000fe200078e004a */
[----:B----4-:R0:W-:Y:S04]  /*14410*/  STL [R1+0x14bc], R2 ;  /* 0x0014bc0201007387 */ /* 0x0101e80000100800 */
[----:B------:R-:W4:Y:S01]  /*14420*/  LDL.LU R85, [R1+0x15a4] ;  /* 0x0015a40001557983 */ /* 0x000f220000300800 */
[----:B---3--:R-:W-:-:S06]  /*14430*/  PRMT R83, RZ, 0x7610, R83 ;  /* 0x00007610ff537816 */ /* 0x008fcc0000000053 */
[----:B------:R3:W4:Y:S04]  /*14440*/  @P0 LDG.E.U8 R83, desc[UR18][R22.64] ;  /* 0x0000001216530981 */ /* 0x000728000c1e1100 */
[----:B--2---:R-:W-:Y:S04]  /*14450*/  STL [R1+0x14c0], R93 ;  /* 0x0014c05d01007387 */ /* 0x004fe80000100800 */
[----:B------:R-:W2:Y:S04]  /*14460*/  LDL.LU R74, [R1+0x15a0] ;  /* 0x0015a000014a7983 */ /* 0x000ea80000300800 */
[----:B------:R-:W2:Y:S01]  /*14470*/  LDL.LU R87, [R1+0x159c] ;  /* 0x00159c0001577983 */ /* 0x000ea20000300800 */
[----:B------:R-:W-:Y:S01]  /*14480*/  PRMT R82, RZ, 0x7610, R82 ;  /* 0x00007610ff527816 */ /* 0x000fe20000000052 */
[----:B---3--:R-:W-:-:S02]  /*14490*/  @P0 IMAD.MOV.U32 R22, RZ, RZ, R86 ;  /* 0x000000ffff160224 */ /* 0x008fc400078e0056 */
[----:B------:R-:W-:Y:S01]  /*144a0*/  @P0 IMAD.MOV.U32 R23, RZ, RZ, R49 ;  /* 0x000000ffff170224 */ /* 0x000fe200078e0031 */
[----:B------:R-:W-:-:S04]  /*144b0*/  PRMT R84, RZ, 0x7610, R84 ;  /* 0x00007610ff547816 */ /* 0x000fc80000000054 */
[----:B------:R3:W2:Y:S02]  /*144c0*/  @P0 LDG.E.U8 R82, desc[UR18][R22.64] ;  /* 0x0000001216520981 */ /* 0x0006a4000c1e1100 */
[----:B---3--:R-:W-:Y:S02]  /*144d0*/  @P0 IMAD.MOV.U32 R22, RZ, RZ, R88 ;  /* 0x000000ffff160224 */ /* 0x008fe400078e0058 */
[----:B------:R-:W-:Y:S01]  /*144e0*/  @P0 IMAD.MOV.U32 R23, RZ, RZ, R51 ;  /* 0x000000ffff170224 */ /* 0x000fe200078e0033 */
[----:B----4-:R-:W-:-:S04]  /*144f0*/  PRMT R85, RZ, 0x7610, R85 ;  /* 0x00007610ff557816 */ /* 0x010fc80000000055 */
[----:B------:R3:W4:Y:S02]  /*14500*/  @P0 LDG.E.U8 R84, desc[UR18][R22.64] ;  /* 0x0000001216540981 */ /* 0x000724000c1e1100 */
[----:B---3--:R-:W-:Y:S02]  /*14510*/  @P0 IMAD.MOV.U32 R22, RZ, RZ, R92 ;  /* 0x000000ffff160224 */ /* 0x008fe400078e005c */
[----:B------:R-:W-:-:S05]  /*14520*/  @P0 IMAD.MOV.U32 R23, RZ, RZ, R53 ;  /* 0x000000ffff170224 */ /* 0x000fca00078e0035 */
[----:B------:R3:W4:Y:S04]  /*14530*/  @P0 LDG.E.U8 R85, desc[UR18][R22.64] ;  /* 0x0000001216550981 */ /* 0x000728000c1e1100 */
[----:B------:R-:W-:Y:S04]  /*14540*/  STL [R1+0x14c4], R83 ;  /* 0x0014c45301007387 */ /* 0x000fe80000100800 */
[----:B------:R-:W4:Y:S01]  /*14550*/  LDL.LU R49, [R1+0x1598] ;  /* 0x0015980001317983 */ /* 0x000f220000300800 */
[----:B---3--:R-:W-:Y:S02]  /*14560*/  @P0 IMAD.MOV.U32 R22, RZ, RZ, R89 ;  /* 0x000000ffff160224 */ /* 0x008fe400078e0059 */
[----:B------:R-:W-:Y:S01]  /*14570*/  @P0 IMAD.MOV.U32 R23, RZ, RZ, R30 ;  /* 0x000000ffff170224 */ /* 0x000fe200078e001e */
[----:B------:R-:W3:Y:S01]  /*14580*/  LDL.LU R86, [R1+0x1594] ;  /* 0x0015940001567983 */ /* 0x000ee20000300800 */
[----:B--2---:R-:W-:-:S06]  /*14590*/  PRMT R87, RZ, 0x7610, R87 ;  /* 0x00007610ff577816 */ /* 0x004fcc0000000057 */
[----:B------:R2:W3:Y:S04]  /*145a0*/  @P0 LDG.E.U8 R87, desc[UR18][R22.64] ;  /* 0x0000001216570981 */ /* 0x0004e8000c1e1100 */
[----:B------:R-:W-:Y:S04]  /*145b0*/  STL [R1+0x14c8], R82 ;  /* 0x0014c85201007387 */ /* 0x000fe80000100800 */
[----:B------:R-:W3:Y:S04]  /*145c0*/  LDL.LU R51, [R1+0x1590] ;  /* 0x0015900001337983 */ /* 0x000ee80000300800 */
[----:B------:R-:W3:Y:S04]  /*145d0*/  LDL.LU R88, [R1+0x158c] ;  /* 0x00158c0001587983 */ /* 0x000ee80000300800 */
[----:B----4-:R-:W-:Y:S04]  /*145e0*/  STL [R1+0x14cc], R84 ;  /* 0x0014cc5401007387 */ /* 0x010fe80000100800 */
[----:B------:R-:W4:Y:S04]  /*145f0*/  LDL.LU R53, [R1+0x1588] ;  /* 0x0015880001357983 */ /* 0x000f280000300800 */
[----:B------:R-:W4:Y:S01]  /*14600*/  LDL.LU R92, [R1+0x1584] ;  /* 0x00158400015c7983 */ /* 0x000f220000300800 */
[----:B--2---:R-:W-:-:S02]  /*14610*/  @P0 IMAD.MOV.U32 R22, RZ, RZ, R90 ;  /* 0x000000ffff160224 */ /* 0x004fc400078e005a */
[----:B------:R-:W-:Y:S01]  /*14620*/  @P0 IMAD.MOV.U32 R23, RZ, RZ, R32 ;  /* 0x000000ffff170224 */ /* 0x000fe200078e0020 */
[----:B------:R-:W-:Y:S04]  /*14630*/  STL [R1+0x14d0], R85 ;  /* 0x0014d05501007387 */ /* 0x000fe80000100800 */
[----:B------:R-:W2:Y:S04]  /*14640*/  LDL.LU R30, [R1+0x1580] ;  /* 0x00158000011e7983 */ /* 0x000ea80000300800 */
[----:B------:R-:W2:Y:S01]  /*14650*/  LDL.LU R89, [R1+0x157c] ;  /* 0x00157c0001597983 */ /* 0x000ea20000300800 */
[----:B---3--:R-:W-:-:S06]  /*14660*/  PRMT R86, RZ, 0x7610, R86 ;  /* 0x00007610ff567816 */ /* 0x008fcc0000000056 */
[----:B------:R3:W2:Y:S02]  /*14670*/  @P0 LDG.E.U8 R86, desc[UR18][R22.64] ;  /* 0x0000001216560981 */ /* 0x0006a4000c1e1100 */
[----:B---3--:R-:W-:Y:S02]  /*14680*/  @P0 IMAD.MOV.U32 R23, RZ, RZ, R55 ;  /* 0x000000ffff170224 */ /* 0x008fe400078e0037 */
[----:B------:R-:W-:Y:S01]  /*14690*/  @P0 IMAD.MOV.U32 R22, RZ, RZ, R91 ;  /* 0x000000ffff160224 */ /* 0x000fe200078e005b */
[----:B------:R-:W-:Y:S04]  /*146a0*/  STL [R1+0x14d4], R87 ;  /* 0x0014d45701007387 */ /* 0x000fe80000100800 */
[----:B------:R-:W3:Y:S04]  /*146b0*/  LDL.LU R32, [R1+0x1578] ;  /* 0x0015780001207983 */ /* 0x000ee80000300800 */
[----:B------:R-:W3:Y:S04]  /*146c0*/  LDL.LU R90, [R1+0x1574] ;  /* 0x00157400015a7983 */ /* 0x000ee80000300800 */
[----:B------:R-:W3:Y:S04]  /*146d0*/  LDL.LU R55, [R1+0x1570] ;  /* 0x0015700001377983 */ /* 0x000ee80000300800 */
[----:B------:R-:W3:Y:S01]  /*146e0*/  LDL.LU R91, [R1+0x156c] ;  /* 0x00156c00015b7983 */ /* 0x000ee20000300800 */
[----:B------:R-:W-:-:S06]  /*146f0*/  PRMT R88, RZ, 0x7610, R88 ;  /* 0x00007610ff587816 */ /* 0x000fcc0000000058 */
[----:B------:R0:W3:Y:S01]  /*14700*/  @P0 LDG.E.U8 R88, desc[UR18][R22.64] ;  /* 0x0000001216580981 */ /* 0x0000e2000c1e1100 */
[----:B----4-:R-:W-:Y:S01]  /*14710*/  PRMT R92, RZ, 0x7610, R92 ;  /* 0x00007610ff5c7816 */ /* 0x010fe2000000005c */
[----:B0-----:R-:W-:Y:S02]  /*14720*/  @P0 IMAD.MOV.U32 R22, RZ, RZ, R36 ;  /* 0x000000ffff160224 */ /* 0x001fe400078e0024 */
[----:B------:R-:W-:Y:S02]  /*14730*/  @P0 IMAD.MOV.U32 R23, RZ, RZ, R34 ;  /* 0x000000ffff170224 */ /* 0x000fe400078e0022 */
[----:B------:R-:W4:Y:S04]  /*14740*/  LDL.LU R34, [R1+0x1568] ;  /* 0x0015680001227983 */ /* 0x000f280000300800 */
[----:B------:R0:W4:Y:S01]  /*14750*/  @P0 LDG.E.U8 R92, desc[UR18][R22.64] ;  /* 0x00000012165c0981 */ /* 0x000122000c1e1100 */
[----:B--2---:R-:W-:-:S03]  /*14760*/  PRMT R89, RZ, 0x7610, R89 ;  /* 0x00007610ff597816 */ /* 0x004fc60000000059 */
[----:B------:R-:W2:Y:S01]  /*14770*/  LDL.LU R36, [R1+0x1564] ;  /* 0x0015640001247983 */ /* 0x000ea20000300800 */
[----:B0-----:R-:W-:Y:S02]  /*14780*/  @P0 IMAD.MOV.U32 R22, RZ, RZ, R38 ;  /* 0x000000ffff160224 */ /* 0x001fe400078e0026 */
[----:B------:R-:W-:Y:S02]  /*14790*/  @P0 IMAD.MOV.U32 R23, RZ, RZ, R57 ;  /* 0x000000ffff170224 */ /* 0x000fe400078e0039 */
[----:B------:R-:W2:Y:S04]  /*147a0*/  LDL.LU R57, [R1+0x1560] ;  /* 0x0015600001397983 */ /* 0x000ea80000300800 */
[----:B------:R0:W2:Y:S04]  /*147b0*/  @P0 LDG.E.U8 R89, desc[UR18][R22.64] ;  /* 0x0000001216590981 */ /* 0x0000a8000c1e1100 */
[----:B------:R-:W2:Y:S01]  /*147c0*/  LDL.LU R38, [R1+0x155c] ;  /* 0x00155c0001267983 */ /* 0x000ea20000300800 */
[----:B0-----:R-:W-:-:S02]  /*147d0*/  @P0 IMAD.MOV.U32 R22, RZ, RZ, R69 ;  /* 0x000000ffff160224 */ /* 0x001fc400078e0045 */
[----:B------:R-:W-:Y:S02]  /*147e0*/  @P0 IMAD.MOV.U32 R23, RZ, RZ, R40 ;  /* 0x000000ffff170224 */ /* 0x000fe400078e0028 */
[----:B------:R-:W2:Y:S04]  /*147f0*/  LDL.LU R40, [R1+0x1558] ;  /* 0x0015580001287983 */ /* 0x000ea80000300800 */
[----:B------:R-:W2:Y:S01]  /*14800*/  LDL.LU R69, [R1+0x1554] ;  /* 0x0015540001457983 */ /* 0x000ea20000300800 */
[----:B------:R-:W-:Y:S02]  /*14810*/  PRMT R74, RZ, 0x7610, R74 ;  /* 0x00007610ff4a7816 */ /* 0x000fe4000000004a */
[----:B---3--:R-:W-:-:S06]  /*14820*/  PRMT R90, RZ, 0x7610, R90 ;  /* 0x00007610ff5a7816 */ /* 0x008fcc000000005a */
[----:B------:R0:W3:Y:S01]  /*14830*/  @P0 LDG.E.U8 R90, desc[UR18][R22.64] ;  /* 0x00000012165a0981 */ /* 0x0000e2000c1e1100 */
[----:B------:R-:W-:Y:S01]  /*14840*/  PRMT R91, RZ, 0x7610, R91 ;  /* 0x00007610ff5b7816 */ /* 0x000fe2000000005b */
[----:B0-----:R-:W-:Y:S02]  /*14850*/  @P0 IMAD.MOV.U32 R22, RZ, RZ, R67 ;  /* 0x000000ffff160224 */ /* 0x001fe400078e0043 */
[----:B------:R-:W-:Y:S02]  /*14860*/  @P0 IMAD.MOV.U32 R23, RZ, RZ, R59 ;  /* 0x000000ffff170224 */ /* 0x000fe400078e003b */
[----:B------:R-:W3:Y:S04]  /*14870*/  LDL.LU R59, [R1+0x1550] ;  /* 0x00155000013b7983 */ /* 0x000ee80000300800 */
[----:B------:R-:W3:Y:S04]  /*14880*/  LDL.LU R67, [R1+0x154c] ;  /* 0x00154c0001437983 */ /* 0x000ee80000300800 */
[----:B------:R0:W4:Y:S02]  /*14890*/  @P0 LDG.E.U8 R91, desc[UR18][R22.64] ;  /* 0x00000012165b0981 */ /* 0x000124000c1e1100 */
[----:B0-----:R-:W-:-:S02]  /*148a0*/  @P0 IMAD.MOV.U32 R22, RZ, RZ, R65 ;  /* 0x000000ffff160224 */ /* 0x001fc400078e0041 */
[----:B------:R-:W-:Y:S02]  /*148b0*/  @P0 IMAD.MOV.U32 R23, RZ, RZ, R42 ;  /* 0x000000ffff170224 */ /* 0x000fe400078e002a */
[----:B------:R-:W4:Y:S04]  /*148c0*/  LDL.LU R42, [R1+0x1548] ;  /* 0x00154800012a7983 */ /* 0x000f280000300800 */
[----:B------:R-:W4:Y:S04]  /*148d0*/  LDL.LU R65, [R1+0x1544] ;  /* 0x0015440001417983 */ /* 0x000f280000300800 */
[----:B------:R0:W4:Y:S02]  /*148e0*/  @P0 LDG.E.U8 R74, desc[UR18][R22.64] ;  /* 0x00000012164a0981 */ /* 0x000124000c1e1100 */
[----:B0-----:R-:W-:-:S02]  /*148f0*/  @P0 IMAD.MOV.U32 R23, RZ, RZ, R61 ;  /* 0x000000ffff170224 */ /* 0x001fc400078e003d */
[----:B------:R-:W-:Y:S01]  /*14900*/  @P0 IMAD.MOV.U32 R22, RZ, RZ, R63 ;  /* 0x000000ffff160224 */ /* 0x000fe200078e003f */
[----:B------:R-:W4:Y:S04]  /*14910*/  LDL.LU R61, [R1+0x1540] ;  /* 0x00154000013d7983 */ /* 0x000f280000300800 */
[----:B------:R-:W4:Y:S01]  /*14920*/  LDL.LU R63, [R1+0x153c] ;  /* 0x00153c00013f7983 */ /* 0x000f220000300800 */
[----:B------:R-:W-:Y:S02]  /*14930*/  PRMT R71, RZ, 0x7610, R71 ;  /* 0x00007610ff477816 */ /* 0x000fe40000000047 */
[----:B--2---:R-:W-:-:S04]  /*14940*/  PRMT R69, RZ, 0x7610, R69 ;  /* 0x00007610ff457816 */ /* 0x004fc80000000045 */
[----:B------:R0:W2:Y:S02]  /*14950*/  @P0 LDG.E.U8 R71, desc[UR18][R22.64] ;  /* 0x0000001216470981 */ /* 0x0000a4000c1e1100 */
[----:B0-----:R-:W-:Y:S02]  /*14960*/  @P0 IMAD.MOV.U32 R22, RZ, RZ, R9 ;  /* 0x000000ffff160224 */ /* 0x001fe400078e0009 */
[----:B------:R-:W-:Y:S02]  /*14970*/  @P0 IMAD.MOV.U32 R23, RZ, RZ, R79 ;  /* 0x000000ffff170224 */ /* 0x000fe400078e004f */
[----:B------:R-:W2:Y:S04]  /*14980*/  LDL.LU R79, [R1+0x1538] ;  /* 0x00153800014f7983 */ /* 0x000ea80000300800 */
[----:B------:R0:W2:Y:S04]  /*14990*/  @P0 LDG.E.U8 R69, desc[UR18][R22.64] ;  /* 0x0000001216450981 */ /* 0x0000a8000c1e1100 */
[----:B------:R-:W2:Y:S01]  /*149a0*/  LDL.LU R9, [R1+0x1534] ;  /* 0x0015340001097983 */ /* 0x000ea20000300800 */
[----:B0-----:R-:W-:-:S02]  /*149b0*/  @P0 IMAD.MOV.U32 R22, RZ, RZ, R80 ;  /* 0x000000ffff160224 */ /* 0x001fc400078e0050 */
[----:B------:R-:W-:Y:S02]  /*149c0*/  @P0 IMAD.MOV.U32 R23, RZ, RZ, R0 ;  /* 0x000000ffff170224 */ /* 0x000fe400078e0000 */
[----:B------:R-:W2:Y:S01]  /*149d0*/  LDL.LU R0, [R1+0x1530] ;  /* 0x0015300001007983 */ /* 0x000ea20000300800 */
[----:B------:R-:W-:-:S03]  /*149e0*/  PRMT R57, RZ, 0x7610, R57 ;  /* 0x00007610ff397816 */ /* 0x000fc60000000039 */
[----:B------:R-:W2:Y:S01]  /*149f0*/  LDL.LU R80, [R1+0x152c] ;  /* 0x00152c0001507983 */ /* 0x000ea20000300800 */
[----:B---3--:R-:W-:-:S06]  /*14a00*/  PRMT R67, RZ, 0x7610, R67 ;  /* 0x00007610ff437816 */ /* 0x008fcc0000000043 */
[----:B------:R0:W3:Y:S02]  /*14a10*/  @P0 LDG.E.U8 R67, desc[UR18][R22.64] ;  /* 0x0000001216430981 */ /* 0x0000e4000c1e1100 */
[----:B0-----:R-:W-:Y:S02]  /*14a20*/  @P0 IMAD.MOV.U32 R22, RZ, RZ, R81 ;  /* 0x000000ffff160224 */ /* 0x001fe400078e0051 */
[----:B------:R-:W-:Y:S01]  /*14a30*/  @P0 IMAD.MOV.U32 R23, RZ, RZ, R78 ;  /* 0x000000ffff170224 */ /* 0x000fe200078e004e */
[----:B------:R-:W-:Y:S01]  /*14a40*/  PRMT R59, RZ, 0x7610, R59 ;  /* 0x00007610ff3b7816 */ /* 0x000fe2000000003b */
[----:B------:R-:W2:Y:S01]  /*14a50*/  LDL.LU R78, [R1+0x1528] ;  /* 0x00152800014e7983 */ /* 0x000ea20000300800 */
[----:B----4-:R-:W-:-:S03]  /*14a60*/  PRMT R65, RZ, 0x7610, R65 ;  /* 0x00007610ff417816 */ /* 0x010fc60000000041 */
[----:B------:R-:W4:Y:S04]  /*14a70*/  LDL.LU R81, [R1+0x1524] ;  /* 0x0015240001517983 */ /* 0x000f280000300800 */
[----:B------:R0:W2:Y:S02]  /*14a80*/  @P0 LDG.E.U8 R65, desc[UR18][R22.64] ;  /* 0x0000001216410981 */ /* 0x0000a4000c1e1100 */
[----:B0-----:R-:W-:Y:S02]  /*14a90*/  @P0 IMAD.MOV.U32 R22, RZ, RZ, R76 ;  /* 0x000000ffff160224 */ /* 0x001fe400078e004c */
[----:B------:R-:W-:Y:S01]  /*14aa0*/  @P0 IMAD.MOV.U32 R23, RZ, RZ, R77 ;  /* 0x000000ffff170224 */ /* 0x000fe200078e004d */
[----:B------:R-:W-:Y:S01]  /*14ab0*/  PRMT R61, RZ, 0x7610, R61 ;  /* 0x00007610ff3d7816 */ /* 0x000fe2000000003d */
[----:B------:R-:W2:Y:S01]  /*14ac0*/  LDL.LU R77, [R1+0x1520] ;  /* 0x00152000014d7983 */ /* 0x000ea20000300800 */
[----:B------:R-:W-:-:S03]  /*14ad0*/  PRMT R63, RZ, 0x7610, R63 ;  /* 0x00007610ff3f7816 */ /* 0x000fc6000000003f */
[----:B------:R-:W2:Y:S04]  /*14ae0*/  LDL.LU R76, [R1+0x151c] ;  /* 0x00151c00014c7983 */ /* 0x000ea80000300800 */
[----:B------:R0:W3:Y:S02]  /*14af0*/  @P0 LDG.E.U8 R63, desc[UR18][R22.64] ;  /* 0x00000012163f0981 */ /* 0x0000e4000c1e1100 */
[----:B0-----:R-:W-:Y:S02]  /*14b00*/  @P0 IMAD.MOV.U32 R22, RZ, RZ, R18 ;  /* 0x000000ffff160224 */ /* 0x001fe400078e0012 */
[----:B------:R-:W-:Y:S02]  /*14b10*/  @P0 IMAD.MOV.U32 R23, RZ, RZ, R19 ;  /* 0x000000ffff170224 */ /* 0x000fe400078e0013 */
[----:B------:R-:W3:Y:S04]  /*14b20*/  LDL.LU R19, [R1+0x1518] ;  /* 0x0015180001137983 */ /* 0x000ee80000300800 */
[----:B------:R0:W3:Y:S04]  /*14b30*/  @P0 LDG.E.U8 R61, desc[UR18][R22.64] ;  /* 0x00000012163d0981 */ /* 0x0000e8000c1e1100 */
[----:B------:R-:W3:Y:S01]  /*14b40*/  LDL.LU R18, [R1+0x1514] ;  /* 0x0015140001127983 */ /* 0x000ee20000300800 */
[----:B0-----:R-:W-:-:S02]  /*14b50*/  @P0 IMAD.MOV.U32 R22, RZ, RZ, R13 ;  /* 0x000000ffff160224 */ /* 0x001fc400078e000d */
[----:B------:R-:W-:Y:S02]  /*14b60*/  @P0 IMAD.MOV.U32 R23, RZ, RZ, R11 ;  /* 0x000000ffff170224 */ /* 0x000fe400078e000b */
[----:B------:R-:W3:Y:S04]  /*14b70*/  LDL.LU R11, [R1+0x1510] ;  /* 0x00151000010b7983 */ /* 0x000ee80000300800 */
[----:B------:R0:W4:Y:S04]  /*14b80*/  @P0 LDG.E.U8 R59, desc[UR18][R22.64] ;  /* 0x00000012163b0981 */ /* 0x000128000c1e1100 */
[----:B------:R-:W4:Y:S01]  /*14b90*/  LDL.LU R13, [R1+0x150c] ;  /* 0x00150c00010d7983 */ /* 0x000f220000300800 */
[----:B0-----:R-:W-:-:S02]  /*14ba0*/  @P0 IMAD.MOV.U32 R22, RZ, RZ, R17 ;  /* 0x000000ffff160224 */ /* 0x001fc400078e0011 */
[----:B------:R-:W-:Y:S02]  /*14bb0*/  @P0 IMAD.MOV.U32 R23, RZ, RZ, R15 ;  /* 0x000000ffff170224 */ /* 0x000fe400078e000f */
[----:B------:R-:W4:Y:S04]  /*14bc0*/  LDL.LU R15, [R1+0x1508] ;  /* 0x00150800010f7983 */ /* 0x000f280000300800 */
[----:B------:R0:W4:Y:S04]  /*14bd0*/  @P0 LDG.E.U8 R57, desc[UR18][R22.64] ;  /* 0x0000001216390981 */ /* 0x000128000c1e1100 */
[----:B------:R-:W4:Y:S01]  /*14be0*/  LDL.LU R17, [R1+0x1504] ;  /* 0x0015040001117983 */ /* 0x000f220000300800 */
[----:B0-----:R-:W-:-:S03]  /*14bf0*/  @P0 IMAD.MOV.U32 R23, RZ, RZ, R21 ;  /* 0x000000ffff170224 */ /* 0x001fc600078e0015 */
[----:B------:R-:W4:Y:S01]  /*14c00*/  LDL.LU R21, [R1+0x1500] ;  /* 0x0015000001157983 */ /* 0x000f220000300800 */
[----:B------:R-:W-:Y:S01]  /*14c10*/  PRMT R55, RZ, 0x7610, R55 ;  /* 0x00007610ff377816 */ /* 0x000fe20000000037 */
[----:B------:R-:W-:Y:S01]  /*14c20*/  @P0 IMAD.MOV.U32 R22, RZ, RZ, R73 ;  /* 0x000000ffff160224 */ /* 0x000fe200078e0049 */
[----:B------:R-:W-:Y:S01]  /*14c30*/  PRMT R42, RZ, 0x7610, R42 ;  /* 0x00007610ff2a7816 */ /* 0x000fe2000000002a */
[----:B------:R-:W4:Y:S04]  /*14c40*/  LDL.LU R73, [R1+0x14fc] ;  /* 0x0014fc0001497983 */ /* 0x000f280000300800 */
[----:B------:R0:W4:Y:S02]  /*14c50*/  @P0 LDG.E.U8 R55, desc[UR18][R22.64] ;  /* 0x0000001216370981 */ /* 0x000124000c1e1100 */
[----:B0-----:R-:W-:Y:S01]  /*14c60*/  @P0 IMAD.MOV.U32 R23, RZ, RZ, R16 ;  /* 0x000000ffff170224 */ /* 0x001fe200078e0010 */
[----:B------:R-:W-:-:S02]  /*14c70*/  PRMT R49, RZ, 0x7610, R49 ;  /* 0x00007610ff317816 */ /* 0x000fc40000000031 */
[----:B------:R-:W-:Y:S01]  /*14c80*/  PRMT R41, RZ, 0x7610, R41 ;  /* 0x00007610ff297816 */ /* 0x000fe20000000029 */
[----:B------:R-:W-:Y:S02]  /*14c90*/  @P0 IMAD.MOV.U32 R22, RZ, RZ, R8 ;  /* 0x000000ffff160224 */ /* 0x000fe400078e0008 */
[----:B------:R-:W4:Y:S01]  /*14ca0*/  LDL.LU R8, [R1+0x14f8] ;  /* 0x0014f80001087983 */ /* 0x000f220000300800 */
[----:B------:R-:W-:-:S06]  /*14cb0*/  PRMT R53, RZ, 0x7610, R53 ;  /* 0x00007610ff357816 */ /* 0x000fcc0000000035 */
[----:B------:R0:W4:Y:S02]  /*14cc0*/  @P0 LDG.E.U8 R53, desc[UR18][R22.64] ;  /* 0x0000001216350981 */ /* 0x000124000c1e1100 */
[----:B0-----:R-:W-:Y:S02]  /*14cd0*/  @P0 IMAD.MOV.U32 R22, RZ, RZ, R24 ;  /* 0x000000ffff160224 */ /* 0x001fe400078e0018 */
[----:B------:R-:W-:Y:S02]  /*14ce0*/  @P0 IMAD.MOV.U32 R23, RZ, RZ, R25 ;  /* 0x000000ffff170224 */ /* 0x000fe400078e0019 */
[----:B--2---:R-:W-:Y:S01]  /*14cf0*/  @!P3 IMAD.MOV.U32 R16, RZ, RZ, R76 ;  /* 0x000000ffff10b224 */ /* 0x004fe200078e004c */
[C---:B---3--:R-:W-:Y:S02]  /*14d00*/  SEL R11, R19.reuse, R11, !P4 ;  /* 0x0000000b130b7207 */ /* 0x048fe40006000000 */
[----:B----4-:R-:W-:Y:S01]  /*14d10*/  SEL R10, R19, R21, !P4 ;  /* 0x00000015130a7207 */ /* 0x010fe20006000000 */
[----:B------:R-:W-:-:S04]  /*14d20*/  @P0 IMAD.MOV.U32 R21, RZ, RZ, R12 ;  /* 0x000000ffff150224 */ /* 0x000fc800078e000c */
[----:B------:R-:W-:Y:S01]  /*14d30*/  IMAD R12, R10, UR5, RZ ;  /* 0x000000050a0c7c24 */ /* 0x000fe2000f8e02ff */
[C---:B------:R-:W-:Y:S01]  /*14d40*/  SEL R10, R19.reuse, R17, !P4 ;  /* 0x00000011130a7207 */ /* 0x040fe20006000000 */
[----:B------:R-:W-:Y:S01]  /*14d50*/  @!P3 IMAD.MOV.U32 R17, RZ, RZ, R77 ;  /* 0x000000ffff11b224 */ /* 0x000fe200078e004d */
[----:B------:R-:W0:Y:S01]  /*14d60*/  LDCU UR5, c[0x0][0x3b0] ;  /* 0x00007600ff0577ac */ /* 0x000e220008000800 */
[----:B------:R-:W-:Y:S01]  /*14d70*/  SEL R15, R19, R15, !P4 ;  /* 0x0000000f130f7207 */ /* 0x000fe20006000000 */
[----:B------:R2:W3:Y:S04]  /*14d80*/  @P0 LDG.E.U8 R49, desc[UR18][R20.64] ;  /* 0x0000001214310981 */ /* 0x0004e8000c1e1100 */
[----:B------:R-:W4:Y:S01]  /*14d90*/  @!P3 LDG.E.U8 R42, desc[UR18][R16.64] ;  /* 0x00000012102ab981 */ /* 0x000f22000c1e1100 */
[----:B------:R-:W-:Y:S01]  /*14da0*/  IADD3 R2, P3, PT, R12, R7, RZ ;  /* 0x000000070c027210 */ /* 0x000fe20007f7e0ff */
[----:B------:R-:W-:-:S02]  /*14db0*/  IMAD R14, R10, UR12, RZ ;  /* 0x0000000c0a0e7c24 */ /* 0x000fc4000f8e02ff */
[----:B------:R-:W3:Y:S01]  /*14dc0*/  LDL.LU R77, [R1+0x14f4] ;  /* 0x0014f400014d7983 */ /* 0x000ee20000300800 */
[-C--:B------:R-:W-:Y:S01]  /*14dd0*/  LEA.HI.X.SX32 R3, R12, R6.reuse, 0x1, P3 ;  /* 0x000000060c037211 */ /* 0x080fe200018f0eff */
[----:B------:R-:W-:Y:S01]  /*14de0*/  @P0 IMAD.MOV.U32 R12, RZ, RZ, R2 ;  /* 0x000000ffff0c0224 */ /* 0x000fe200078e0002 */
[----:B------:R-:W-:Y:S01]  /*14df0*/  SEL R10, R19, R13, !P4 ;  /* 0x0000000d130a7207 */ /* 0x000fe20006000000 */
[----:B------:R-:W-:Y:S01]  /*14e00*/  IMAD R15, R15, UR13, RZ ;  /* 0x0000000d0f0f7c24 */ /* 0x000fe2000f8e02ff */
[CC--:B--2---:R-:W-:Y:S01]  /*14e10*/  IADD3 R20, P3, PT, R14.reuse, R7.reuse, RZ ;  /* 0x000000070e147210 */ /* 0x0c4fe20007f7e0ff */
[----:B------:R-:W-:Y:S01]  /*14e20*/  @P0 IMAD.MOV.U32 R13, RZ, RZ, R3 ;  /* 0x000000ffff0d0224 */ /* 0x000fe200078e0003 */
[----:B------:R-:W2:Y:S01]  /*14e30*/  LDL.LU R76, [R1+0x14f0] ;  /* 0x0014f000014c7983 */ /* 0x000ea20000300800 */
[----:B------:R-:W-:Y:S01]  /*14e40*/  PRMT R40, RZ, 0x7610, R40 ;  /* 0x00007610ff287816 */ /* 0x000fe20000000028 */
[----:B------:R-:W0:Y:S01]  /*14e50*/  LDCU UR12, c[0x0][0x3b0] ;  /* 0x00007600ff0c77ac */ /* 0x000e220008000800 */
[----:B------:R-:W-:Y:S01]  /*14e60*/  LEA.HI.X.SX32 R14, R14, R6, 0x1, P3 ;  /* 0x000000060e0e7211 */ /* 0x000fe200018f0eff */
[----:B------:R1:W-:Y:S01]  /*14e70*/  STL [R1+0x910], R2 ;  /* 0x0009100201007387 */ /* 0x0003e20000100800 */
[----:B------:R-:W-:Y:S01]  /*14e80*/  SEL R18, R19, R18, !P4 ;  /* 0x0000001213127207 */ /* 0x000fe20006000000 */
[----:B------:R-:W2:Y:S02]  /*14e90*/  LDCU UR13, c[0x0][0x3b0] ;  /* 0x00007600ff0d77ac */ /* 0x000ea40008000800 */
[----:B------:R0:W2:Y:S01]  /*14ea0*/  @P0 LDG.E.U8 R41, desc[UR18][R12.64] ;  /* 0x000000120c290981 */ /* 0x0000a2000c1e1100 */
[----:B-1----:R-:W-:Y:S01]  /*14eb0*/  IADD3 R2, P3, PT, R15, R7, RZ ;  /* 0x000000070f027210 */ /* 0x002fe20007f7e0ff */
[----:B0-----:R-:W-:-:S02]  /*14ec0*/  IMAD R12, R10, UR14, RZ ;  /* 0x0000000e0a0c7c24 */ /* 0x001fc4000f8e02ff */
[----:B------:R0:W-:Y:S01]  /*14ed0*/  STL [R1+0x90c], R3 ;  /* 0x00090c0301007387 */ /* 0x0001e20000100800 */
[-C--:B------:R-:W-:Y:S01]  /*14ee0*/  LEA.HI.X.SX32 R16, R15, R6.reuse, 0x1, P3 ;  /* 0x000000060f107211 */ /* 0x080fe200018f0eff */
[----:B------:R-:W-:Y:S01]  /*14ef0*/  IMAD R13, R11, UR5, RZ ;  /* 0x000000050b0d7c24 */ /* 0x000fe2000f8e02ff */
[----:B------:R-:W-:Y:S01]  /*14f00*/  PRMT R37, RZ, 0x7610, R37 ;  /* 0x00007610ff257816 */ /* 0x000fe20000000025 */
[----:B------:R-:W2:Y:S01]  /*14f10*/  LDL R24, [R1+0xf84] ;  /* 0x000f840001187983 */ /* 0x000ea20000100800 */
[----:B------:R-:W-:Y:S01]  /*14f20*/  @P0 IMAD.MOV.U32 R11, RZ, RZ, R14 ;  /* 0x000000ffff0b0224 */ /* 0x000fe200078e000e */
[----:B------:R-:W-:Y:S01]  /*14f30*/  PRMT R36, RZ, 0x7610, R36 ;  /* 0x00007610ff247816 */ /* 0x000fe20000000024 */
[----:B------:R-:W-:Y:S01]  /*14f40*/  @P0 IMAD.MOV.U32 R10, RZ, RZ, R20 ;  /* 0x000000ffff0a0224 */ /* 0x000fe200078e0014 */
[----:B------:R-:W-:Y:S01]  /*14f50*/  PRMT R35, RZ, 0x7610, R35 ;  /* 0x00007610ff237816 */ /* 0x000fe20000000023 */
[----:B------:R-:W-:Y:S01]  /*14f60*/  IMAD R18, R18, UR15, RZ ;  /* 0x0000000f12127c24 */ /* 0x000fe2000f8e02ff */
[CC--:B0-----:R-:W-:Y:S01]  /*14f70*/  IADD3 R3, P3, PT, R12.reuse, R7.reuse, RZ ;  /* 0x000000070c037210 */ /* 0x0c1fe20007f7e0ff */
[----:B------:R-:W-:Y:S01]  /*14f80*/  STL [R1+0x950], R20 ;  /* 0x0009501401007387 */ /* 0x000fe20000100800 */
[----:B------:R-:W-:Y:S01]  /*14f90*/  PRMT R34, RZ, 0x7610, R34 ;  /* 0x00007610ff227816 */ /* 0x000fe20000000022 */
[----:B------:R-:W0:Y:S01]  /*14fa0*/  LDCU UR5, c[0x0][0x3b0] ;  /* 0x00007600ff0577ac */ /* 0x000e220008000800 */
[----:B------:R-:W-:Y:S01]  /*14fb0*/  LEA.HI.X.SX32 R15, R12, R6, 0x1, P3 ;  /* 0x000000060c0f7211 */ /* 0x000fe200018f0eff */
[----:B------:R1:W-:Y:S01]  /*14fc0*/  STL [R1+0x94c], R14 ;  /* 0x00094c0e01007387 */ /* 0x0003e20000100800 */
[----:B------:R-:W-:Y:S01]  /*14fd0*/  PRMT R39, RZ, 0x7610, R39 ;  /* 0x00007610ff277816 */ /* 0x000fe20000000027 */
[----:B------:R-:W0:Y:S02]  /*14fe0*/  LDCU UR14, c[0x0][0x3b0] ;  /* 0x00007600ff0e77ac */ /* 0x000e240008000800 */
[----:B------:R0:W-:Y:S04]  /*14ff0*/  STL [R1+0x990], R2 ;  /* 0x0009900201007387 */ /* 0x0001e80000100800 */
[----:B------:R0:W3:Y:S01]  /*15000*/  @P0 LDG.E.U8 R40, desc[UR18][R10.64] ;  /* 0x000000120a280981 */ /* 0x0000e2000c1e1100 */
[----:B-1----:R-:W-:-:S03]  /*15010*/  IADD3 R14, P3, PT, R13, R7, RZ ;  /* 0x000000070d0e7210 */ /* 0x002fc60007f7e0ff */
[----:B------:R-:W-:Y:S01]  /*15020*/  STL [R1+0x98c], R16 ;  /* 0x00098c1001007387 */ /* 0x000fe20000100800 */
[----:B------:R-:W-:-:S03]  /*15030*/  LEA.HI.X.SX32 R12, R13, R6, 0x1, P3 ;  /* 0x000000060d0c7211 */ /* 0x000fc600018f0eff */
[----:B------:R1:W-:Y:S04]  /*15040*/  STL [R1+0x9d0], R3 ;  /* 0x0009d00301007387 */ /* 0x0003e80000100800 */
[----:B------:R-:W-:Y:S04]  /*15050*/  STL [R1+0x9cc], R15 ;  /* 0x0009cc0f01007387 */ /* 0x000fe80000100800 */
[----:B------:R-:W-:Y:S04]  /*15060*/  STL [R1+0xa08], R14 ;  /* 0x000a080e01007387 */ /* 0x000fe80000100800 */
[----:B------:R-:W-:Y:S04]  /*15070*/  STL [R1+0xa04], R12 ;  /* 0x000a040c01007387 */ /* 0x000fe80000100800 */
[----:B------:R-:W3:Y:S01]  /*15080*/  LDL R25, [R1+0xfa0] ;  /* 0x000fa00001197983 */ /* 0x000ee20000100800 */
[----:B0-----:R-:W-:-:S02]  /*15090*/  @P0 IMAD.MOV.U32 R10, RZ, RZ, R2 ;  /* 0x000000ffff0a0224 */ /* 0x001fc400078e0002 */
[----:B------:R-:W-:Y:S01]  /*150a0*/  @P0 IMAD.MOV.U32 R11, RZ, RZ, R16 ;  /* 0x000000ffff0b0224 */ /* 0x000fe200078e0010 */
[----:B------:R-:W-:-:S04]  /*150b0*/  IADD3 R2, P3, PT, R18, R7, RZ ;  /* 0x0000000712027210 */ /* 0x000fc80007f7e0ff */
[----:B------:R0:W4:Y:S02]  /*150c0*/  @P0 LDG.E.U8 R37, desc[UR18][R10.64] ;  /* 0x000000120a250981 */ /* 0x000124000c1e1100 */
[----:B0-----:R-:W-:Y:S02]  /*150d0*/  @P0 IMAD.MOV.U32 R10, RZ, RZ, R3 ;  /* 0x000000ffff0a0224 */ /* 0x001fe400078e0003 */
[----:B------:R-:W-:Y:S01]  /*150e0*/  @P0 IMAD.MOV.U32 R11, RZ, RZ, R15 ;  /* 0x000000ffff0b0224 */ /* 0x000fe200078e000f */
[----:B-1----:R-:W-:-:S04]  /*150f0*/  LEA.HI.X.SX32 R3, R18, R6, 0x1, P3 ;  /* 0x0000000612037211 */ /* 0x002fc800018f0eff */
[----:B------:R0:W4:Y:S02]  /*15100*/  @P0 LDG.E.U8 R36, desc[UR18][R10.64] ;  /* 0x000000120a240981 */ /* 0x000124000c1e1100 */
[----:B0-----:R-:W-:Y:S02]  /*15110*/  @P0 IMAD.MOV.U32 R10, RZ, RZ, R14 ;  /* 0x000000ffff0a0224 */ /* 0x001fe400078e000e */
[----:B------:R-:W-:-:S05]  /*15120*/  @P0 IMAD.MOV.U32 R11, RZ, RZ, R12 ;  /* 0x000000ffff0b0224 */ /* 0x000fca00078e000c */
[----:B------:R0:W4:Y:S04]  /*15130*/  @P0 LDG.E.U8 R35, desc[UR18][R10.64] ;  /* 0x000000120a230981 */ /* 0x000128000c1e1100 */
[----:B------:R-:W-:Y:S01]  /*15140*/  STL [R1+0xa40], R2 ;  /* 0x000a400201007387 */ /* 0x000fe20000100800 */
[----:B0-----:R-:W-:Y:S02]  /*15150*/  @P0 IMAD.MOV.U32 R10, RZ, RZ, R2 ;  /* 0x000000ffff0a0224 */ /* 0x001fe400078e0002 */
[----:B------:R-:W-:Y:S01]  /*15160*/  @P0 IMAD.MOV.U32 R11, RZ, RZ, R3 ;  /* 0x000000ffff0b0224 */ /* 0x000fe200078e0003 */
[----:B------:R0:W-:Y:S04]  /*15170*/  STL [R1+0xa3c], R3 ;  /* 0x000a3c0301007387 */ /* 0x0001e80000100800 */
[----:B------:R1:W4:Y:S02]  /*15180*/  @P0 LDG.E.U8 R34, desc[UR18][R10.64] ;  /* 0x000000120a220981 */ /* 0x000324000c1e1100 */
[----:B-1----:R-:W-:-:S02]  /*15190*/  @!P1 IMAD.MOV.U32 R11, RZ, RZ, R78 ;  /* 0x000000ffff0b9224 */ /* 0x002fc400078e004e */
[----:B------:R-:W-:Y:S01]  /*151a0*/  @!P1 IMAD.MOV.U32 R10, RZ, RZ, R81 ;  /* 0x000000ffff0a9224 */ /* 0x000fe200078e0051 */
[----:B------:R-:W4:Y:S04]  /*151b0*/  LDL.LU R78, [R1+0x14ec] ;  /* 0x0014ec00014e7983 */ /* 0x000f280000300800 */
[----:B------:R-:W4:Y:S01]  /*151c0*/  LDL.LU R81, [R1+0x14e8] ;  /* 0x0014e80001517983 */ /* 0x000f220000300800 */
[----:B------:R-:W-:-:S03]  /*151d0*/  PRMT R38, RZ, 0x7610, R38 ;  /* 0x00007610ff267816 */ /* 0x000fc60000000026 */
[----:B------:R1:W4:Y:S02]  /*151e0*/  @!P1 LDG.E.U8 R39, desc[UR18][R10.64] ;  /* 0x000000120a279981 */ /* 0x000324000c1e1100 */
[----:B-1----:R-:W-:Y:S02]  /*151f0*/  @!P5 IMAD.MOV.U32 R11, RZ, RZ, R0 ;  /* 0x000000ffff0bd224 */ /* 0x002fe400078e0000 */
[----:B------:R-:W-:Y:S01]  /*15200*/  @!P5 IMAD.MOV.U32 R10, RZ, RZ, R80 ;  /* 0x000000ffff0ad224 */ /* 0x000fe200078e0050 */
[----:B------:R-:W4:Y:S04]  /*15210*/  LDL.LU R0, [R1+0x14e4] ;  /* 0x0014e40001007983 */ /* 0x000f280000300800 */
[----:B------:R-:W4:Y:S04]  /*15220*/  LDL.LU R80, [R1+0x14e0] ;  /* 0x0014e00001507983 */ /* 0x000f280000300800 */
[----:B------:R1:W4:Y:S04]  /*15230*/  @!P5 LDG.E.U8 R38, desc[UR18][R10.64] ;  /* 0x000000120a26d981 */ /* 0x000328000c1e1100 */
[----:B------:R-:W4:Y:S01]  /*15240*/  LDL R75, [R1+0xfc4] ;  /* 0x000fc400014b7983 */ /* 0x000f220000100800 */
[----:B-1----:R-:W-:-:S03]  /*15250*/  @!P6 IMAD.MOV.U32 R11, RZ, RZ, R79 ;  /* 0x000000ffff0be224 */ /* 0x002fc600078e004f */
[----:B------:R-:W4:Y:S01]  /*15260*/  LDL.LU R79, [R1+0x14dc] ;  /* 0x0014dc00014f7983 */ /* 0x000f220000300800 */
[----:B------:R-:W-:-:S03]  /*15270*/  @!P6 IMAD.MOV.U32 R10, RZ, RZ, R9 ;  /* 0x000000ffff0ae224 */ /* 0x000fc600078e0009 */
[----:B------:R-:W4:Y:S04]  /*15280*/  LDL.LU R9, [R1+0x14d8] ;  /* 0x0014d80001097983 */ /* 0x000f280000300800 */
[----:B0-----:R-:W4:Y:S01]  /*15290*/  LDL R3, [R1+0x1020] ;  /* 0x0010200001037983 */ /* 0x001f220000100800 */
[----:B------:R-:W-:-:S06]  /*152a0*/  PRMT R33, RZ, 0x7610, R33 ;  /* 0x00007610ff217816 */ /* 0x000fcc0000000021 */
[----:B------:R0:W4:Y:S01]  /*152b0*/  @!P6 LDG.E.U8 R33, desc[UR18][R10.64] ;  /* 0x000000120a21e981 */ /* 0x000122000c1e1100 */
[----:B--2---:R-:W-:-:S03]  /*152c0*/  ISETP.GE.AND P3, PT, R24, RZ, PT ;  /* 0x000000ff1800720c */ /* 0x004fc60003f66270 */
[----:B------:R-:W2:Y:S01]  /*152d0*/  LDL R24, [R1+0x1138] ;  /* 0x0011380001187983 */ /* 0x000ea20000100800 */
[----:B---3--:R-:W-:-:S03]  /*152e0*/  ISETP.GE.AND P6, PT, R25, RZ, PT ;  /* 0x000000ff1900720c */ /* 0x008fc60003fc6270 */
[----:B------:R-:W3:Y:S01]  /*152f0*/  LDL R25, [R1+0x10c4] ;  /* 0x0010c40001197983 */ /* 0x000ee20000100800 */
[----:B------:R-:W-:-:S05]  /*15300*/  ISETP.GT.U32.AND P1, PT, R8, R77, PT ;  /* 0x0000004d0800720c */ /* 0x000fca0003f24070 */
[----:B------:R-:W-:Y:S01]  /*15310*/  @!P3 IMAD.MOV R76, RZ, RZ, -R76 ;  /* 0x000000ffff4cb224 */ /* 0x000fe200078e0a4c */
[----:B------:R-:W-:-:S04]  /*15320*/  SEL R73, R19, R73, !P4 ;  /* 0x0000004913497207 */ /* 0x000fc80006000000 */
[----:B------:R-:W-:Y:S01]  /*15330*/  SEL R76, R19, R76, !P4 ;  /* 0x0000004c134c7207 */ /* 0x000fe20006000000 */
[----:B------:R-:W-:-:S04]  /*15340*/  IMAD R73, R73, UR11, RZ ;  /* 0x0000000b49497c24 */ /* 0x000fc8000f8e02ff */
[----:B------:R-:W-:Y:S02]  /*15350*/  IMAD R76, R76, UR11, RZ ;  /* 0x0000000b4c4c7c24 */ /* 0x000fe4000f8e02ff */
[----:B------:R-:W-:-:S04]  /*15360*/  @!P1 IMAD.IADD R77, R77, 0x1, -R8 ;  /* 0x000000014d4d9824 */ /* 0x000fc800078e0a08 */
[----:B------:R-:W-:Y:S01]  /*15370*/  @!P6 IMAD.MOV R77, RZ, RZ, -R77 ;  /* 0x000000ffff4de224 */ /* 0x000fe200078e0a4d */
[----:B------:R-:W-:-:S04]  /*15380*/  PRMT R32, RZ, 0x7610, R32 ;  /* 0x00007610ff207816 */ /* 0x000fc80000000020 */
[----:B------:R-:W-:Y:S02]  /*15390*/  SEL R77, R19, R77, !P4 ;  /* 0x0000004d134d7207 */ /* 0x000fe40006000000 */
[----:B------:R-:W-:-:S03]  /*153a0*/  PRMT R31, RZ, 0x7610, R31 ;  /* 0x00007610ff1f7816 */ /* 0x000fc6000000001f */
[----:B------:R-:W-:Y:S01]  /*153b0*/  IMAD R77, R77, UR5, RZ ;  /* 0x000000054d4d7c24 */ /* 0x000fe2000f8e02ff */
[----:B------:R-:W1:Y:S01]  /*153c0*/  LDCU UR5, c[0x0][0x3b0] ;  /* 0x00007600ff0577ac */ /* 0x000e620008000800 */
[C---:B----4-:R-:W-:Y:S02]  /*153d0*/  ISETP.GT.U32.AND P5, PT, R8.reuse, R78, PT ;  /* 0x0000004e0800720c */ /* 0x050fe40003fa4070 */
[----:B------:R-:W-:-:S11]  /*153e0*/  ISETP.GT.U32.AND P3, PT, R8, R81, PT ;  /* 0x000000510800720c */ /* 0x000fd60003f64070 */
[--C-:B------:R-:W-:Y:S01]  /*153f0*/  @!P5 IMAD.IADD R78, R78, 0x1, -R8.reuse ;  /* 0x000000014e4ed824 */ /* 0x100fe200078e0a08 */
[-C--:B------:R-:W-:Y:S01]  /*15400*/  IADD3 R2, P5, PT, R76, R7.reuse, RZ ;  /* 0x000000074c027210 */ /* 0x080fe20007fbe0ff */
[----:B------:R-:W-:Y:S01]  /*15410*/  @!P3 IMAD.IADD R81, R81, 0x1, -R8 ;  /* 0x000000015151b824 */ /* 0x000fe200078e0a08 */
[C---:B0-----:R-:W-:Y:S02]  /*15420*/  IADD3 R10, P3, PT, R73.reuse, R7, RZ ;  /* 0x00000007490a7210 */ /* 0x041fe40007f7e0ff */
[----:B------:R-:W-:Y:S02]  /*15430*/  ISETP.GT.U32.AND P1, PT, R8, R80, PT ;  /* 0x000000500800720c */ /* 0x000fe40003f24070 */
[-C--:B------:R-:W-:Y:S02]  /*15440*/  LEA.HI.X.SX32 R11, R73, R6.reuse, 0x1, P3 ;  /* 0x00000006490b7211 */ /* 0x080fe400018f0eff */
[----:B------:R-:W-:Y:S01]  /*15450*/  LEA.HI.X.SX32 R12, R76, R6, 0x1, P5 ;  /* 0x000000064c0c7211 */ /* 0x000fe200028f0eff */
[----:B------:R0:W-:Y:S01]  /*15460*/  STL [R1+0x278], R10 ;  /* 0x0002780a01007387 */ /* 0x0001e20000100800 */
[----:B------:R-:W-:-:S02]  /*15470*/  ISETP.GE.AND P5, PT, R75, RZ, PT ;  /* 0x000000ff4b00720c */ /* 0x000fc40003fa6270 */
[----:B------:R-:W-:-:S05]  /*15480*/  ISETP.GT.U32.AND P3, PT, R8, R79, PT ;  /* 0x0000004f0800720c */ /* 0x000fca0003f64070 */
[----:B------:R-:W-:Y:S01]  /*15490*/  @!P1 IMAD.IADD R80, R80, 0x1, -R8 ;  /* 0x0000000150509824 */ /* 0x000fe200078e0a08 */
[----:B------:R0:W4:Y:S01]  /*154a0*/  @P0 LDG.E.U8 R32, desc[UR18][R10.64] ;  /* 0x000000120a200981 */ /* 0x000122000c1e1100 */
[----:B------:R-:W-:-:S04]  /*154b0*/  ISETP.GE.AND P1, PT, R3, RZ, PT ;  /* 0x000000ff0300720c */ /* 0x000fc80003f26270 */
[----:B------:R-:W-:Y:S02]  /*154c0*/  @!P5 IMAD.MOV R78, RZ, RZ, -R78 ;  /* 0x000000ffff4ed224 */ /* 0x000fe400078e0a4e */
[----:B------:R-:W-:-:S03]  /*154d0*/  @!P3 IMAD.IADD R79, R79, 0x1, -R8 ;  /* 0x000000014f4fb824 */ /* 0x000fc600078e0a08 */
[----:B------:R-:W-:Y:S01]  /*154e0*/  SEL R78, R19, R78, !P4 ;  /* 0x0000004e134e7207 */ /* 0x000fe20006000000 */
[----:B------:R1:W-:Y:S01]  /*154f0*/  STL [R1+0x2b8], R2 ;  /* 0x0002b80201007387 */ /* 0x0003e20000100800 */
[----:B0-----:R-:W-:-:S03]  /*15500*/  @P0 IMAD.MOV.U32 R10, RZ, RZ, R2 ;  /* 0x000000ffff0a0224 */ /* 0x001fc600078e0002 */
[----:B------:R0:W-:Y:S01]  /*15510*/  STL [R1+0x274], R11 ;  /* 0x0002740b01007387 */ /* 0x0001e20000100800 */
[----:B------:R-:W-:Y:S02]  /*15520*/  @!P1 IMAD.MOV R81, RZ, RZ, -R81 ;  /* 0x000000ffff519224 */ /* 0x000fe400078e0a51 */
[----:B------:R-:W-:Y:S01]  /*15530*/  IMAD R78, R78, UR12, RZ ;  /* 0x0000000c4e4e7c24 */ /* 0x000fe2000f8e02ff */
[----:B-1----:R-:W-:Y:S01]  /*15540*/  IADD3 R2, P6, PT, R77, R7, RZ ;  /* 0x000000074d027210 */ /* 0x002fe20007fde0ff */
[----:B0-----:R-:W-:Y:S01]  /*15550*/  @P0 IMAD.MOV.U32 R11, RZ, RZ, R12 ;  /* 0x000000ffff0b0224 */ /* 0x001fe200078e000c */
[----:B------:R-:W-:Y:S01]  /*15560*/  SEL R81, R19, R81, !P4 ;  /* 0x0000005113517207 */ /* 0x000fe20006000000 */
[----:B------:R-:W-:Y:S01]  /*15570*/  STL [R1+0x2b4], R12 ;  /* 0x0002b40c01007387 */ /* 0x000fe20000100800 */
[----:B------:R-:W-:Y:S02]  /*15580*/  LEA.HI.X.SX32 R3, R77, R6, 0x1, P6 ;  /* 0x000000064d037211 */ /* 0x000fe400030f0eff */
[----:B------:R-:W-:Y:S01]  /*15590*/  PRMT R30, RZ, 0x7610, R30 ;  /* 0x00007610ff1e7816 */ /* 0x000fe2000000001e */
[----:B------:R0:W4:Y:S01]  /*155a0*/  @P0 LDG.E.U8 R31, desc[UR18][R10.64] ;  /* 0x000000120a1f0981 */ /* 0x000122000c1e1100 */
[----:B------:R-:W-:Y:S01]  /*155b0*/  IMAD R81, R81, UR13, RZ ;  /* 0x0000000d51517c24 */ /* 0x000fe2000f8e02ff */
[----:B------:R-:W-:-:S02]  /*155c0*/  PRMT R28, RZ, 0x7610, R28 ;  /* 0x00007610ff1c7816 */ /* 0x000fc4000000001c */
[----:B------:R-:W-:Y:S01]  /*155d0*/  PRMT R27, RZ, 0x7610, R27 ;  /* 0x00007610ff1b7816 */ /* 0x000fe2000000001b */
[----:B------:R1:W-:Y:S01]  /*155e0*/  STL [R1+0x2f8], R2 ;  /* 0x0002f80201007387 */ /* 0x0003e20000100800 */
[----:B------:R-:W-:Y:S02]  /*155f0*/  PRMT R26, RZ, 0x7610, R26 ;  /* 0x00007610ff1a7816 */ /* 0x000fe4000000001a */
[----:B------:R-:W-:Y:S02]  /*15600*/  PRMT R29, RZ, 0x7610, R29 ;  /* 0x00007610ff1d7816 */ /* 0x000fe4000000001d */
[----:B------:R-:W-:Y:S01]  /*15610*/  PRMT R51, RZ, 0x7610, R51 ;  /* 0x00007610ff337816 */ /* 0x000fe20000000033 */
[----:B0-----:R-:W-:Y:S01]  /*15620*/  @P0 IMAD.MOV.U32 R10, RZ, RZ, R2 ;  /* 0x000000ffff0a0224 */ /* 0x001fe200078e0002 */
[----:B------:R0:W-:Y:S01]  /*15630*/  STL [R1+0x2f4], R3 ;  /* 0x0002f40301007387 */ /* 0x0001e20000100800 */
[----:B------:R-:W-:Y:S01]  /*15640*/  @P0 IMAD.MOV.U32 R11, RZ, RZ, R3 ;  /* 0x000000ffff0b0224 */ /* 0x000fe200078e0003 */
[----:B------:R-:W2:Y:S01]  /*15650*/  LDCU UR12, c[0x0][0x3b0] ;  /* 0x00007600ff0c77ac */ /* 0x000ea20008000800 */
[----:B-1----:R-:W-:Y:S01]  /*15660*/  IADD3 R2, P1, PT, R78, R7, RZ ;  /* 0x000000074e027210 */ /* 0x002fe20007f3e0ff */
[----:B------:R-:W4:Y:S01]  /*15670*/  @P0 LDG.E.U8 R51, desc[UR18][R22.64] ;  /* 0x0000001216330981 */ /* 0x000f22000c1e1100 */
[----:B------:R-:W-:Y:S01]  /*15680*/  VIADD R21, R0, 0xdf ;  /* 0x000000df00157836 */ /* 0x000fe20000000000 */
[----:B------:R-:W1:Y:S02]  /*15690*/  LDCU UR13, c[0x0][0x3b0] ;  /* 0x00007600ff0d77ac */ /* 0x000e640008000800 */
[----:B------:R1:W4:Y:S01]  /*156a0*/  @P0 LDG.E.U8 R30, desc[UR18][R10.64] ;  /* 0x000000120a1e0981 */ /* 0x000322000c1e1100 */
[----:B0-----:R-:W-:-:S02]  /*156b0*/  LEA.HI.X.SX32 R3, R78, R6, 0x1, P1 ;  /* 0x000000064e037211 */ /* 0x001fc400008f0eff */
[----:B------:R-:W-:-:S04]  /*156c0*/  IADD3 R14, P1, PT, R81, R7, RZ ;  /* 0x00000007510e7210 */ /* 0x000fc80007f3e0ff */
[----:B------:R-:W-:Y:S01]  /*156d0*/  LEA.HI.X.SX32 R15, R81, R6, 0x1, P1 ;  /* 0x00000006510f7211 */ /* 0x000fe200008f0eff */
[----:B-1----:R-:W-:Y:S02]  /*156e0*/  @P0 IMAD.MOV.U32 R10, RZ, RZ, R2 ;  /* 0x000000ffff0a0224 */ /* 0x002fe400078e0002 */
[----:B------:R-:W-:Y:S01]  /*156f0*/  @P0 IMAD.MOV.U32 R11, RZ, RZ, R3 ;  /* 0x000000ffff0b0224 */ /* 0x000fe200078e0003 */
[----:B------:R0:W-:Y:S04]  /*15700*/  STL [R1+0x358], R2 ;  /* 0x0003580201007387 */ /* 0x0001e80000100800 */
[----:B------:R1:W4:Y:S04]  /*15710*/  @P0 LDG.E.U8 R28, desc[UR18][R10.64] ;  /* 0x000000120a1c0981 */ /* 0x000328000c1e1100 */
[----:B------:R0:W-:Y:S01]  /*15720*/  STL [R1+0x354], R3 ;  /* 0x0003540301007387 */ /* 0x0001e20000100800 */
[----:B-1----:R-:W-:-:S02]  /*15730*/  @P0 IMAD.MOV.U32 R10, RZ, RZ, R14 ;  /* 0x000000ffff0a0224 */ /* 0x002fc400078e000e */
[----:B------:R-:W-:-:S05]  /*15740*/  @P0 IMAD.MOV.U32 R11, RZ, RZ, R15 ;  /* 0x000000ffff0b0224 */ /* 0x000fca00078e000f */
[----:B------:R1:W4:Y:S04]  /*15750*/  @P0 LDG.E.U8 R27, desc[UR18][R10.64] ;  /* 0x000000120a1b0981 */ /* 0x000328000c1e1100 */
[----:B------:R0:W-:Y:S04]  /*15760*/  STL [R1+0x398], R14 ;  /* 0x0003980e01007387 */ /* 0x0001e80000100800 */
[----:B------:R-:W-:Y:S01]  /*15770*/  STL [R1+0x1318], R81 ;  /* 0x0013185101007387 */ /* 0x000fe20000100800 */
[----:B--2---:R-:W-:-:S13]  /*15780*/  ISETP.GE.AND P3, PT, R24, RZ, PT ;  /* 0x000000ff1800720c */ /* 0x004fda0003f66270 */
[----:B------:R-:W-:-:S05]  /*15790*/  @!P3 IMAD.MOV R80, RZ, RZ, -R80 ;  /* 0x000000ffff50b224 */ /* 0x000fca00078e0a50 */
[----:B------:R-:W-:-:S05]  /*157a0*/  SEL R80, R19, R80, !P4 ;  /* 0x0000005013507207 */ /* 0x000fca0006000000 */
[----:B------:R-:W-:Y:S01]  /*157b0*/  IMAD R80, R80, UR14, RZ ;  /* 0x0000000e50507c24 */ /* 0x000fe2000f8e02ff */
[----:B---3--:R-:W-:-:S04]  /*157c0*/  ISETP.GE.AND P5, PT, R25, RZ, PT ;  /* 0x000000ff1900720c */ /* 0x008fc80003fa6270 */
[----:B------:R-:W-:-:S09]  /*157d0*/  IADD3 R12, P3, PT, R80, R7, RZ ;  /* 0x00000007500c7210 */ /* 0x000fd20007f7e0ff */
[----:B------:R-:W-:-:S05]  /*157e0*/  @!P5 IMAD.MOV R79, RZ, RZ, -R79 ;  /* 0x000000ffff4fd224 */ /* 0x000fca00078e0a4f */
[----:B------:R-:W-:Y:S02]  /*157f0*/  SEL R79, R19, R79, !P4 ;  /* 0x0000004f134f7207 */ /* 0x000fe40006000000 */
[----:B------:R-:W-:-:S03]  /*15800*/  LEA.HI.X.SX32 R13, R80, R6, 0x1, P3 ;  /* 0x00000006500d7211 */ /* 0x000fc600018f0eff */
[----:B------:R-:W-:Y:S02]  /*15810*/  IMAD R79, R79, UR5, RZ ;  /* 0x000000054f4f7c24 */ /* 0x000fe4000f8e02ff */
[----:B-1----:R-:W-:-:S03]  /*15820*/  @P0 IMAD.MOV.U32 R10, RZ, RZ, R12 ;  /* 0x000000ffff0a0224 */ /* 0x002fc600078e000c */
[----:B0-----:R-:W-:Y:S01]  /*15830*/  IADD3 R2, P5, PT, R79, R7, RZ ;  /* 0x000000074f027210 */ /* 0x001fe20007fbe0ff */
[----:B------:R-:W-:-:S03]  /*15840*/  @P0 IMAD.MOV.U32 R11, RZ, RZ, R13 ;  /* 0x000000ffff0b0224 */ /* 0x000fc600078e000d */
[----:B------:R-:W-:Y:S02]  /*15850*/  LEA.HI.X.SX32 R3, R79, R6, 0x1, P5 ;  /* 0x000000064f037211 */ /* 0x000fe400028f0eff */
[----:B------:R0:W2:Y:S01]  /*15860*/  @P0 LDG.E.U8 R26, desc[UR18][R10.64] ;  /* 0x000000120a1a0981 */ /* 0x0000a2000c1e1100 */
[----:B------:R-:W-:-:S03]  /*15870*/  VIADD R14, R0, 0xd6 ;  /* 0x000000d6000e7836 */ /* 0x000fc60000000000 */
[----:B------:R-:W-:Y:S04]  /*15880*/  STL [R1+0x3d8], R12 ;  /* 0x0003d80c01007387 */ /* 0x000fe80000100800 */
[----:B------:R-:W-:Y:S01]  /*15890*/  STL [R1+0x394], R15 ;  /* 0x0003940f01007387 */ /* 0x000fe20000100800 */
[----:B0-----:R-:W-:Y:S02]  /*158a0*/  @P0 IMAD.MOV.U32 R10, RZ, RZ, R2 ;  /* 0x000000ffff0a0224 */ /* 0x001fe400078e0002 */
[----:B------:R-:W-:Y:S01]  /*158b0*/  @P0 IMAD.MOV.U32 R11, RZ, RZ, R3 ;  /* 0x000000ffff0b0224 */ /* 0x000fe200078e0003 */
[----:B------:R-:W-:Y:S04]  /*158c0*/  STL [R1+0x418], R2 ;  /* 0x0004180201007387 */ /* 0x000fe80000100800 */
[----:B------:R-:W-:Y:S04]  /*158d0*/  STL [R1+0x131c], R80 ;  /* 0x00131c5001007387 */ /* 0x000fe80000100800 */
[----:B------:R0:W-:Y:S04]  /*158e0*/  STL [R1+0x3d4], R13 ;  /* 0x0003d40d01007387 */ /* 0x0001e80000100800 */
[----:B------:R1:W3:Y:S01]  /*158f0*/  @P0 LDG.E.U8 R29, desc[UR18][R10.64] ;  /* 0x000000120a1d0981 */ /* 0x0002e2000c1e1100 */
[----:B0-----:R-:W-:-:S03]  /*15900*/  VIADD R13, R0, 0xd7 ;  /* 0x000000d7000d7836 */ /* 0x001fc60000000000 */
[----:B------:R-:W-:Y:S01]  /*15910*/  STL [R1+0x414], R3 ;  /* 0x0004140301007387 */ /* 0x000fe20000100800 */
[----:B-1----:R-:W-:-:S03]  /*15920*/  IABS R10, R14 ;  /* 0x0000000e000a7213 */ /* 0x002fc60000000000 */
[----:B------:R0:W-:Y:S01]  /*15930*/  STL [R1+0xf4c], R14 ;  /* 0x000f4c0e01007387 */ /* 0x0001e20000100800 */
[----:B------:R-:W-:Y:S01]  /*15940*/  IABS R11, R13 ;  /* 0x0000000d000b7213 */ /* 0x000fe20000000000 */
[----:B------:R-:W-:Y:S02]  /*15950*/  VIADD R12, R0, 0xda ;  /* 0x000000da000c7836 */ /* 0x000fe40000000000 */
[----:B0-----:R-:W-:-:S04]  /*15960*/  IMAD.HI.U32 R14, R9, R10, RZ ;  /* 0x0000000a090e7227 */ /* 0x001fc800078e00ff */
[----:B------:R-:W-:Y:S02]  /*15970*/  IMAD.MOV R14, RZ, RZ, -R14 ;  /* 0x000000ffff0e7224 */ /* 0x000fe400078e0a0e */
[----:B------:R-:W-:Y:S01]  /*15980*/  IMAD.HI.U32 R16, R9, R11, RZ ;  /* 0x0000000b09107227 */ /* 0x000fe200078e00ff */
[----:B------:R-:W-:Y:S03]  /*15990*/  STL [R1+0xf50], R13 ;  /* 0x000f500d01007387 */ /* 0x000fe60000100800 */
[C---:B------:R-:W-:Y:S02]  /*159a0*/  VIADD R3, R0.reuse, 0xdb ;  /* 0x000000db00037836 */ /* 0x040fe40000000000 */
[----:B------:R-:W-:Y:S02]  /*159b0*/  VIADD R2, R0, 0xdc ;  /* 0x000000dc00027836 */ /* 0x000fe40000000000 */
[----:B------:R-:W-:Y:S01]  /*159c0*/  IMAD R10, R8, R14, R10 ;  /* 0x0000000e080a7224 */ /* 0x000fe200078e020a */
[----:B------:R0:W-:Y:S01]  /*159d0*/  STL [R1+0xf58], R12 ;  /* 0x000f580c01007387 */ /* 0x0001e20000100800 */
[----:B------:R-:W-:-:S03]  /*159e0*/  IMAD.MOV R16, RZ, RZ, -R16 ;  /* 0x000000ffff107224 */ /* 0x000fc600078e0a10 */
[----:B------:R1:W-:Y:S01]  /*159f0*/  STL [R1+0xf54], R3 ;  /* 0x000f540301007387 */ /* 0x0003e20000100800 */
[----:B------:R-:W-:-:S03]  /*15a00*/  IMAD R11, R8, R16, R11 ;  /* 0x00000010080b7224 */ /* 0x000fc600078e020b */
[----:B------:R-:W-:Y:S01]  /*15a10*/  STL [R1+0xf5c], R2 ;  /* 0x000f5c0201007387 */ /* 0x000fe20000100800 */
[----:B0-----:R-:W-:-:S03]  /*15a20*/  IABS R12, R12 ;  /* 0x0000000c000c7213 */ /* 0x001fc60000000000 */
[----:B------:R-:W-:Y:S04]  /*15a30*/  STL [R1+0x1310], R10 ;  /* 0x0013100a01007387 */ /* 0x000fe80000100800 */
[----:B------:R-:W-:Y:S01]  /*15a40*/  STL [R1+0x138c], R10 ;  /* 0x00138c0a01007387 */ /* 0x000fe20000100800 */
[----:B------:R-:W-:-:S03]  /*15a50*/  IMAD.HI.U32 R17, R9, R12, RZ ;  /* 0x0000000c09117227 */ /* 0x000fc600078e00ff */
[----:B------:R-:W-:Y:S01]  /*15a60*/  STL [R1+0x13a4], R10 ;  /* 0x0013a40a01007387 */ /* 0x000fe20000100800 */
[----:B------:R-:W-:-:S03]  /*15a70*/  IABS R13, R3 ;  /* 0x00000003000d7213 */ /* 0x000fc60000000000 */
[----:B------:R-:W-:Y:S01]  /*15a80*/  STL [R1+0x13d4], R10 ;  /* 0x0013d40a01007387 */ /* 0x000fe20000100800 */
[----:B------:R-:W-:-:S03]  /*15a90*/  IMAD.MOV R17, RZ, RZ, -R17 ;  /* 0x000000ffff117224 */ /* 0x000fc600078e0a11 */
[----:B------:R-:W-:Y:S04]  /*15aa0*/  STL [R1+0x1404], R10 ;  /* 0x0014040a01007387 */ /* 0x000fe80000100800 */
[----:B------:R-:W-:Y:S04]  /*15ab0*/  STL [R1+0x1314], R11 ;  /* 0x0013140b01007387 */ /* 0x000fe80000100800 */
[----:B------:R-:W-:Y:S04]  /*15ac0*/  STL [R1+0x135c], R11 ;  /* 0x00135c0b01007387 */ /* 0x000fe80000100800 */
[----:B------:R-:W-:Y:S01]  /*15ad0*/  STL [R1+0x1374], R11 ;  /* 0x0013740b01007387 */ /* 0x000fe20000100800 */
[----:B------:R-:W-:-:S03]  /*15ae0*/  IMAD.HI.U32 R18, R9, R13, RZ ;  /* 0x0000000d09127227 */ /* 0x000fc600078e00ff */
[----:B------:R-:W-:Y:S01]  /*15af0*/  STL [R1+0x1378], R11 ;  /* 0x0013780b01007387 */ /* 0x000fe20000100800 */
[----:B------:R-:W-:-:S03]  /*15b00*/  IMAD R12, R8, R17, R12 ;  /* 0x00000011080c7224 */ /* 0x000fc600078e020c */
[----:B------:R-:W-:Y:S04]  /*15b10*/  STL [R1+0x1390], R11 ;  /* 0x0013900b01007387 */ /* 0x000fe80000100800 */
        /* <DEDUP_REMOVED lines=12> */
[----:B------:R-:W-:Y:S04]  /*15be0*/  STL [R1+0x1360], R12 ;  /* 0x0013600c01007387 */ /* 0x000fe80000100800 */
[----:B------:R-:W-:Y:S01]  /*15bf0*/  STL [R1+0x1394], R12 ;  /* 0x0013940c01007387 */ /* 0x000fe20000100800 */
[----:B------:R-:W-:-:S03]  /*15c00*/  IMAD.MOV R20, RZ, RZ, -R20 ;  /* 0x000000ffff147224 */ /* 0x000fc600078e0a14 */
[----:B------:R-:W-:Y:S04]  /*15c10*/  STL [R1+0x13ac], R12 ;  /* 0x0013ac0c01007387 */ /* 0x000fe80000100800 */
[----:B------:R-:W-:Y:S04]  /*15c20*/  STL [R1+0x13c0], R12 ;  /* 0x0013c00c01007387 */ /* 0x000fe80000100800 */
[----:B------:R-:W-:Y:S04]  /*15c30*/  STL [R1+0x140c], R12 ;  /* 0x00140c0c01007387 */ /* 0x000fe80000100800 */
[----:B------:R-:W-:Y:S01]  /*15c40*/  STL [R1+0x1420], R12 ;  /* 0x0014200c01007387 */ /* 0x000fe20000100800 */
[----:B------:R-:W-:-:S03]  /*15c50*/  IMAD R15, R8, R20, R15 ;  /* 0x00000014080f7224 */ /* 0x000fc600078e020f */
[----:B------:R-:W-:Y:S04]  /*15c60*/  STL [R1+0x1324], R13 ;  /* 0x0013240d01007387 */ /* 0x000fe80000100800 */
[----:B------:R-:W-:Y:S04]  /*15c70*/  STL [R1+0x1338], R13 ;  /* 0x0013380d01007387 */ /* 0x000fe80000100800 */
[----:B------:R-:W-:Y:S04]  /*15c80*/  STL [R1+0x1350], R13 ;  /* 0x0013500d01007387 */ /* 0x000fe80000100800 */
[----:B------:R-:W-:Y:S04]  /*15c90*/  STL [R1+0x1364], R13 ;  /* 0x0013640d01007387 */ /* 0x000fe80000100800 */
[----:B------:R-:W-:Y:S04]  /*15ca0*/  STL [R1+0x137c], R13 ;  /* 0x00137c0d01007387 */ /* 0x000fe80000100800 */
[----:B------:R-:W-:Y:S04]  /*15cb0*/  STL [R1+0x1398], R13 ;  /* 0x0013980d01007387 */ /* 0x000fe80000100800 */
[----:B------:R-:W-:Y:S01]  /*15cc0*/  STL [R1+0x13dc], R13 ;  /* 0x0013dc0d01007387 */ /* 0x000fe20000100800 */
[----:B------:R-:W-:-:S03]  /*15cd0*/  VIADD R23, R0, 0xdd ;  /* 0x000000dd00177836 */ /* 0x000fc60000000000 */
[----:B------:R-:W-:Y:S04]  /*15ce0*/  STL [R1+0x13f0], R13 ;  /* 0x0013f00d01007387 */ /* 0x000fe80000100800 */
[----:B------:R-:W-:Y:S04]  /*15cf0*/  STL [R1+0x1328], R15 ;  /* 0x0013280f01007387 */ /* 0x000fe80000100800 */
[----:B------:R-:W-:Y:S01]  /*15d00*/  STL [R1+0x1354], R15 ;  /* 0x0013540f01007387 */ /* 0x000fe20000100800 */
[----:B------:R-:W-:-:S03]  /*15d10*/  VIADD R22, R0, 0xde ;  /* 0x000000de00167836 */ /* 0x000fc60000000000 */
[----:B------:R-:W-:Y:S04]  /*15d20*/  STL [R1+0x1368], R15 ;  /* 0x0013680f01007387 */ /* 0x000fe80000100800 */
[----:B------:R-:W-:Y:S01]  /*15d30*/  STL [R1+0x139c], R15 ;  /* 0x00139c0f01007387 */ /* 0x000fe20000100800 */
[----:B------:R-:W-:-:S03]  /*15d40*/  IABS R14, R23 ;  /* 0x00000017000e7213 */ /* 0x000fc60000000000 */
[----:B------:R-:W-:Y:S04]  /*15d50*/  STL [R1+0x13c4], R15 ;  /* 0x0013c40f01007387 */ /* 0x000fe80000100800 */
[----:B------:R-:W-:Y:S04]  /*15d60*/  STL [R1+0x13e0], R15 ;  /* 0x0013e00f01007387 */ /* 0x000fe80000100800 */
[----:B------:R-:W-:Y:S04]  /*15d70*/  STL [R1+0x13f4], R15 ;  /* 0x0013f40f01007387 */ /* 0x000fe80000100800 */
[----:B------:R-:W-:Y:S01]  /*15d80*/  STL [R1+0x1410], R15 ;  /* 0x0014100f01007387 */ /* 0x000fe20000100800 */
[----:B------:R-:W-:-:S03]  /*15d90*/  IABS R17, R21 ;  /* 0x0000001500117213 */ /* 0x000fc60000000000 */
[----:B------:R-:W-:Y:S04]  /*15da0*/  STL [R1+0x1424], R15 ;  /* 0x0014240f01007387 */ /* 0x000fe80000100800 */
[----:B------:R-:W-:Y:S04]  /*15db0*/  STL [R1+0xf48], R23 ;  /* 0x000f481701007387 */ /* 0x000fe80000100800 */
[----:B------:R-:W-:Y:S04]  /*15dc0*/  STL [R1+0xf44], R22 ;  /* 0x000f441601007387 */ /* 0x000fe80000100800 */
[----:B------:R0:W-:Y:S01]  /*15dd0*/  STL [R1+0xf40], R21 ;  /* 0x000f401501007387 */ /* 0x0001e20000100800 */
[----:B------:R-:W-:Y:S01]  /*15de0*/  IABS R16, R22 ;  /* 0x0000001600107213 */ /* 0x000fe20000000000 */
[----:B-1----:R-:W-:-:S02]  /*15df0*/  VIADD R3, R0, 0xe2 ;  /* 0x000000e200037836 */ /* 0x002fc40000000000 */
[----:B0-----:R-:W-:-:S04]  /*15e00*/  IMAD.HI.U32 R21, R9, R14, RZ ;  /* 0x0000000e09157227 */ /* 0x001fc800078e00ff */
[----:B------:R-:W-:Y:S02]  /*15e10*/  IMAD.MOV R21, RZ, RZ, -R21 ;  /* 0x000000ffff157224 */ /* 0x000fe400078e0a15 */
[----:B------:R-:W-:Y:S02]  /*15e20*/  VIADD R2, R0, 0xe3 ;  /* 0x000000e300027836 */ /* 0x000fe40000000000 */
[----:B------:R-:W-:Y:S02]  /*15e30*/  IMAD R14, R8, R21, R14 ;  /* 0x00000015080e7224 */ /* 0x000fe400078e020e */
[----:B------:R-:W-:Y:S01]  /*15e40*/  IMAD.HI.U32 R24, R9, R16, RZ ;  /* 0x0000001009187227 */ /* 0x000fe200078e00ff */
[----:B------:R-:W-:Y:S01]  /*15e50*/  STL [R1+0xf3c], R3 ;  /* 0x000f3c0301007387 */ /* 0x000fe20000100800 */
[----:B------:R-:W-:Y:S02]  /*15e60*/  IABS R18, R3 ;  /* 0x0000000300127213 */ /* 0x000fe40000000000 */
[----:B------:R-:W-:Y:S01]  /*15e70*/  IMAD.MOV R24, RZ, RZ, -R24 ;  /* 0x000000ffff187224 */ /* 0x000fe200078e0a18 */
[----:B------:R0:W-:Y:S01]  /*15e80*/  STL [R1+0xf38], R2 ;  /* 0x000f380201007387 */ /* 0x0001e20000100800 */
[----:B------:R-:W-:-:S03]  /*15e90*/  IABS R20, R2 ;  /* 0x0000000200147213 */ /* 0x000fc60000000000 */
[----:B------:R-:W-:Y:S01]  /*15ea0*/  STL [R1+0x132c], R14 ;  /* 0x00132c0e01007387 */ /* 0x000fe20000100800 */
[----:B------:R-:W-:-:S03]  /*15eb0*/  IMAD R16, R8, R24, R16 ;  /* 0x0000001808107224 */ /* 0x000fc600078e0210 */
[----:B------:R-:W-:Y:S01]  /*15ec0*/  STL [R1+0x136c], R14 ;  /* 0x00136c0e01007387 */ /* 0x000fe20000100800 */
[----:B------:R-:W-:-:S03]  /*15ed0*/  IMAD.HI.U32 R22, R9, R18, RZ ;  /* 0x0000001209167227 */ /* 0x000fc600078e00ff */
[----:B------:R-:W-:Y:S01]  /*15ee0*/  STL [R1+0x1380], R14 ;  /* 0x0013800e01007387 */ /* 0x000fe20000100800 */
[----:B------:R-:W-:-:S03]  /*15ef0*/  IMAD.HI.U32 R25, R9, R20, RZ ;  /* 0x0000001409197227 */ /* 0x000fc600078e00ff */
[----:B------:R-:W-:Y:S04]  /*15f00*/  STL [R1+0x13b0], R14 ;  /* 0x0013b00e01007387 */ /* 0x000fe80000100800 */
[----:B------:R-:W-:Y:S04]  /*15f10*/  STL [R1+0x13c8], R14 ;  /* 0x0013c80e01007387 */ /* 0x000fe80000100800 */
[----:B------:R-:W-:Y:S01]  /*15f20*/  STL [R1+0x13e4], R14 ;  /* 0x0013e40e01007387 */ /* 0x000fe20000100800 */
[----:B------:R-:W-:-:S03]  /*15f30*/  IMAD.MOV R22, RZ, RZ, -R22 ;  /* 0x000000ffff167224 */ /* 0x000fc600078e0a16 */
[----:B------:R-:W-:Y:S01]  /*15f40*/  STL [R1+0x13f8], R14 ;  /* 0x0013f80e01007387 */ /* 0x000fe20000100800 */
[----:B------:R-:W-:-:S03]  /*15f50*/  IMAD.MOV R21, RZ, RZ, -R25 ;  /* 0x000000ffff157224 */ /* 0x000fc600078e0a19 */
[----:B------:R-:W-:Y:S01]  /*15f60*/  STL [R1+0x1414], R14 ;  /* 0x0014140e01007387 */ /* 0x000fe20000100800 */
[----:B0-----:R-:W-:-:S03]  /*15f70*/  VIADD R2, R0, 0xe4 ;  /* 0x000000e400027836 */ /* 0x001fc60000000000 */
[----:B------:R-:W-:Y:S04]  /*15f80*/  STL [R1+0x1428], R14 ;  /* 0x0014280e01007387 */ /* 0x000fe80000100800 */
[----:B------:R-:W-:Y:S01]  /*15f90*/  STL [R1+0x133c], R16 ;  /* 0x00133c1001007387 */ /* 0x000fe20000100800 */
[----:B------:R-:W-:-:S03]  /*15fa0*/  IMAD R18, R8, R22, R18 ;  /* 0x0000001608127224 */ /* 0x000fc600078e0212 */
[----:B------:R-:W-:Y:S01]  /*15fb0*/  STL [R1+0x1384], R16 ;  /* 0x0013841001007387 */ /* 0x000fe20000100800 */
[----:B------:R-:W-:-:S03]  /*15fc0*/  VIADD R43, R0, 0xe5 ;  /* 0x000000e5002b7836 */ /* 0x000fc60000000000 */
[----:B------:R-:W-:Y:S01]  /*15fd0*/  STL [R1+0x13b4], R16 ;  /* 0x0013b41001007387 */ /* 0x000fe20000100800 */
[----:B------:R-:W-:-:S03]  /*15fe0*/  IMAD R20, R8, R21, R20 ;  /* 0x0000001508147224 */ /* 0x000fc600078e0214 */
[----:B------:R-:W-:Y:S01]  /*15ff0*/  STL [R1+0x13cc], R16 ;  /* 0x0013cc1001007387 */ /* 0x000fe20000100800 */
[C---:B------:R-:W-:Y:S01]  /*16000*/  VIADD R22, R0.reuse, 0xe6 ;  /* 0x000000e600167836 */ /* 0x040fe20000000000 */
[----:B------:R-:W-:Y:S02]  /*16010*/  IABS R21, R2 ;  /* 0x0000000200157213 */ /* 0x000fe40000000000 */
[----:B------:R-:W-:Y:S01]  /*16020*/  STL [R1+0x13fc], R16 ;  /* 0x0013fc1001007387 */ /* 0x000fe20000100800 */
[----:B------:R-:W-:-:S03]  /*16030*/  VIADD R3, R0, 0xe7 ;  /* 0x000000e700037836 */ /* 0x000fc60000000000 */
[----:B------:R-:W-:Y:S04]  /*16040*/  STL [R1+0x142c], R16 ;  /* 0x00142c1001007387 */ /* 0x000fe80000100800 */
[----:B------:R0:W-:Y:S04]  /*16050*/  STL [R1+0xf34], R2 ;  /* 0x000f340201007387 */ /* 0x0001e80000100800 */
[----:B------:R-:W-:Y:S01]  /*16060*/  STL [R1+0xf30], R43 ;  /* 0x000f302b01007387 */ /* 0x000fe20000100800 */
[----:B0-----:R-:W-:-:S03]  /*16070*/  VIADD R2, R0, 0xea ;  /* 0x000000ea00027836 */ /* 0x001fc60000000000 */
[----:B------:R-:W-:Y:S01]  /*16080*/  STL [R1+0xf2c], R22 ;  /* 0x000f2c1601007387 */ /* 0x000fe20000100800 */
[----:B------:R-:W-:-:S03]  /*16090*/  IABS R24, R43 ;  /* 0x0000002b00187213 */ /* 0x000fc60000000000 */
[----:B------:R-:W-:Y:S01]  /*160a0*/  STL [R1+0xf28], R3 ;  /* 0x000f280301007387 */ /* 0x000fe20000100800 */
[----:B------:R-:W-:-:S03]  /*160b0*/  IABS R25, R2 ;  /* 0x0000000200197213 */ /* 0x000fc60000000000 */
[----:B------:R0:W-:Y:S04]  /*160c0*/  STL [R1+0xf24], R2 ;  /* 0x000f240201007387 */ /* 0x0001e80000100800 */
[----:B------:R-:W2:Y:S04]  /*160d0*/  LDL.LU R93, [R1+0x66c] ;  /* 0x00066c00015d7983 */ /* 0x000ea80000300800 */
[----:B0-----:R-:W3:Y:S04]  /*160e0*/  LDL.LU R2, [R1+0x668] ;  /* 0x0006680001027983 */ /* 0x001ee80000300800 */
[----:B------:R-:W4:Y:S04]  /*160f0*/  LDL.LU R43, [R1+0x664] ;  /* 0x00066400012b7983 */ /* 0x000f280000300800 */
[----:B------:R-:W4:Y:S04]  /*16100*/  LDL.LU R70, [R1+0x660] ;  /* 0x0006600001467983 */ /* 0x000f280000300800 */
[----:B------:R-:W4:Y:S04]  /*16110*/  LDL.LU R44, [R1+0x65c] ;  /* 0x00065c00012c7983 */ /* 0x000f280000300800 */
[----:B------:R-:W4:Y:S04]  /*16120*/  LDL.LU R45, [R1+0x658] ;  /* 0x00065800012d7983 */ /* 0x000f280000300800 */
[----:B------:R-:W4:Y:S04]  /*16130*/  LDL.LU R46, [R1+0x654] ;  /* 0x00065400012e7983 */ /* 0x000f280000300800 */
[----:B------:R-:W4:Y:S01]  /*16140*/  LDL.LU R72, [R1+0x640] ;  /* 0x0006400001487983 */ /* 0x000f220000300800 */
[----:B------:R-:W-:-:S03]  /*16150*/  IMAD.HI.U32 R23, R9, R17, RZ ;  /* 0x0000001109177227 */ /* 0x000fc600078e00ff */
[----:B------:R-:W4:Y:S04]  /*16160*/  LDL.LU R47, [R1+0x63c] ;  /* 0x00063c00012f7983 */ /* 0x000f280000300800 */
[----:B------:R-:W4:Y:S04]  /*16170*/  LDL.LU R60, [R1+0x638] ;  /* 0x00063800013c7983 */ /* 0x000f280000300800 */
[----:B------:R-:W4:Y:S04]  /*16180*/  LDL.LU R66, [R1+0x634] ;  /* 0x0006340001427983 */ /* 0x000f280000300800 */
[----:B------:R-:W4:Y:S01]  /*16190*/  LDL.LU R68, [R1+0x630] ;  /* 0x0006300001447983 */ /* 0x000f220000300800 */
[----:B------:R-:W-:-:S03]  /*161a0*/  IMAD.MOV R23, RZ, RZ, -R23 ;  /* 0x000000ffff177224 */ /* 0x000fc600078e0a17 */
[----:B------:R-:W4:Y:S04]  /*161b0*/  LDL.LU R48, [R1+0x62c] ;  /* 0x00062c0001307983 */ /* 0x000f280000300800 */
[----:B------:R-:W4:Y:S04]  /*161c0*/  LDL.LU R50, [R1+0x628] ;  /* 0x0006280001327983 */ /* 0x000f280000300800 */
[----:B------:R-:W4:Y:S01]  /*161d0*/  LDL.LU R75, [R1+0x624] ;  /* 0x00062400014b7983 */ /* 0x000f220000300800 */
[----:B------:R-:W-:-:S03]  /*161e0*/  IMAD R17, R8, R23, R17 ;  /* 0x0000001708117224 */ /* 0x000fc600078e0211 */
[----:B------:R-:W4:Y:S01]  /*161f0*/  LDL.LU R52, [R1+0x620] ;  /* 0x0006200001347983 */ /* 0x000f220000300800 */
[----:B------:R-:W-:-:S03]  /*16200*/  IABS R23, R22 ;  /* 0x0000001600177213 */ /* 0x000fc60000000000 */
[----:B------:R-:W4:Y:S01]  /*16210*/  LDL.LU R54, [R1+0x61c] ;  /* 0x00061c0001367983 */ /* 0x000f220000300800 */
[----:B------:R-:W-:-:S03]  /*16220*/  IABS R22, R3 ;  /* 0x0000000300167213 */ /* 0x000fc60000000000 */
[----:B------:R-:W4:Y:S04]  /*16230*/  LDL.LU R56, [R1+0x618] ;  /* 0x0006180001387983 */ /* 0x000f280000300800 */
[----:B------:R-:W4:Y:S04]  /*16240*/  LDL.LU R58, [R1+0x614] ;  /* 0x00061400013a7983 */ /* 0x000f280000300800 */
[----:B------:R-:W4:Y:S04]  /*16250*/  LDL.LU R62, [R1+0x600] ;  /* 0x00060000013e7983 */ /* 0x000f280000300800 */
[----:B------:R-:W4:Y:S04]  /*16260*/  LDL.LU R64, [R1+0x5fc] ;  /* 0x0005fc0001407983 */ /* 0x000f280000300800 */
[----:B------:R-:W4:Y:S01]  /*16270*/  LDL.LU R3, [R1+0x5f8] ;  /* 0x0005f80001037983 */ /* 0x000f220000300800 */
[----:B------:R-:W0:Y:S01]  /*16280*/  S2R R81, SR_TID.X ;  /* 0x0000000000517919 */ /* 0x000e220000002100 */
[----:B------:R-:W-:-:S04]  /*16290*/  @!UP1 UIADD3 UR4, UPT, UPT, -UR4, 0x100000, URZ ;  /* 0x0010000004049890 */ /* 0x000fc8000fffe1ff */
[----:B------:R-:W-:Y:S02]  /*162a0*/  @!UP1 USHF.L.U32 UR5, UR4, 0xb, URZ ;  /* 0x0000000b04059899 */ /* 0x000fe400080006ff */
[----:B------:R-:W-:Y:S01]  /*162b0*/  @!UP1 USHF.L.U32 UR4, UR4, 0x1, URZ ;  /* 0x0000000104049899 */ /* 0x000fe200080006ff */
[----:B------:R-:W-:Y:S01]  /*162c0*/  VOTEU.ALL UP1, P2 ;  /* 0x0000000000ff7886 */ /* 0x000fe20001020000 */
[----:B------:R-:W-:-:S04]  /*162d0*/  IMAD.HI.U32 R73, R9, R21, RZ ;  /* 0x0000001509497227 */ /* 0x000fc800078e00ff */
[----:B------:R-:W-:Y:S02]  /*162e0*/  IMAD.MOV R73, RZ, RZ, -R73 ;  /* 0x000000ffff497224 */ /* 0x000fe400078e0a49 */
[----:B------:R-:W-:-:S04]  /*162f0*/  IMAD.HI.U32 R76, R9, R24, RZ ;  /* 0x00000018094c7227 */ /* 0x000fc800078e00ff */
[----:B------:R1:W2:Y:S01]  /*16300*/  @!UP1 SYNCS.EXCH.64 URZ, [UR9+0x18008], UR4 ;  /* 0x0180080409ff95b2 */ /* 0x0002a20008000100 */
[----:B------:R-:W-:Y:S02]  /*16310*/  IMAD R21, R8, R73, R21 ;  /* 0x0000004908157224 */ /* 0x000fe400078e0215 */
[----:B------:R-:W-:Y:S01]  /*16320*/  IMAD.MOV R73, RZ, RZ, -R76 ;  /* 0x000000ffff497224 */ /* 0x000fe200078e0a4c */
[----:B0-----:R-:W-:-:S03]  /*16330*/  LOP3.LUT R81, R81, 0x7f, RZ, 0xc0, !PT ;  /* 0x0000007f51517812 */ /* 0x001fc600078ec0ff */
[----:B------:R-:W-:Y:S01]  /*16340*/  IMAD R24, R8, R73, R24 ;  /* 0x0000004908187224 */ /* 0x000fe200078e0218 */
[----:B------:R-:W-:Y:S01]  /*16350*/  PRMT R16, RZ, 0x7610, R16 ;  /* 0x00007610ff107816 */ /* 0x000fe20000000010 */
[----:B-1----:R-:W0:Y:S01]  /*16360*/  LDCU UR4, c[0x0][0x3b0] ;  /* 0x00007600ff0477ac */ /* 0x002e220008000800 */
[C---:B------:R-:W-:Y:S02]  /*16370*/  LOP3.LUT R73, R81.reuse, 0x10, RZ, 0x3c, !PT ;  /* 0x0000001051497812 */ /* 0x040fe400078e3cff */
[----:B------:R-:W-:Y:S01]  /*16380*/  PRMT R13, RZ, 0x7610, R13 ;  /* 0x00007610ff0d7816 */ /* 0x000fe2000000000d */
[----:B------:R-:W1:Y:S01]  /*16390*/  LDCU UR5, c[0x0][0x3b0] ;  /* 0x00007600ff0577ac */ /* 0x000e620008000800 */
[----:B--2---:R-:W-:Y:S04]  /*163a0*/  STS.U8 [R81+UR9+0x10000], R93 ;  /* 0x0100005d51007988 */ /* 0x004fe80008000009 */
[----:B---3--:R-:W-:Y:S04]  /*163b0*/  STS.U8 [R81+UR9+0x10400], R2 ;  /* 0x0104000251007988 */ /* 0x008fe80008000009 */
[----:B----4-:R-:W-:Y:S04]  /*163c0*/  STS.U8 [R81+UR9+0x10800], R43 ;  /* 0x0108002b51007988 */ /* 0x010fe80008000009 */
[----:B------:R2:W-:Y:S04]  /*163d0*/  STS.U8 [R81+UR9+0x10c00], R70 ;  /* 0x010c004651007988 */ /* 0x0005e80008000009 */
[----:B------:R-:W-:Y:S04]  /*163e0*/  STS.U8 [R81+UR9+0x11000], R44 ;  /* 0x0110002c51007988 */ /* 0x000fe80008000009 */
[----:B------:R-:W-:Y:S04]  /*163f0*/  STS.U8 [R81+UR9+0x11400], R45 ;  /* 0x0114002d51007988 */ /* 0x000fe80008000009 */
[----:B--2---:R-:W2:Y:S04]  /*16400*/  LDL.LU R70, [R1+0x5f4] ;  /* 0x0005f40001467983 */ /* 0x004ea80000300800 */
[----:B------:R-:W-:Y:S04]  /*16410*/  STS.U8 [R81+UR9+0x11800], R46 ;  /* 0x0118002e51007988 */ /* 0x000fe80008000009 */
[----:B------:R3:W-:Y:S04]  /*16420*/  STS.U8 [R81+UR9+0x11c00], R72 ;  /* 0x011c004851007988 */ /* 0x0007e80008000009 */
[----:B------:R-:W-:Y:S04]  /*16430*/  STS.U8 [R81+UR9+0x12000], R47 ;  /* 0x0120002f51007988 */ /* 0x000fe80008000009 */
[----:B------:R4:W-:Y:S04]  /*16440*/  STS.U8 [R81+UR9+0x12400], R60 ;  /* 0x0124003c51007988 */ /* 0x0009e80008000009 */
[----:B---3--:R-:W3:Y:S04]  /*16450*/  LDL.LU R72, [R1+0x5f0] ;  /* 0x0005f00001487983 */ /* 0x008ee80000300800 */
[----:B------:R0:W-:Y:S04]  /*16460*/  STS.U8 [R81+UR9+0x12800], R66 ;  /* 0x0128004251007988 */ /* 0x0001e80008000009 */
[----:B------:R0:W-:Y:S04]  /*16470*/  STS.U8 [R81+UR9+0x12c00], R68 ;  /* 0x012c004451007988 */ /* 0x0001e80008000009 */
[----:B----4-:R-:W4:Y:S04]  /*16480*/  LDL.LU R60, [R1+0x5ec] ;  /* 0x0005ec00013c7983 */ /* 0x010f280000300800 */
[----:B------:R-:W-:Y:S04]  /*16490*/  STS.U8 [R81+UR9+0x13000], R48 ;  /* 0x0130003051007988 */ /* 0x000fe80008000009 */
[----:B0-----:R-:W4:Y:S04]  /*164a0*/  LDL.LU R66, [R1+0x5e8] ;  /* 0x0005e80001427983 */ /* 0x001f280000300800 */
[----:B------:R-:W-:Y:S04]  /*164b0*/  STS.U8 [R81+UR9+0x13400], R50 ;  /* 0x0134003251007988 */ /* 0x000fe80008000009 */
[----:B------:R-:W4:Y:S04]  /*164c0*/  LDL.LU R68, [R1+0x5e4] ;  /* 0x0005e40001447983 */ /* 0x000f280000300800 */
[----:B------:R0:W-:Y:S04]  /*164d0*/  STS.U8 [R81+UR9+0x13800], R75 ;  /* 0x0138004b51007988 */ /* 0x0001e80008000009 */
[----:B------:R-:W-:Y:S04]  /*164e0*/  STS.U8 [R81+UR9+0x13c00], R52 ;  /* 0x013c003451007988 */ /* 0x000fe80008000009 */
[----:B------:R-:W-:Y:S04]  /*164f0*/  STS.U8 [R73+UR9+0x10080], R54 ;  /* 0x0100803649007988 */ /* 0x000fe80008000009 */
[----:B0-----:R-:W4:Y:S04]  /*16500*/  LDL.LU R75, [R1+0x5e0] ;  /* 0x0005e000014b7983 */ /* 0x001f280000300800 */
[----:B------:R-:W-:Y:S04]  /*16510*/  STS.U8 [R73+UR9+0x10480], R56 ;  /* 0x0104803849007988 */ /* 0x000fe80008000009 */
[----:B------:R-:W-:Y:S04]  /*16520*/  STS.U8 [R73+UR9+0x10880], R58 ;  /* 0x0108803a49007988 */ /* 0x000fe80008000009 */
[----:B------:R-:W-:Y:S04]  /*16530*/  STS.U8 [R73+UR9+0x10c80], R62 ;  /* 0x010c803e49007988 */ /* 0x000fe80008000009 */
[----:B------:R-:W4:Y:S04]  /*16540*/  LDL.LU R93, [R1+0x5dc] ;  /* 0x0005dc00015d7983 */ /* 0x000f280000300800 */
[----:B------:R-:W-:Y:S04]  /*16550*/  STS.U8 [R73+UR9+0x11080], R64 ;  /* 0x0110804049007988 */ /* 0x000fe80008000009 */
[----:B------:R-:W4:Y:S04]  /*16560*/  LDL.LU R2, [R1+0x5d8] ;  /* 0x0005d80001027983 */ /* 0x000f280000300800 */
[----:B------:R0:W-:Y:S04]  /*16570*/  STS.U8 [R73+UR9+0x11480], R3 ;  /* 0x0114800349007988 */ /* 0x0001e80008000009 */
[----:B------:R-:W4:Y:S04]  /*16580*/  LDL.LU R43, [R1+0x5c0] ;  /* 0x0005c000012b7983 */ /* 0x000f280000300800 */
[----:B0-----:R-:W4:Y:S04]  /*16590*/  LDL.LU R3, [R1+0x5b8] ;  /* 0x0005b80001037983 */ /* 0x001f280000300800 */
[----:B------:R-:W4:Y:S04]  /*165a0*/  LDL.LU R44, [R1+0x5b4] ;  /* 0x0005b400012c7983 */ /* 0x000f280000300800 */
[----:B------:R-:W4:Y:S04]  /*165b0*/  LDL.LU R45, [R1+0x5a8] ;  /* 0x0005a800012d7983 */ /* 0x000f280000300800 */
[----:B------:R-:W4:Y:S04]  /*165c0*/  LDL.LU R46, [R1+0x5a4] ;  /* 0x0005a400012e7983 */ /* 0x000f280000300800 */
[----:B--2---:R0:W-:Y:S04]  /*165d0*/  STS.U8 [R73+UR9+0x11880], R70 ;  /* 0x0118804649007988 */ /* 0x0041e80008000009 */
[----:B0-----:R-:W2:Y:S04]  /*165e0*/  LDL.LU R70, [R1+0x598] ;  /* 0x0005980001467983 */ /* 0x001ea80000300800 */
[----:B------:R-:W2:Y:S04]  /*165f0*/  LDL.LU R47, [R1+0x580] ;  /* 0x00058000012f7983 */ /* 0x000ea80000300800 */
[----:B------:R-:W2:Y:S04]  /*16600*/  LDL.LU R62, [R1+0x578] ;  /* 0x00057800013e7983 */ /* 0x000ea80000300800 */
[----:B---3--:R0:W-:Y:S04]  /*16610*/  STS.U8 [R73+UR9+0x11c80], R72 ;  /* 0x011c804849007988 */ /* 0x0081e80008000009 */
[----:B------:R-:W3:Y:S04]  /*16620*/  LDL.LU R64, [R1+0x570] ;  /* 0x0005700001407983 */ /* 0x000ee80000300800 */
[----:B0-----:R-:W3:Y:S04]  /*16630*/  LDL.LU R72, [R1+0x568] ;  /* 0x0005680001487983 */ /* 0x001ee80000300800 */
[----:B------:R-:W3:Y:S04]  /*16640*/  LDL.LU R48, [R1+0x564] ;  /* 0x0005640001307983 */ /* 0x000ee80000300800 */
[----:B------:R-:W3:Y:S04]  /*16650*/  LDL.LU R50, [R1+0x558] ;  /* 0x0005580001327983 */ /* 0x000ee80000300800 */
[----:B----4-:R-:W-:Y:S04]  /*16660*/  STS.U8 [R73+UR9+0x12080], R60 ;  /* 0x0120803c49007988 */ /* 0x010fe80008000009 */
[----:B------:R-:W4:Y:S04]  /*16670*/  LDL.LU R52, [R1+0x554] ;  /* 0x0005540001347983 */ /* 0x000f280000300800 */
[----:B------:R-:W-:Y:S04]  /*16680*/  STS.U8 [R73+UR9+0x12480], R66 ;  /* 0x0124804249007988 */ /* 0x000fe80008000009 */
[----:B------:R-:W4:Y:S04]  /*16690*/  LDL.LU R54, [R1+0x538] ;  /* 0x0005380001367983 */ /* 0x000f280000300800 */
[----:B------:R-:W-:Y:S04]  /*166a0*/  STS.U8 [R73+UR9+0x12880], R68 ;  /* 0x0128804449007988 */ /* 0x000fe80008000009 */
[----:B------:R-:W4:Y:S04]  /*166b0*/  LDL.LU R56, [R1+0x530] ;  /* 0x0005300001387983 */ /* 0x000f280000300800 */
[----:B------:R0:W-:Y:S04]  /*166c0*/  STS.U8 [R73+UR9+0x12c80], R75 ;  /* 0x012c804b49007988 */ /* 0x0001e80008000009 */
[----:B------:R-:W4:Y:S04]  /*166d0*/  LDL.LU R58, [R1+0x528] ;  /* 0x00052800013a7983 */ /* 0x000f280000300800 */
[----:B0-----:R-:W4:Y:S04]  /*166e0*/  LDL.LU R75, [R1+0x520] ;  /* 0x00052000014b7983 */ /* 0x001f280000300800 */
[----:B------:R-:W-:Y:S04]  /*166f0*/  STS.U8 [R73+UR9+0x13080], R93 ;  /* 0x0130805d49007988 */ /* 0x000fe80008000009 */
[----:B------:R-:W4:Y:S04]  /*16700*/  LDL.LU R60, [R1+0x518] ;  /* 0x00051800013c7983 */ /* 0x000f280000300800 */
[----:B------:R-:W-:Y:S04]  /*16710*/  STS.U8 [R73+UR9+0x13480], R2 ;  /* 0x0134800249007988 */ /* 0x000fe80008000009 */
[----:B------:R-:W4:Y:S04]  /*16720*/  LDL.LU R66, [R1+0x514] ;  /* 0x0005140001427983 */ /* 0x000f280000300800 */
[----:B------:R-:W-:Y:S04]  /*16730*/  STS.U8 [R73+UR9+0x13880], R43 ;  /* 0x0138802b49007988 */ /* 0x000fe80008000009 */
[----:B------:R-:W4:Y:S04]  /*16740*/  LDL.LU R68, [R1+0x4f8] ;  /* 0x0004f80001447983 */ /* 0x000f280000300800 */
[----:B------:R0:W-:Y:S04]  /*16750*/  STS.U8 [R73+UR9+0x13c80], R3 ;  /* 0x013c800349007988 */ /* 0x0001e80008000009 */
[----:B0-----:R-:W4:Y:S01]  /*16760*/  LDL.LU R3, [R1+0x4f0] ;  /* 0x0004f00001037983 */ /* 0x001f220000300800 */
[----:B------:R-:W-:-:S05]  /*16770*/  LOP3.LUT R80, R81, 0x20, RZ, 0x3c, !PT ;  /* 0x0000002051507812 */ /* 0x000fca00078e3cff */
[----:B------:R-:W-:Y:S04]  /*16780*/  STS.U8 [R80+UR9+0x10100], R44 ;  /* 0x0101002c50007988 */ /* 0x000fe80008000009 */
[----:B------:R-:W-:Y:S04]  /*16790*/  STS.U8 [R80+UR9+0x10500], R45 ;  /* 0x0105002d50007988 */ /* 0x000fe80008000009 */
[----:B------:R-:W-:Y:S01]  /*167a0*/  STS.U8 [R80+UR9+0x10900], R46 ;  /* 0x0109002e50007988 */ /* 0x000fe20008000009 */
[----:B------:R-:W-:-:S03]  /*167b0*/  LOP3.LUT R2, R81, 0x30, RZ, 0x3c, !PT ;  /* 0x0000003051027812 */ /* 0x000fc600078e3cff */
[----:B--2---:R0:W-:Y:S04]  /*167c0*/  STS.U8 [R80+UR9+0x10d00], R70 ;  /* 0x010d004650007988 */ /* 0x0041e80008000009 */
[----:B------:R-:W-:Y:S04]  /*167d0*/  STS.U8 [R80+UR9+0x11100], R47 ;  /* 0x0111002f50007988 */ /* 0x000fe80008000009 */
[----:B------:R2:W-:Y:S04]  /*167e0*/  STS.U8 [R80+UR9+0x11500], R62 ;  /* 0x0115003e50007988 */ /* 0x0005e80008000009 */
[----:B0-----:R-:W4:Y:S04]  /*167f0*/  LDL.LU R70, [R1+0x4e8] ;  /* 0x0004e80001467983 */ /* 0x001f280000300800 */
[----:B---3--:R0:W-:Y:S04]  /*16800*/  STS.U8 [R80+UR9+0x11900], R64 ;  /* 0x0119004050007988 */ /* 0x0081e80008000009 */
[----:B--2---:R-:W2:Y:S04]  /*16810*/  LDL.LU R62, [R1+0x4e4] ;  /* 0x0004e400013e7983 */ /* 0x004ea80000300800 */
[----:B------:R3:W-:Y:S04]  /*16820*/  STS.U8 [R80+UR9+0x11d00], R72 ;  /* 0x011d004850007988 */ /* 0x0007e80008000009 */
[----:B------:R-:W-:Y:S04]  /*16830*/  STS.U8 [R80+UR9+0x12100], R48 ;  /* 0x0121003050007988 */ /* 0x000fe80008000009 */
[----:B------:R-:W-:Y:S04]  /*16840*/  STS.U8 [R80+UR9+0x12500], R50 ;  /* 0x0125003250007988 */ /* 0x000fe80008000009 */
[----:B0-----:R-:W2:Y:S04]  /*16850*/  LDL.LU R64, [R1+0x4e0] ;  /* 0x0004e00001407983 */ /* 0x001ea80000300800 */
[----:B----4-:R-:W-:Y:S04]  /*16860*/  STS.U8 [R80+UR9+0x12900], R52 ;  /* 0x0129003450007988 */ /* 0x010fe80008000009 */
[----:B---3--:R-:W3:Y:S04]  /*16870*/  LDL.LU R72, [R1+0x4dc] ;  /* 0x0004dc0001487983 */ /* 0x008ee80000300800 */
[----:B------:R-:W-:Y:S04]  /*16880*/  STS.U8 [R80+UR9+0x12d00], R54 ;  /* 0x012d003650007988 */ /* 0x000fe80008000009 */
[----:B------:R-:W-:Y:S04]  /*16890*/  STS.U8 [R80+UR9+0x13100], R56 ;  /* 0x0131003850007988 */ /* 0x000fe80008000009 */
[----:B------:R-:W-:Y:S04]  /*168a0*/  STS.U8 [R80+UR9+0x13500], R58 ;  /* 0x0135003a50007988 */ /* 0x000fe80008000009 */
[----:B------:R0:W-:Y:S04]  /*168b0*/  STS.U8 [R80+UR9+0x13900], R75 ;  /* 0x0139004b50007988 */ /* 0x0001e80008000009 */
[----:B0-----:R-:W4:Y:S04]  /*168c0*/  LDL.LU R75, [R1+0x4d8] ;  /* 0x0004d800014b7983 */ /* 0x001f280000300800 */
[----:B------:R-:W4:Y:S04]  /*168d0*/  LDL.LU R82, [R1+0x4d4] ;  /* 0x0004d40001527983 */ /* 0x000f280000300800 */
[----:B------:R-:W4:Y:S04]  /*168e0*/  LDL.LU R83, [R1+0x4c0] ;  /* 0x0004c00001537983 */ /* 0x000f280000300800 */
[----:B------:R-:W4:Y:S04]  /*168f0*/  LDL.LU R93, [R1+0x4bc] ;  /* 0x0004bc00015d7983 */ /* 0x000f280000300800 */
[----:B------:R-:W-:Y:S04]  /*16900*/  STS.U8 [R80+UR9+0x13d00], R60 ;  /* 0x013d003c50007988 */ /* 0x000fe80008000009 */
        /* <DEDUP_REMOVED lines=11> */
[----:B------:R0:W-:Y:S04]  /*169c0*/  STS.U8 [R2+UR9+0x10d80], R70 ;  /* 0x010d804602007988 */ /* 0x0001e80008000009 */
[----:B--2---:R2:W-:Y:S04]  /*169d0*/  STS.U8 [R2+UR9+0x11180], R62 ;  /* 0x0111803e02007988 */ /* 0x0045e80008000009 */
[----:B0-----:R-:W4:Y:S04]  /*169e0*/  LDL.LU R70, [R1+0x498] ;  /* 0x0004980001467983 */ /* 0x001f280000300800 */
[----:B------:R-:W4:Y:S04]  /*169f0*/  LDL.LU R48, [R1+0x494] ;  /* 0x0004940001307983 */ /* 0x000f280000300800 */
[----:B------:R-:W4:Y:S04]  /*16a00*/  LDL.LU R50, [R1+0x480] ;  /* 0x0004800001327983 */ /* 0x000f280000300800 */
[----:B------:R0:W-:Y:S04]  /*16a10*/  STS.U8 [R2+UR9+0x11580], R64 ;  /* 0x0115804002007988 */ /* 0x0001e80008000009 */
[----:B------:R-:W4:Y:S04]  /*16a20*/  LDL.LU R52, [R1+0x47c] ;  /* 0x00047c0001347983 */ /* 0x000f280000300800 */
[----:B---3--:R3:W-:Y:S04]  /*16a30*/  STS.U8 [R2+UR9+0x11980], R72 ;  /* 0x0119804802007988 */ /* 0x0087e80008000009 */
[----:B------:R-:W4:Y:S04]  /*16a40*/  LDL.LU R54, [R1+0x478] ;  /* 0x0004780001367983 */ /* 0x000f280000300800 */
[----:B------:R-:W4:Y:S04]  /*16a50*/  LDL.LU R56, [R1+0x474] ;  /* 0x0004740001387983 */ /* 0x000f280000300800 */
[----:B------:R-:W4:Y:S04]  /*16a60*/  LDL.LU R58, [R1+0x470] ;  /* 0x00047000013a7983 */ /* 0x000f280000300800 */
[----:B------:R-:W4:Y:S04]  /*16a70*/  LDL.LU R60, [R1+0x46c] ;  /* 0x00046c00013c7983 */ /* 0x000f280000300800 */
[----:B--2---:R-:W2:Y:S04]  /*16a80*/  LDL.LU R62, [R1+0x468] ;  /* 0x00046800013e7983 */ /* 0x004ea80000300800 */
[----:B0-----:R-:W2:Y:S04]  /*16a90*/  LDL.LU R64, [R1+0x464] ;  /* 0x0004640001407983 */ /* 0x001ea80000300800 */
[----:B---3--:R-:W3:Y:S04]  /*16aa0*/  LDL.LU R72, [R1+0x460] ;  /* 0x0004600001487983 */ /* 0x008ee80000300800 */
[----:B----4-:R0:W-:Y:S04]  /*16ab0*/  STS.U8 [R2+UR9+0x11d80], R75 ;  /* 0x011d804b02007988 */ /* 0x0101e80008000009 */
[----:B------:R-:W-:Y:S04]  /*16ac0*/  STS.U8 [R2+UR9+0x12180], R82 ;  /* 0x0121805202007988 */ /* 0x000fe80008000009 */
[----:B------:R-:W-:Y:S04]  /*16ad0*/  STS.U8 [R2+UR9+0x12580], R83 ;  /* 0x0125805302007988 */ /* 0x000fe80008000009 */
[----:B------:R-:W-:Y:S04]  /*16ae0*/  STS.U8 [R2+UR9+0x12980], R93 ;  /* 0x0129805d02007988 */ /* 0x000fe80008000009 */
[----:B0-----:R-:W4:Y:S04]  /*16af0*/  LDL.LU R75, [R1+0x45c] ;  /* 0x00045c00014b7983 */ /* 0x001f280000300800 */
[----:B------:R-:W-:Y:S04]  /*16b00*/  STS.U8 [R2+UR9+0x12d80], R47 ;  /* 0x012d802f02007988 */ /* 0x000fe80008000009 */
[----:B------:R-:W-:Y:S04]  /*16b10*/  STS.U8 [R2+UR9+0x13180], R43 ;  /* 0x0131802b02007988 */ /* 0x000fe80008000009 */
[----:B------:R-:W-:Y:S04]  /*16b20*/  STS.U8 [R2+UR9+0x13580], R44 ;  /* 0x0135802c02007988 */ /* 0x000fe80008000009 */
[----:B------:R-:W-:Y:S04]  /*16b30*/  STS.U8 [R2+UR9+0x13980], R45 ;  /* 0x0139802d02007988 */ /* 0x000fe80008000009 */
[----:B------:R0:W-:Y:S04]  /*16b40*/  STS.U8 [R2+UR9+0x13d80], R3 ;  /* 0x013d800302007988 */ /* 0x0001e80008000009 */
[----:B0-----:R-:W4:Y:S01]  /*16b50*/  LDL.LU R3, [R1+0x458] ;  /* 0x0004580001037983 */ /* 0x001f220000300800 */
[----:B------:R-:W-:-:S05]  /*16b60*/  LOP3.LUT R47, R81, 0x40, RZ, 0x3c, !PT ;  /* 0x00000040512f7812 */ /* 0x000fca00078e3cff */
[----:B------:R-:W-:Y:S04]  /*16b70*/  STS.U8 [R47+UR9+0x10200], R46 ;  /* 0x0102002e2f007988 */ /* 0x000fe80008000009 */
[----:B------:R0:W-:Y:S04]  /*16b80*/  STS.U8 [R47+UR9+0x10600], R66 ;  /* 0x010600422f007988 */ /* 0x0001e80008000009 */
[----:B------:R1:W-:Y:S04]  /*16b90*/  STS.U8 [R47+UR9+0x10a00], R68 ;  /* 0x010a00442f007988 */ /* 0x0003e80008000009 */
[----:B0-----:R-:W4:Y:S04]  /*16ba0*/  LDL.LU R66, [R1+0x454] ;  /* 0x0004540001427983 */ /* 0x001f280000300800 */
[----:B-1----:R-:W4:Y:S04]  /*16bb0*/  LDL.LU R68, [R1+0x440] ;  /* 0x0004400001447983 */ /* 0x002f280000300800 */
[----:B------:R0:W-:Y:S04]  /*16bc0*/  STS.U8 [R47+UR9+0x10e00], R70 ;  /* 0x010e00462f007988 */ /* 0x0001e80008000009 */
[----:B------:R-:W-:Y:S04]  /*16bd0*/  STS.U8 [R47+UR9+0x11200], R48 ;  /* 0x011200302f007988 */ /* 0x000fe80008000009 */
[----:B------:R-:W-:Y:S04]  /*16be0*/  STS.U8 [R47+UR9+0x11600], R50 ;  /* 0x011600322f007988 */ /* 0x000fe80008000009 */
[----:B0-----:R-:W4:Y:S04]  /*16bf0*/  LDL.LU R70, [R1+0x43c] ;  /* 0x00043c0001467983 */ /* 0x001f280000300800 */
[----:B------:R-:W-:Y:S04]  /*16c00*/  STS.U8 [R47+UR9+0x11a00], R52 ;  /* 0x011a00342f007988 */ /* 0x000fe80008000009 */
[----:B------:R-:W4:Y:S04]  /*16c10*/  LDL.LU R85, [R1+0x438] ;  /* 0x0004380001557983 */ /* 0x000f280000300800 */
[----:B------:R-:W-:Y:S04]  /*16c20*/  STS.U8 [R47+UR9+0x11e00], R54 ;  /* 0x011e00362f007988 */ /* 0x000fe80008000009 */
[----:B------:R-:W-:Y:S04]  /*16c30*/  STS.U8 [R47+UR9+0x12200], R56 ;  /* 0x012200382f007988 */ /* 0x000fe80008000009 */
[----:B------:R-:W4:Y:S04]  /*16c40*/  LDL.LU R84, [R1+0x434] ;  /* 0x0004340001547983 */ /* 0x000f280000300800 */
[----:B------:R-:W-:Y:S04]  /*16c50*/  STS.U8 [R47+UR9+0x12600], R58 ;  /* 0x0126003a2f007988 */ /* 0x000fe80008000009 */
[----:B------:R-:W4:Y:S04]  /*16c60*/  LDL.LU R82, [R1+0x430] ;  /* 0x0004300001527983 */ /* 0x000f280000300800 */
[----:B------:R-:W-:Y:S04]  /*16c70*/  STS.U8 [R47+UR9+0x12a00], R60 ;  /* 0x012a003c2f007988 */ /* 0x000fe80008000009 */
[----:B------:R-:W4:Y:S04]  /*16c80*/  LDL.LU R83, [R1+0x42c] ;  /* 0x00042c0001537983 */ /* 0x000f280000300800 */
[----:B--2---:R-:W-:Y:S04]  /*16c90*/  STS.U8 [R47+UR9+0x12e00], R62 ;  /* 0x012e003e2f007988 */ /* 0x004fe80008000009 */
[----:B------:R-:W2:Y:S04]  /*16ca0*/  LDL.LU R93, [R1+0x428] ;  /* 0x00042800015d7983 */ /* 0x000ea80000300800 */
[----:B------:R-:W-:Y:S04]  /*16cb0*/  STS.U8 [R47+UR9+0x13200], R64 ;  /* 0x013200402f007988 */ /* 0x000fe80008000009 */
[----:B------:R-:W2:Y:S04]  /*16cc0*/  LDL.LU R43, [R1+0x424] ;  /* 0x00042400012b7983 */ /* 0x000ea80000300800 */
[----:B---3--:R-:W-:Y:S04]  /*16cd0*/  STS.U8 [R47+UR9+0x13600], R72 ;  /* 0x013600482f007988 */ /* 0x008fe80008000009 */
[----:B------:R-:W3:Y:S04]  /*16ce0*/  LDL.LU R44, [R1+0x420] ;  /* 0x00042000012c7983 */ /* 0x000ee80000300800 */
[----:B----4-:R-:W-:Y:S04]  /*16cf0*/  STS.U8 [R47+UR9+0x13a00], R75 ;  /* 0x013a004b2f007988 */ /* 0x010fe80008000009 */
[----:B------:R-:W4:Y:S04]  /*16d00*/  LDL.LU R45, [R1+0x41c] ;  /* 0x00041c00012d7983 */ /* 0x000f280000300800 */
[----:B------:R-:W4:Y:S04]  /*16d10*/  LDL.LU R46, [R1+0x400] ;  /* 0x00040000012e7983 */ /* 0x000f280000300800 */
[----:B------:R0:W-:Y:S04]  /*16d20*/  STS.U8 [R47+UR9+0x13e00], R3 ;  /* 0x013e00032f007988 */ /* 0x0001e80008000009 */
[----:B0-----:R-:W4:Y:S04]  /*16d30*/  LDL.LU R47, [R1+0x3fc] ;  /* 0x0003fc00012f7983 */ /* 0x001f280000300800 */
[----:B------:R-:W4:Y:S04]  /*16d40*/  LDL.LU R72, [R1+0x3f8] ;  /* 0x0003f80001487983 */ /* 0x000f280000300800 */
[----:B------:R-:W4:Y:S04]  /*16d50*/  LDL.LU R75, [R1+0x3f4] ;  /* 0x0003f400014b7983 */ /* 0x000f280000300800 */
[----:B------:R-:W4:Y:S01]  /*16d60*/  LDL.LU R3, [R1+0x3f0] ;  /* 0x0003f00001037983 */ /* 0x000f220000300800 */
[----:B------:R-:W-:-:S03]  /*16d70*/  LOP3.LUT R2, R81, 0x50, RZ, 0x3c, !PT ;  /* 0x0000005051027812 */ /* 0x000fc600078e3cff */
[----:B------:R-:W4:Y:S04]  /*16d80*/  LDL.LU R48, [R1+0x3ec] ;  /* 0x0003ec0001307983 */ /* 0x000f280000300800 */
[----:B------:R0:W-:Y:S04]  /*16d90*/  STS.U8 [R2+UR9+0x10280], R66 ;  /* 0x0102804202007988 */ /* 0x0001e80008000009 */
[----:B------:R-:W4:Y:S04]  /*16da0*/  LDL.LU R50, [R1+0x3e8] ;  /* 0x0003e80001327983 */ /* 0x000f280000300800 */
[----:B------:R1:W-:Y:S04]  /*16db0*/  STS.U8 [R2+UR9+0x10680], R68 ;  /* 0x0106804402007988 */ /* 0x0003e80008000009 */
[----:B------:R-:W4:Y:S04]  /*16dc0*/  LDL.LU R52, [R1+0x3e4] ;  /* 0x0003e40001347983 */ /* 0x000f280000300800 */
[----:B------:R-:W4:Y:S04]  /*16dd0*/  LDL.LU R54, [R1+0x3e0] ;  /* 0x0003e00001367983 */ /* 0x000f280000300800 */
[----:B------:R-:W4:Y:S04]  /*16de0*/  LDL.LU R56, [R1+0x3dc] ;  /* 0x0003dc0001387983 */ /* 0x000f280000300800 */
[----:B------:R-:W4:Y:S04]  /*16df0*/  LDL.LU R58, [R1+0x3c0] ;  /* 0x0003c000013a7983 */ /* 0x000f280000300800 */
[----:B------:R-:W4:Y:S04]  /*16e00*/  LDL.LU R60, [R1+0x3bc] ;  /* 0x0003bc00013c7983 */ /* 0x000f280000300800 */
[----:B------:R-:W4:Y:S04]  /*16e10*/  LDL.LU R62, [R1+0x3b8] ;  /* 0x0003b800013e7983 */ /* 0x000f280000300800 */
[----:B------:R-:W4:Y:S04]  /*16e20*/  LDL.LU R64, [R1+0x3b4] ;  /* 0x0003b40001407983 */ /* 0x000f280000300800 */
[----:B0-----:R-:W4:Y:S04]  /*16e30*/  LDL.LU R66, [R1+0x3b0] ;  /* 0x0003b00001427983 */ /* 0x001f280000300800 */
[----:B-1----:R-:W4:Y:S04]  /*16e40*/  LDL.LU R68, [R1+0x3ac] ;  /* 0x0003ac0001447983 */ /* 0x002f280000300800 */
[----:B------:R0:W-:Y:S04]  /*16e50*/  STS.U8 [R2+UR9+0x10a80], R70 ;  /* 0x010a804602007988 */ /* 0x0001e80008000009 */
[----:B------:R-:W-:Y:S04]  /*16e60*/  STS.U8 [R2+UR9+0x10e80], R85 ;  /* 0x010e805502007988 */ /* 0x000fe80008000009 */
[----:B0-----:R-:W4:Y:S04]  /*16e70*/  LDL.LU R70, [R1+0x3a8] ;  /* 0x0003a80001467983 */ /* 0x001f280000300800 */
[----:B------:R-:W-:Y:S04]  /*16e80*/  STS.U8 [R2+UR9+0x11280], R84 ;  /* 0x0112805402007988 */ /* 0x000fe80008000009 */
[----:B------:R-:W-:Y:S04]  /*16e90*/  STS.U8 [R2+UR9+0x11680], R82 ;  /* 0x0116805202007988 */ /* 0x000fe80008000009 */
[----:B------:R-:W-:Y:S04]  /*16ea0*/  STS.U8 [R2+UR9+0x11a80], R83 ;  /* 0x011a805302007988 */ /* 0x000fe80008000009 */
[----:B--2---:R-:W-:Y:S04]  /*16eb0*/  STS.U8 [R2+UR9+0x11e80], R93 ;  /* 0x011e805d02007988 */ /* 0x004fe80008000009 */
[----:B------:R-:W-:Y:S04]  /*16ec0*/  STS.U8 [R2+UR9+0x12280], R43 ;  /* 0x0122802b02007988 */ /* 0x000fe80008000009 */
[----:B---3--:R-:W-:Y:S04]  /*16ed0*/  STS.U8 [R2+UR9+0x12680], R44 ;  /* 0x0126802c02007988 */ /* 0x008fe80008000009 */
[----:B----4-:R-:W-:Y:S04]  /*16ee0*/  STS.U8 [R2+UR9+0x12a80], R45 ;  /* 0x012a802d02007988 */ /* 0x010fe80008000009 */
[----:B------:R-:W-:Y:S04]  /*16ef0*/  STS.U8 [R2+UR9+0x12e80], R46 ;  /* 0x012e802e02007988 */ /* 0x000fe80008000009 */
[----:B------:R-:W-:Y:S04]  /*16f00*/  STS.U8 [R2+UR9+0x13280], R47 ;  /* 0x0132802f02007988 */ /* 0x000fe80008000009 */
[----:B------:R0:W-:Y:S04]  /*16f10*/  STS.U8 [R2+UR9+0x13680], R72 ;  /* 0x0136804802007988 */ /* 0x0001e80008000009 */
[----:B------:R1:W-:Y:S04]  /*16f20*/  STS.U8 [R2+UR9+0x13a80], R75 ;  /* 0x013a804b02007988 */ /* 0x0003e80008000009 */
[----:B------:R2:W-:Y:S04]  /*16f30*/  STS.U8 [R2+UR9+0x13e80], R3 ;  /* 0x013e800302007988 */ /* 0x0005e80008000009 */
[----:B0-----:R-:W3:Y:S04]  /*16f40*/  LDL.LU R72, [R1+0x3a4] ;  /* 0x0003a40001487983 */ /* 0x001ee80000300800 */
[----:B-1----:R-:W4:Y:S04]  /*16f50*/  LDL.LU R75, [R1+0x3a0] ;  /* 0x0003a000014b7983 */ /* 0x002f280000300800 */
[----:B--2---:R-:W2:Y:S04]  /*16f60*/  LDL.LU R3, [R1+0x39c] ;  /* 0x00039c0001037983 */ /* 0x004ea80000300800 */
[----:B------:R-:W2:Y:S04]  /*16f70*/  LDL.LU R85, [R1+0x380] ;  /* 0x0003800001557983 */ /* 0x000ea80000300800 */
[----:B------:R-:W2:Y:S01]  /*16f80*/  LDL.LU R84, [R1+0x37c] ;  /* 0x00037c0001547983 */ /* 0x000ea20000300800 */
[----:B------:R-:W-:-:S03]  /*16f90*/  LOP3.LUT R87, R81, 0x60, RZ, 0x3c, !PT ;  /* 0x0000006051577812 */ /* 0x000fc600078e3cff */
[----:B------:R-:W2:Y:S04]  /*16fa0*/  LDL.LU R82, [R1+0x378] ;  /* 0x0003780001527983 */ /* 0x000ea80000300800 */
[----:B------:R-:W2:Y:S04]  /*16fb0*/  LDL.LU R83, [R1+0x374] ;  /* 0x0003740001537983 */ /* 0x000ea80000300800 */
[----:B------:R-:W2:Y:S04]  /*16fc0*/  LDL.LU R93, [R1+0x370] ;  /* 0x00037000015d7983 */ /* 0x000ea80000300800 */
[----:B------:R-:W2:Y:S04]  /*16fd0*/  LDL.LU R2, [R1+0x36c] ;  /* 0x00036c0001027983 */ /* 0x000ea80000300800 */
[----:B------:R-:W2:Y:S04]  /*16fe0*/  LDL.LU R43, [R1+0x368] ;  /* 0x00036800012b7983 */ /* 0x000ea80000300800 */
[----:B------:R-:W2:Y:S04]  /*16ff0*/  LDL.LU R44, [R1+0x364] ;  /* 0x00036400012c7983 */ /* 0x000ea80000300800 */
[----:B------:R-:W2:Y:S04]  /*17000*/  LDL.LU R45, [R1+0x360] ;  /* 0x00036000012d7983 */ /* 0x000ea80000300800 */
[----:B------:R-:W2:Y:S04]  /*17010*/  LDL.LU R46, [R1+0x35c] ;  /* 0x00035c00012e7983 */ /* 0x000ea80000300800 */
[----:B------:R0:W-:Y:S04]  /*17020*/  STS.U8 [R87+UR9+0x10300], R48 ;  /* 0x0103003057007988 */ /* 0x0001e80008000009 */
[----:B------:R-:W2:Y:S04]  /*17030*/  LDL.LU R47, [R1+0x340] ;  /* 0x00034000012f7983 */ /* 0x000ea80000300800 */
[----:B------:R1:W-:Y:S04]  /*17040*/  STS.U8 [R87+UR9+0x10700], R50 ;  /* 0x0107003257007988 */ /* 0x0003e80008000009 */
[----:B0-----:R-:W2:Y:S04]  /*17050*/  LDL.LU R48, [R1+0x33c] ;  /* 0x00033c0001307983 */ /* 0x001ea80000300800 */
[----:B-1----:R-:W2:Y:S04]  /*17060*/  LDL.LU R50, [R1+0x338] ;  /* 0x0003380001327983 */ /* 0x002ea80000300800 */
[----:B------:R-:W-:Y:S04]  /*17070*/  STS.U8 [R87+UR9+0x10b00], R52 ;  /* 0x010b003457007988 */ /* 0x000fe80008000009 */
[----:B------:R0:W-:Y:S04]  /*17080*/  STS.U8 [R87+UR9+0x10f00], R54 ;  /* 0x010f003657007988 */ /* 0x0001e80008000009 */
[----:B------:R1:W-:Y:S04]  /*17090*/  STS.U8 [R87+UR9+0x11300], R56 ;  /* 0x0113003857007988 */ /* 0x0003e80008000009 */
[----:B------:R1:W-:Y:S04]  /*170a0*/  STS.U8 [R87+UR9+0x11700], R58 ;  /* 0x0117003a57007988 */ /* 0x0003e80008000009 */
[----:B0-----:R-:W2:Y:S04]  /*170b0*/  LDL.LU R54, [R1+0x334] ;  /* 0x0003340001367983 */ /* 0x001ea80000300800 */
[----:B-1----:R-:W2:Y:S04]  /*170c0*/  LDL.LU R56, [R1+0x32c] ;  /* 0x00032c0001387983 */ /* 0x002ea80000300800 */
[----:B------:R0:W-:Y:S04]  /*170d0*/  STS.U8 [R87+UR9+0x11b00], R60 ;  /* 0x011b003c57007988 */ /* 0x0001e80008000009 */
[----:B------:R-:W2:Y:S04]  /*170e0*/  LDL.LU R58, [R1+0x324] ;  /* 0x00032400013a7983 */ /* 0x000ea80000300800 */
[----:B------:R1:W-:Y:S04]  /*170f0*/  STS.U8 [R87+UR9+0x11f00], R62 ;  /* 0x011f003e57007988 */ /* 0x0003e80008000009 */
[----:B0-----:R-:W2:Y:S04]  /*17100*/  LDL.LU R60, [R1+0x2fc] ;  /* 0x0002fc00013c7983 */ /* 0x001ea80000300800 */
[----:B------:R0:W-:Y:S04]  /*17110*/  STS.U8 [R87+UR9+0x12300], R64 ;  /* 0x0123004057007988 */ /* 0x0001e80008000009 */
[----:B-1----:R-:W2:Y:S04]  /*17120*/  LDL.LU R62, [R1+0x2dc] ;  /* 0x0002dc00013e7983 */ /* 0x002ea80000300800 */
[----:B------:R1:W-:Y:S04]  /*17130*/  STS.U8 [R87+UR9+0x12700], R66 ;  /* 0x0127004257007988 */ /* 0x0003e80008000009 */
[----:B0-----:R-:W2:Y:S04]  /*17140*/  LDL.LU R64, [R1+0x2d4] ;  /* 0x0002d40001407983 */ /* 0x001ea80000300800 */
[----:B------:R0:W-:Y:S04]  /*17150*/  STS.U8 [R87+UR9+0x12b00], R68 ;  /* 0x012b004457007988 */ /* 0x0001e80008000009 */
[----:B-1----:R-:W2:Y:S04]  /*17160*/  LDL.LU R66, [R1+0x2cc] ;  /* 0x0002cc0001427983 */ /* 0x002ea80000300800 */
[----:B0-----:R-:W2:Y:S04]  /*17170*/  LDL.LU R68, [R1+0x2bc] ;  /* 0x0002bc0001447983 */ /* 0x001ea80000300800 */
[----:B------:R0:W-:Y:S04]  /*17180*/  STS.U8 [R87+UR9+0x12f00], R70 ;  /* 0x012f004657007988 */ /* 0x0001e80008000009 */
[----:B0-----:R-:W2:Y:S04]  /*17190*/  LDL.LU R70, [R1+0x29c] ;  /* 0x00029c0001467983 */ /* 0x001ea80000300800 */
[----:B---3--:R0:W-:Y:S04]  /*171a0*/  STS.U8 [R87+UR9+0x13300], R72 ;  /* 0x0133004857007988 */ /* 0x0081e80008000009 */
[----:B----4-:R1:W-:Y:S04]  /*171b0*/  STS.U8 [R87+UR9+0x13700], R75 ;  /* 0x0137004b57007988 */ /* 0x0103e80008000009 */
[----:B--2---:R2:W-:Y:S04]  /*171c0*/  STS.U8 [R87+UR9+0x13b00], R3 ;  /* 0x013b000357007988 */ /* 0x0045e80008000009 */
[----:B0-----:R-:W3:Y:S04]  /*171d0*/  LDL.LU R72, [R1+0x294] ;  /* 0x0002940001487983 */ /* 0x001ee80000300800 */
[----:B-1----:R-:W4:Y:S04]  /*171e0*/  LDL.LU R75, [R1+0x28c] ;  /* 0x00028c00014b7983 */ /* 0x002f280000300800 */
[----:B--2---:R-:W2:Y:S01]  /*171f0*/  LDL.LU R3, [R1+0x284] ;  /* 0x0002840001037983 */ /* 0x004ea20000300800 */
[----:B------:R-:W-:-:S03]  /*17200*/  LOP3.LUT R52, R81, 0x70, RZ, 0x3c, !PT ;  /* 0x0000007051347812 */ /* 0x000fc600078e3cff */
[----:B------:R0:W-:Y:S04]  /*17210*/  STS.U8 [R87+UR9+0x13f00], R85 ;  /* 0x013f005557007988 */ /* 0x0001e80008000009 */
[----:B------:R1:W-:Y:S04]  /*17220*/  STS.U8 [R52+UR9+0x10380], R84 ;  /* 0x0103805434007988 */ /* 0x0003e80008000009 */
[----:B------:R1:W-:Y:S04]  /*17230*/  STS.U8 [R52+UR9+0x10780], R82 ;  /* 0x0107805234007988 */ /* 0x0003e80008000009 */
[----:B0-----:R-:W2:Y:S04]  /*17240*/  LDL.LU R87, [R1+0x14d4] ;  /* 0x0014d40001577983 */ /* 0x001ea80000300800 */
[----:B------:R0:W-:Y:S04]  /*17250*/  STS.U8 [R52+UR9+0x10b80], R83 ;  /* 0x010b805334007988 */ /* 0x0001e80008000009 */
[----:B------:R-:W2:Y:S04]  /*17260*/  LDL.LU R85, [R1+0x14d0] ;  /* 0x0014d00001557983 */ /* 0x000ea80000300800 */
[----:B------:R0:W-:Y:S04]  /*17270*/  STS.U8 [R52+UR9+0x10f80], R93 ;  /* 0x010f805d34007988 */ /* 0x0001e80008000009 */
[----:B-1----:R-:W2:Y:S04]  /*17280*/  LDL.LU R84, [R1+0x14cc] ;  /* 0x0014cc0001547983 */ /* 0x002ea80000300800 */
[----:B------:R1:W-:Y:S04]  /*17290*/  STS.U8 [R52+UR9+0x11380], R2 ;  /* 0x0113800234007988 */ /* 0x0003e80008000009 */
[----:B------:R-:W2:Y:S04]  /*172a0*/  LDL.LU R82, [R1+0x14c8] ;  /* 0x0014c80001527983 */ /* 0x000ea80000300800 */
        /* <DEDUP_REMOVED lines=14> */
[----:B------:R-:W-:Y:S04]  /*17390*/  STS.U8 [R52+UR9+0x13380], R42 ;  /* 0x0133802a34007988 */ /* 0x000fe80008000009 */
[----:B------:R-:W2:Y:S04]  /*173a0*/  LDL.LU R47, [R1+0x14a8] ;  /* 0x0014a800012f7983 */ /* 0x000ea80000300800 */
[----:B------:R-:W-:Y:S04]  /*173b0*/  STS.U8 [R52+UR9+0x13780], R39 ;  /* 0x0137802734007988 */ /* 0x000fe80008000009 */
[----:B0-----:R-:W2:Y:S04]  /*173c0*/  LDL.LU R48, [R1+0x14a4] ;  /* 0x0014a40001307983 */ /* 0x001ea80000300800 */
[----:B------:R-:W-:Y:S04]  /*173d0*/  STS.U8 [R52+UR9+0x13b80], R38 ;  /* 0x013b802634007988 */ /* 0x000fe80008000009 */
[----:B------:R-:W2:Y:S04]  /*173e0*/  LDL.LU R50, [R1+0x14a0] ;  /* 0x0014a00001327983 */ /* 0x000ea80000300800 */
[----:B------:R0:W-:Y:S04]  /*173f0*/  STS.U8 [R52+UR9+0x13f80], R33 ;  /* 0x013f802134007988 */ /* 0x0001e80008000009 */
[----:B------:R1:W-:Y:S04]  /*17400*/  STS.U8 [R81+UR9], R54 ;  /* 0x0000003651007988 */ /* 0x0003e80008000009 */
[----:B------:R1:W-:Y:S04]  /*17410*/  STS.U8 [R81+UR9+0x400], R56 ;  /* 0x0004003851007988 */ /* 0x0003e80008000009 */
[----:B0-----:R-:W2:Y:S04]  /*17420*/  LDL.LU R52, [R1+0x149c] ;  /* 0x00149c0001347983 */ /* 0x001ea80000300800 */
[----:B-1----:R-:W2:Y:S04]  /*17430*/  LDL.LU R54, [R1+0x1498] ;  /* 0x0014980001367983 */ /* 0x002ea80000300800 */
[----:B------:R-:W2:Y:S04]  /*17440*/  LDL.LU R56, [R1+0x1494] ;  /* 0x0014940001387983 */ /* 0x000ea80000300800 */
[----:B------:R0:W-:Y:S04]  /*17450*/  STS.U8 [R81+UR9+0x800], R58 ;  /* 0x0008003a51007988 */ /* 0x0001e80008000009 */
[----:B------:R1:W-:Y:S04]  /*17460*/  STS.U8 [R81+UR9+0xc00], R60 ;  /* 0x000c003c51007988 */ /* 0x0003e80008000009 */
        /* <DEDUP_REMOVED lines=11> */
[----:B0-----:R-:W2:Y:S04]  /*17520*/  LDL.LU R70, [R1+0x1478] ;  /* 0x0014780001467983 */ /* 0x001ea80000300800 */
[----:B---3--:R0:W-:Y:S04]  /*17530*/  STS.U8 [R81+UR9+0x2400], R72 ;  /* 0x0024004851007988 */ /* 0x0081e80008000009 */
[----:B----4-:R1:W-:Y:S04]  /*17540*/  STS.U8 [R81+UR9+0x2800], R75 ;  /* 0x0028004b51007988 */ /* 0x0103e80008000009 */
[----:B--2---:R2:W-:Y:S04]  /*17550*/  STS.U8 [R81+UR9+0x2c00], R3 ;  /* 0x002c000351007988 */ /* 0x0045e80008000009 */
[----:B0-----:R-:W3:Y:S04]  /*17560*/  LDL.LU R72, [R1+0x1474] ;  /* 0x0014740001487983 */ /* 0x001ee80000300800 */
[----:B-1----:R-:W4:Y:S04]  /*17570*/  LDL.LU R75, [R1+0x1470] ;  /* 0x00147000014b7983 */ /* 0x002f280000300800 */
[----:B--2---:R-:W2:Y:S04]  /*17580*/  LDL.LU R3, [R1+0x146c] ;  /* 0x00146c0001037983 */ /* 0x004ea80000300800 */
[----:B--2---:R0:W-:Y:S04]  /*17590*/  STS.U8 [R81+UR9+0x3000], R3 ;  /* 0x0030000351007988 */ /* 0x0041e80008000009 */
[----:B----4-:R-:W-:Y:S04]  /*175a0*/  STS.U8 [R81+UR9+0x3400], R75 ;  /* 0x0034004b51007988 */ /* 0x010fe80008000009 */
[----:B---3--:R-:W-:Y:S04]  /*175b0*/  STS.U8 [R81+UR9+0x3800], R72 ;  /* 0x0038004851007988 */ /* 0x008fe80008000009 */
[----:B------:R-:W-:Y:S04]  /*175c0*/  STS.U8 [R81+UR9+0x3c00], R70 ;  /* 0x003c004651007988 */ /* 0x000fe80008000009 */
        /* <DEDUP_REMOVED lines=16> */
[----:B0-----:R-:W2:Y:S04]  /*176d0*/  LDL.LU R3, [R1+0x1468] ;  /* 0x0014680001037983 */ /* 0x001ea80000300800 */
[----:B------:R0:W-:Y:S04]  /*176e0*/  STS.U8 [R73+UR9+0x80], R2 ;  /* 0x0000800249007988 */ /* 0x0001e80008000009 */
[----:B------:R1:W-:Y:S04]  /*176f0*/  STS.U8 [R73+UR9+0x480], R93 ;  /* 0x0004805d49007988 */ /* 0x0003e80008000009 */
[----:B------:R3:W-:Y:S04]  /*17700*/  STS.U8 [R73+UR9+0x880], R83 ;  /* 0x0008805349007988 */ /* 0x0007e80008000009 */
[----:B0-----:R-:W4:Y:S04]  /*17710*/  LDL.LU R2, [R1+0x1464] ;  /* 0x0014640001027983 */ /* 0x001f280000300800 */
[----:B-1----:R-:W2:Y:S04]  /*17720*/  LDL.LU R93, [R1+0x1460] ;  /* 0x00146000015d7983 */ /* 0x002ea80000300800 */
[----:B---3--:R-:W3:Y:S04]  /*17730*/  LDL.LU R83, [R1+0x145c] ;  /* 0x00145c0001537983 */ /* 0x008ee80000300800 */
[----:B------:R0:W-:Y:S04]  /*17740*/  STS.U8 [R73+UR9+0xc80], R82 ;  /* 0x000c805249007988 */ /* 0x0001e80008000009 */
[----:B0-----:R-:W2:Y:S04]  /*17750*/  LDL.LU R82, [R1+0x1458] ;  /* 0x0014580001527983 */ /* 0x001ea80000300800 */
[----:B------:R0:W-:Y:S04]  /*17760*/  STS.U8 [R73+UR9+0x1080], R84 ;  /* 0x0010805449007988 */ /* 0x0001e80008000009 */
[----:B------:R1:W-:Y:S04]  /*17770*/  STS.U8 [R73+UR9+0x1480], R85 ;  /* 0x0014805549007988 */ /* 0x0003e80008000009 */
[----:B------:R1:W-:Y:S04]  /*17780*/  STS.U8 [R73+UR9+0x1880], R87 ;  /* 0x0018805749007988 */ /* 0x0003e80008000009 */
[----:B0-----:R-:W3:Y:S04]  /*17790*/  LDL.LU R84, [R1+0x1454] ;  /* 0x0014540001547983 */ /* 0x001ee80000300800 */
[----:B-1----:R-:W3:Y:S04]  /*177a0*/  LDL.LU R85, [R1+0x1450] ;  /* 0x0014500001557983 */ /* 0x002ee80000300800 */
[----:B------:R-:W3:Y:S04]  /*177b0*/  LDL.LU R87, [R1+0x144c] ;  /* 0x00144c0001577983 */ /* 0x000ee80000300800 */
[----:B------:R0:W-:Y:S04]  /*177c0*/  STS.U8 [R73+UR9+0x1c80], R86 ;  /* 0x001c805649007988 */ /* 0x0001e80008000009 */
[----:B------:R1:W-:Y:S04]  /*177d0*/  STS.U8 [R73+UR9+0x2080], R88 ;  /* 0x0020805849007988 */ /* 0x0003e80008000009 */
[----:B------:R1:W-:Y:S04]  /*177e0*/  STS.U8 [R73+UR9+0x2480], R92 ;  /* 0x0024805c49007988 */ /* 0x0003e80008000009 */
[----:B0-----:R-:W3:Y:S04]  /*177f0*/  LDL.LU R86, [R1+0x1448] ;  /* 0x0014480001567983 */ /* 0x001ee80000300800 */
[----:B-1----:R-:W3:Y:S04]  /*17800*/  LDL.LU R88, [R1+0x1444] ;  /* 0x0014440001587983 */ /* 0x002ee80000300800 */
[----:B------:R-:W3:Y:S04]  /*17810*/  LDL R92, [R1+0xf68] ;  /* 0x000f6800015c7983 */ /* 0x000ee80000100800 */
[----:B------:R0:W-:Y:S04]  /*17820*/  STS.U8 [R73+UR9+0x2880], R89 ;  /* 0x0028805949007988 */ /* 0x0001e80008000009 */
[----:B------:R1:W-:Y:S04]  /*17830*/  STS.U8 [R73+UR9+0x2c80], R90 ;  /* 0x002c805a49007988 */ /* 0x0003e80008000009 */
[----:B------:R0:W-:Y:S04]  /*17840*/  STS.U8 [R73+UR9+0x3080], R91 ;  /* 0x0030805b49007988 */ /* 0x0001e80008000009 */
[----:B------:R-:W-:Y:S04]  /*17850*/  STS.U8 [R73+UR9+0x3480], R74 ;  /* 0x0034804a49007988 */ /* 0x000fe80008000009 */
[----:B------:R-:W-:Y:S04]  /*17860*/  STS.U8 [R73+UR9+0x3880], R71 ;  /* 0x0038804749007988 */ /* 0x000fe80008000009 */
[----:B------:R-:W-:Y:S04]  /*17870*/  STS.U8 [R73+UR9+0x3c80], R69 ;  /* 0x003c804549007988 */ /* 0x000fe80008000009 */
[----:B------:R-:W-:Y:S04]  /*17880*/  STS.U8 [R73+UR9+0x4080], R67 ;  /* 0x0040804349007988 */ /* 0x000fe80008000009 */
[----:B0-----:R-:W4:Y:S04]  /*17890*/  LDL.LU R89, [R1+0x1440] ;  /* 0x0014400001597983 */ /* 0x001f280000300800 */
[----:B------:R-:W-:Y:S04]  /*178a0*/  STS.U8 [R73+UR9+0x4480], R65 ;  /* 0x0044804149007988 */ /* 0x000fe80008000009 */
[----:B-1----:R-:W4:Y:S04]  /*178b0*/  LDL.LU R90, [R1+0x143c] ;  /* 0x00143c00015a7983 */ /* 0x002f280000300800 */
[----:B------:R-:W-:Y:S04]  /*178c0*/  STS.U8 [R73+UR9+0x4880], R63 ;  /* 0x0048803f49007988 */ /* 0x000fe80008000009 */
[----:B------:R-:W4:Y:S04]  /*178d0*/  LDL.LU R91, [R1+0x1438] ;  /* 0x00143800015b7983 */ /* 0x000f280000300800 */
[----:B------:R-:W-:Y:S04]  /*178e0*/  STS.U8 [R73+UR9+0x4c80], R61 ;  /* 0x004c803d49007988 */ /* 0x000fe80008000009 */
[----:B------:R-:W4:Y:S04]  /*178f0*/  LDL R81, [R1+0xf64] ;  /* 0x000f640001517983 */ /* 0x000f280000100800 */
        /* <DEDUP_REMOVED lines=16> */
[----:B------:R0:W-:Y:S01]  /*17a00*/  STS.U8 [R80+UR9+0x1100], R27 ;  /* 0x0011001b50007988 */ /* 0x0001e20008000009 */
[----:B--2---:R-:W-:-:S13]  /*17a10*/  ISETP.GT.U32.AND P6, PT, R8, R82, PT ;  /* 0x000000520800720c */ /* 0x004fda0003fc4070 */
[--C-:B------:R-:W-:Y:S01]  /*17a20*/  @!P6 IMAD.IADD R82, R82, 0x1, -R8.reuse ;  /* 0x000000015252e824 */ /* 0x100fe200078e0a08 */
[----:B---3--:R-:W-:Y:S02]  /*17a30*/  ISETP.GE.AND P6, PT, R92, RZ, PT ;  /* 0x000000ff5c00720c */ /* 0x008fe40003fc6270 */
[----:B------:R-:W2:Y:S04]  /*17a40*/  LDL.LU R92, [R1+0x1434] ;  /* 0x00143400015c7983 */ /* 0x000ea80000300800 */
[----:B0-----:R-:W3:Y:S01]  /*17a50*/  LDL R27, [R1+0xf70] ;  /* 0x000f7000011b7983 */ /* 0x001ee20000100800 */
[C---:B------:R-:W-:Y:S02]  /*17a60*/  ISETP.GT.U32.AND P1, PT, R8.reuse, R83, PT ;  /* 0x000000530800720c */ /* 0x040fe40003f24070 */
[----:B------:R-:W-:Y:S01]  /*17a70*/  ISETP.GT.U32.AND P3, PT, R8, R84, PT ;  /* 0x000000540800720c */ /* 0x000fe20003f64070 */
[----:B------:R-:W2:Y:S10]  /*17a80*/  LDL R73, [R1+0xf74] ;  /* 0x000f740001497983 */ /* 0x000eb40000100800 */
[----:B------:R-:W-:-:S05]  /*17a90*/  @!P1 IMAD.IADD R83, R83, 0x1, -R8 ;  /* 0x0000000153539824 */ /* 0x000fca00078e0a08 */
[----:B------:R-:W-:Y:S01]  /*17aa0*/  ISETP.GT.U32.AND P5, PT, R8, R83, PT ;  /* 0x000000530800720c */ /* 0x000fe20003fa4070 */
[----:B------:R-:W-:Y:S01]  /*17ab0*/  @!P3 IMAD.IADD R84, R84, 0x1, -R8 ;  /* 0x000000015454b824 */ /* 0x000fe200078e0a08 */
[----:B------:R-:W-:-:S11]  /*17ac0*/  ISETP.GT.U32.AND P3, PT, R8, R82, PT ;  /* 0x000000520800720c */ /* 0x000fd60003f64070 */
[----:B------:R-:W-:-:S04]  /*17ad0*/  @!P5 IMAD.IADD R83, R83, 0x1, -R8 ;  /* 0x000000015353d824 */ /* 0x000fc800078e0a08 */
[----:B------:R-:W-:Y:S01]  /*17ae0*/  @!P6 IMAD.MOV R83, RZ, RZ, -R83 ;  /* 0x000000ffff53e224 */ /* 0x000fe200078e0a53 */
[----:B------:R-:W-:-:S04]  /*17af0*/  ISETP.GT.U32.AND P5, PT, R8, R84, PT ;  /* 0x000000540800720c */ /* 0x000fc80003fa4070 */
[----:B------:R-:W-:Y:S02]  /*17b00*/  SEL R83, R19, R83, !P4 ;  /* 0x0000005313537207 */ /* 0x000fe40006000000 */
[----:B----4-:R-:W-:Y:S01]  /*17b10*/  ISETP.GE.AND P6, PT, R81, RZ, PT ;  /* 0x000000ff5100720c */ /* 0x010fe20003fc6270 */
[----:B------:R-:W-:Y:S01]  /*17b20*/  @!P3 IMAD.IADD R82, R82, 0x1, -R8 ;  /* 0x000000015252b824 */ /* 0x000fe200078e0a08 */
[----:B------:R0:W-:Y:S01]  /*17b30*/  STS.U8 [R80+UR9+0x1500], R26 ;  /* 0x0015001a50007988 */ /* 0x0001e20008000009 */
[----:B------:R-:W-:Y:S01]  /*17b40*/  IMAD R83, R83, UR11, RZ ;  /* 0x0000000b53537c24 */ /* 0x000fe2000f8e02ff */
[----:B------:R-:W-:-:S03]  /*17b50*/  PRMT R28, RZ, 0x7610, R28 ;  /* 0x00007610ff1c7816 */ /* 0x000fc6000000001c */
[----:B------:R-:W-:Y:S01]  /*17b60*/  @!P5 IMAD.IADD R84, R84, 0x1, -R8 ;  /* 0x000000015454d824 */ /* 0x000fe200078e0a08 */
[----:B------:R-:W4:Y:S05]  /*17b70*/  LDL R81, [R1+0xf78] ;  /* 0x000f780001517983 */ /* 0x000f2a0000100800 */
[----:B------:R-:W-:Y:S01]  /*17b80*/  @!P6 IMAD.MOV R82, RZ, RZ, -R82 ;  /* 0x000000ffff52e224 */ /* 0x000fe200078e0a52 */
[----:B0-----:R-:W-:Y:S02]  /*17b90*/  IADD3 R26, P6, PT, R83, R7, RZ ;  /* 0x00000007531a7210 */ /* 0x001fe40007fde0ff */
[----:B---3--:R-:W-:Y:S02]  /*17ba0*/  ISETP.GE.AND P5, PT, R27, RZ, PT ;  /* 0x000000ff1b00720c */ /* 0x008fe40003fa6270 */
[----:B------:R-:W-:-:S05]  /*17bb0*/  LEA.HI.X.SX32 R27, R83, R6, 0x1, P6 ;  /* 0x00000006531b7211 */ /* 0x000fca00030f0eff */
[----:B------:R0:W3:Y:S01]  /*17bc0*/  @P0 LDG.E.U8 R28, desc[UR18][R26.64] ;  /* 0x000000121a1c0981 */ /* 0x0000e2000c1e1100 */
[C---:B------:R-:W-:Y:S02]  /*17bd0*/  ISETP.GT.U32.AND P1, PT, R8.reuse, R85, PT ;  /* 0x000000550800720c */ /* 0x040fe40003f24070 */
[----:B------:R-:W-:-:S11]  /*17be0*/  ISETP.GT.U32.AND P3, PT, R8, R87, PT ;  /* 0x000000570800720c */ /* 0x000fd60003f64070 */
[----:B------:R-:W-:-:S05]  /*17bf0*/  @!P1 IMAD.IADD R85, R85, 0x1, -R8 ;  /* 0x0000000155559824 */ /* 0x000fca00078e0a08 */
[C---:B------:R-:W-:Y:S01]  /*17c00*/  ISETP.GT.U32.AND P1, PT, R8.reuse, R85, PT ;  /* 0x000000550800720c */ /* 0x040fe20003f24070 */
[----:B------:R-:W-:Y:S02]  /*17c10*/  @!P3 IMAD.IADD R87, R87, 0x1, -R8 ;  /* 0x000000015757b824 */ /* 0x000fe400078e0a08 */
[----:B------:R-:W-:Y:S01]  /*17c20*/  @!P5 IMAD.MOV R84, RZ, RZ, -R84 ;  /* 0x000000ffff54d224 */ /* 0x000fe200078e0a54 */
[----:B--2---:R-:W-:Y:S02]  /*17c30*/  ISETP.GE.AND P6, PT, R73, RZ, PT ;  /* 0x000000ff4900720c */ /* 0x004fe40003fc6270 */
[----:B------:R-:W-:-:S07]  /*17c40*/  ISETP.GT.U32.AND P5, PT, R8, R87, PT ;  /* 0x000000570800720c */ /* 0x000fce0003fa4070 */
[----:B------:R-:W-:Y:S01]  /*17c50*/  @!P1 IMAD.IADD R85, R85, 0x1, -R8 ;  /* 0x0000000155559824 */ /* 0x000fe200078e0a08 */
[----:B------:R-:W-:Y:S02]  /*17c60*/  ISETP.GT.U32.AND P1, PT, R8, R86, PT ;  /* 0x000000560800720c */ /* 0x000fe40003f24070 */
[C---:B------:R-:W-:Y:S02]  /*17c70*/  SEL R82, R19.reuse, R82, !P4 ;  /* 0x0000005213527207 */ /* 0x040fe40006000000 */
[----:B------:R-:W-:Y:S01]  /*17c80*/  SEL R84, R19, R84, !P4 ;  /* 0x0000005413547207 */ /* 0x000fe20006000000 */
[----:B------:R1:W-:Y:S02]  /*17c90*/  STS.U8 [R80+UR9+0x1900], R29 ;  /* 0x0019001d50007988 */ /* 0x0003e40008000009 */
[----:B------:R-:W-:Y:S02]  /*17ca0*/  IMAD R82, R82, UR11, RZ ;  /* 0x0000000b52527c24 */ /* 0x000fe4000f8e02ff */
[----:B------:R-:W-:-:S02]  /*17cb0*/  IMAD R84, R84, UR11, RZ ;  /* 0x0000000b54547c24 */ /* 0x000fc4000f8e02ff */
[--C-:B------:R-:W-:Y:S02]  /*17cc0*/  @!P5 IMAD.IADD R87, R87, 0x1, -R8.reuse ;  /* 0x000000015757d824 */ /* 0x100fe400078e0a08 */
[----:B------:R-:W-:Y:S01]  /*17cd0*/  @!P1 IMAD.IADD R86, R86, 0x1, -R8 ;  /* 0x0000000156569824 */ /* 0x000fe200078e0a08 */
[----:B-1----:R-:W2:Y:S01]  /*17ce0*/  LDL R80, [R1+0xf88] ;  /* 0x000f880001507983 */ /* 0x002ea20000100800 */
[----:B----4-:R-:W-:-:S03]  /*17cf0*/  ISETP.GE.AND P1, PT, R81, RZ, PT ;  /* 0x000000ff5100720c */ /* 0x010fc60003f26270 */
[----:B------:R0:W-:Y:S01]  /*17d00*/  STL [R1+0x280], R26 ;  /* 0x0002801a01007387 */ /* 0x0001e20000100800 */
[----:B------:R-:W-:-:S03]  /*17d10*/  @!P6 IMAD.MOV R85, RZ, RZ, -R85 ;  /* 0x000000ffff55e224 */ /* 0x000fc600078e0a55 */
[----:B------:R1:W-:Y:S04]  /*17d20*/  STL [R1+0x27c], R27 ;  /* 0x00027c1b01007387 */ /* 0x0003e80000100800 */
[----:B------:R-:W4:Y:S01]  /*17d30*/  LDL R81, [R1+0xf8c] ;  /* 0x000f8c0001517983 */ /* 0x000f220000100800 */
[C---:B0-----:R-:W-:Y:S02]  /*17d40*/  IADD3 R26, P5, PT, R82.reuse, R7, RZ ;  /* 0x00000007521a7210 */ /* 0x041fe40007fbe0ff */
[----:B------:R-:W-:Y:S02]  /*17d50*/  PRMT R93, RZ, 0x7610, R93 ;  /* 0x00007610ff5d7816 */ /* 0x000fe4000000005d */
[----:B-1----:R-:W-:-:S05]  /*17d60*/  LEA.HI.X.SX32 R27, R82, R6, 0x1, P5 ;  /* 0x00000006521b7211 */ /* 0x002fca00028f0eff */
[----:B------:R0:W4:Y:S04]  /*17d70*/  @P0 LDG.E.U8 R93, desc[UR18][R26.64] ;  /* 0x000000121a5d0981 */ /* 0x000128000c1e1100 */
[----:B---3--:R1:W-:Y:S04]  /*17d80*/  STL [R1+0xedc], R28 ;  /* 0x000edc1c01007387 */ /* 0x0083e80000100800 */
[----:B------:R0:W-:Y:S01]  /*17d90*/  STL [R1+0x288], R26 ;  /* 0x0002881a01007387 */ /* 0x0001e20000100800 */
[----:B-1----:R-:W-:-:S04]  /*17da0*/  IADD3 R28, P6, PT, R84, R7, RZ ;  /* 0x00000007541c7210 */ /* 0x002fc80007fde0ff */
[----:B------:R-:W-:Y:S01]  /*17db0*/  LEA.HI.X.SX32 R73, R84, R6, 0x1, P6 ;  /* 0x0000000654497211 */ /* 0x000fe200030f0eff */
[----:B------:R-:W-:Y:S01]  /*17dc0*/  STL [R1+0x290], R28 ;  /* 0x0002901c01007387 */ /* 0x000fe20000100800 */
[----:B0-----:R-:W-:-:S03]  /*17dd0*/  @P0 IMAD.MOV.U32 R26, RZ, RZ, R28 ;  /* 0x000000ffff1a0224 */ /* 0x001fc600078e001c */
[----:B------:R0:W-:Y:S02]  /*17de0*/  STL [R1+0x284], R27 ;  /* 0x0002841b01007387 */ /* 0x0001e40000100800 */
[----:B0-----:R-:W-:-:S05]  /*17df0*/  @P0 IMAD.MOV.U32 R27, RZ, RZ, R73 ;  /* 0x000000ffff1b0224 */ /* 0x001fca00078e0049 */
[----:B------:R0:W3:Y:S01]  /*17e00*/  @P0 LDG.E.U8 R16, desc[UR18][R26.64] ;  /* 0x000000121a100981 */ /* 0x0000e2000c1e1100 */
[C---:B------:R-:W-:Y:S01]  /*17e10*/  ISETP.GT.U32.AND P3, PT, R8.reuse, R88, PT ;  /* 0x000000580800720c */ /* 0x040fe20003f64070 */
[----:B------:R-:W-:Y:S01]  /*17e20*/  @!P1 IMAD.MOV R87, RZ, RZ, -R87 ;  /* 0x000000ffff579224 */ /* 0x000fe200078e0a57 */
[----:B------:R-:W-:Y:S02]  /*17e30*/  ISETP.GT.U32.AND P6, PT, R8, R89, PT ;  /* 0x000000590800720c */ /* 0x000fe40003fc4070 */
[----:B------:R-:W-:-:S09]  /*17e40*/  SEL R85, R19, R85, !P4 ;  /* 0x0000005513557207 */ /* 0x000fd20006000000 */
[----:B------:R-:W-:Y:S01]  /*17e50*/  @!P3 IMAD.IADD R88, R88, 0x1, -R8 ;  /* 0x000000015858b824 */ /* 0x000fe200078e0a08 */
[----:B------:R-:W-:Y:S02]  /*17e60*/  ISETP.GT.U32.AND P3, PT, R8, R86, PT ;  /* 0x000000560800720c */ /* 0x000fe40003f64070 */
[----:B--2---:R-:W-:Y:S02]  /*17e70*/  ISETP.GE.AND P1, PT, R80, RZ, PT ;  /* 0x000000ff5000720c */ /* 0x004fe40003f26270 */
[----:B------:R-:W-:Y:S02]  /*17e80*/  SEL R87, R19, R87, !P4 ;  /* 0x0000005713577207 */ /* 0x000fe40006000000 */
[----:B------:R-:W-:Y:S01]  /*17e90*/  ISETP.GT.U32.AND P5, PT, R8, R88, PT ;  /* 0x000000580800720c */ /* 0x000fe20003fa4070 */
[----:B------:R-:W-:Y:S01]  /*17ea0*/  IMAD R85, R85, UR11, RZ ;  /* 0x0000000b55557c24 */ /* 0x000fe2000f8e02ff */
[----:B------:R-:W-:Y:S01]  /*17eb0*/  STL [R1+0x28c], R73 ;  /* 0x00028c4901007387 */ /* 0x000fe20000100800 */
[----:B------:R-:W-:-:S04]  /*17ec0*/  IMAD R87, R87, UR11, RZ ;  /* 0x0000000b57577c24 */ /* 0x000fc8000f8e02ff */
[--C-:B------:R-:W-:Y:S02]  /*17ed0*/  @!P3 IMAD.IADD R86, R86, 0x1, -R8.reuse ;  /* 0x000000015656b824 */ /* 0x100fe400078e0a08 */
[----:B------:R-:W-:Y:S01]  /*17ee0*/  @!P6 IMAD.IADD R89, R89, 0x1, -R8 ;  /* 0x000000015959e824 */ /* 0x000fe200078e0a08 */
[C---:B0-----:R-:W-:Y:S01]  /*17ef0*/  IADD3 R26, P6, PT, R85.reuse, R7, RZ ;  /* 0x00000007551a7210 */ /* 0x041fe20007fde0ff */
[----:B------:R-:W-:Y:S01]  /*17f00*/  @!P1 IMAD.MOV R86, RZ, RZ, -R86 ;  /* 0x000000ffff569224 */ /* 0x000fe200078e0a56 */
[----:B----4-:R0:W-:Y:S01]  /*17f10*/  STL [R1+0xed8], R93 ;  /* 0x000ed85d01007387 */ /* 0x0101e20000100800 */
[----:B------:R-:W-:Y:S02]  /*17f20*/  PRMT R29, RZ, 0x7610, R29 ;  /* 0x00007610ff1d7816 */ /* 0x000fe4000000001d */
[----:B------:R-:W-:Y:S01]  /*17f30*/  LEA.HI.X.SX32 R27, R85, R6, 0x1, P6 ;  /* 0x00000006551b7211 */ /* 0x000fe200030f0eff */
[----:B------:R-:W-:Y:S01]  /*17f40*/  @!P5 IMAD.IADD R88, R88, 0x1, -R8 ;  /* 0x000000015858d824 */ /* 0x000fe200078e0a08 */
[----:B0-----:R-:W2:Y:S04]  /*17f50*/  LDL.LU R93, [R1+0x1430] ;  /* 0x00143000015d7983 */ /* 0x001ea80000300800 */
[----:B------:R-:W4:Y:S01]  /*17f60*/  LDL R80, [R1+0xf90] ;  /* 0x000f900001507983 */ /* 0x000f220000100800 */
[----:B------:R-:W-:-:S03]  /*17f70*/  ISETP.GE.AND P5, PT, R81, RZ, PT ;  /* 0x000000ff5100720c */ /* 0x000fc60003fa6270 */
[----:B------:R0:W2:Y:S04]  /*17f80*/  @P0 LDG.E.U8 R29, desc[UR18][R26.64] ;  /* 0x000000121a1d0981 */ /* 0x0000a8000c1e1100 */
[----:B---3--:R1:W-:Y:S04]  /*17f90*/  STL [R1+0xed4], R16 ;  /* 0x000ed41001007387 */ /* 0x0083e80000100800 */
[----:B------:R0:W-:Y:S01]  /*17fa0*/  STL [R1+0x298], R26 ;  /* 0x0002981a01007387 */ /* 0x0001e20000100800 */
[----:B-1----:R-:W-:-:S04]  /*17fb0*/  IADD3 R16, P1, PT, R87, R7, RZ ;  /* 0x0000000757107210 */ /* 0x002fc80007f3e0ff */
[----:B------:R-:W-:Y:S01]  /*17fc0*/  LEA.HI.X.SX32 R28, R87, R6, 0x1, P1 ;  /* 0x00000006571c7211 */ /* 0x000fe200008f0eff */
[----:B------:R-:W-:Y:S01]  /*17fd0*/  STL [R1+0x2a0], R16 ;  /* 0x0002a01001007387 */ /* 0x000fe20000100800 */
[----:B0-----:R-:W-:-:S03]  /*17fe0*/  @P0 IMAD.MOV.U32 R26, RZ, RZ, R16 ;  /* 0x000000ffff1a0224 */ /* 0x001fc600078e0010 */
[----:B------:R-:W3:Y:S04]  /*17ff0*/  LDL R81, [R1+0xf94] ;  /* 0x000f940001517983 */ /* 0x000ee80000100800 */
[----:B------:R0:W-:Y:S02]  /*18000*/  STL [R1+0x294], R27 ;  /* 0x0002941b01007387 */ /* 0x0001e40000100800 */
[----:B0-----:R-:W-:-:S05]  /*18010*/  @P0 IMAD.MOV.U32 R27, RZ, RZ, R28 ;  /* 0x000000ffff1b0224 */ /* 0x001fca00078e001c */
[----:B------:R-:W2:Y:S01]  /*18020*/  @P0 LDG.E.U8 R13, desc[UR18][R26.64] ;  /* 0x000000121a0d0981 */ /* 0x000ea2000c1e1100 */
[----:B------:R-:W-:Y:S01]  /*18030*/  SEL R86, R19, R86, !P4 ;  /* 0x0000005613567207 */ /* 0x000fe20006000000 */
[----:B------:R-:W-:-:S04]  /*18040*/  @!P5 IMAD.MOV R88, RZ, RZ, -R88 ;  /* 0x000000ffff58d224 */ /* 0x000fc800078e0a58 */
[----:B------:R-:W-:Y:S01]  /*18050*/  IMAD R86, R86, UR11, RZ ;  /* 0x0000000b56567c24 */ /* 0x000fe2000f8e02ff */
[----:B------:R-:W-:Y:S01]  /*18060*/  STL [R1+0x29c], R28 ;  /* 0x00029c1c01007387 */ /* 0x000fe20000100800 */
[----:B------:R-:W-:Y:S02]  /*18070*/  PRMT R10, RZ, 0x7610, R10 ;  /* 0x00007610ff0a7816 */ /* 0x000fe4000000000a */
[----:B------:R-:W-:Y:S01]  /*18080*/  ISETP.GT.U32.AND P3, PT, R8, R89, PT ;  /* 0x000000590800720c */ /* 0x000fe20003f64070 */
[----:B--2---:R0:W-:Y:S02]  /*18090*/  STL [R1+0xecc], R13 ;  /* 0x000ecc0d01007387 */ /* 0x0041e40000100800 */
[----:B0-----:R-:W-:-:S04]  /*180a0*/  IADD3 R13, P5, PT, R86, R7, RZ ;  /* 0x00000007560d7210 */ /* 0x001fc80007fbe0ff */
[----:B------:R-:W-:Y:S01]  /*180b0*/  LEA.HI.X.SX32 R16, R86, R6, 0x1, P5 ;  /* 0x0000000656107211 */ /* 0x000fe200028f0eff */
[----:B------:R-:W-:-:S04]  /*180c0*/  @P0 IMAD.MOV.U32 R26, RZ, RZ, R13 ;  /* 0x000000ffff1a0224 */ /* 0x000fc800078e000d */
[----:B------:R-:W-:-:S05]  /*180d0*/  @P0 IMAD.MOV.U32 R27, RZ, RZ, R16 ;  /* 0x000000ffff1b0224 */ /* 0x000fca00078e0010 */
[----:B------:R0:W2:Y:S01]  /*180e0*/  @P0 LDG.E.U8 R10, desc[UR18][R26.64] ;  /* 0x000000121a0a0981 */ /* 0x0000a2000c1e1100 */
[----:B----4-:R-:W-:Y:S01]  /*180f0*/  ISETP.GE.AND P6, PT, R80, RZ, PT ;  /* 0x000000ff5000720c */ /* 0x010fe20003fc6270 */
[--C-:B------:R-:W-:Y:S01]  /*18100*/  @!P3 IMAD.IADD R89, R89, 0x1, -R8.reuse ;  /* 0x000000015959b824 */ /* 0x100fe200078e0a08 */
[----:B------:R-:W-:Y:S02]  /*18110*/  ISETP.GT.U32.AND P3, PT, R8, R91, PT ;  /* 0x0000005b0800720c */ /* 0x000fe40003f64070 */
[----:B------:R-:W-:Y:S01]  /*18120*/  SEL R88, R19, R88, !P4 ;  /* 0x0000005813587207 */ /* 0x000fe20006000000 */
[----:B------:R1:W-:Y:S04]  /*18130*/  STL [R1+0x2c0], R13 ;  /* 0x0002c00d01007387 */ /* 0x0003e80000100800 */
[----:B------:R-:W-:Y:S01]  /*18140*/  IMAD R88, R88, UR11, RZ ;  /* 0x0000000b58587c24 */ /* 0x000fe2000f8e02ff */
[----:B------:R4:W-:Y:S03]  /*18150*/  STL [R1+0x2bc], R16 ;  /* 0x0002bc1001007387 */ /* 0x0009e60000100800 */
[----:B------:R-:W-:Y:S01]  /*18160*/  @!P6 IMAD.MOV R89, RZ, RZ, -R89 ;  /* 0x000000ffff59e224 */ /* 0x000fe200078e0a59 */
[----:B------:R-:W2:Y:S01]  /*18170*/  LDL R80, [R1+0xfa4] ;  /* 0x000fa40001507983 */ /* 0x000ea20000100800 */
[----:B-1----:R-:W-:Y:S01]  /*18180*/  IADD3 R13, P6, PT, R88, R7, RZ ;  /* 0x00000007580d7210 */ /* 0x002fe20007fde0ff */
[----:B------:R-:W-:Y:S01]  /*18190*/  @!P3 IMAD.IADD R91, R91, 0x1, -R8 ;  /* 0x000000015b5bb824 */ /* 0x000fe200078e0a08 */
[----:B---3--:R-:W-:-:S02]  /*181a0*/  ISETP.GE.AND P3, PT, R81, RZ, PT ;  /* 0x000000ff5100720c */ /* 0x008fc40003f66270 */
[----:B0-----:R-:W-:Y:S01]  /*181b0*/  LEA.HI.X.SX32 R26, R88, R6, 0x1, P6 ;  /* 0x00000006581a7211 */ /* 0x001fe200030f0eff */
[----:B----4-:R-:W3:Y:S04]  /*181c0*/  LDL.LU R16, [R1+0x4] ;  /* 0x0000040001107983 */ /* 0x010ee80000300800 */
[----:B------:R-:W-:Y:S04]  /*181d0*/  STL [R1+0xed0], R29 ;  /* 0x000ed01d01007387 */ /* 0x000fe80000100800 */
[----:B------:R-:W4:Y:S01]  /*181e0*/  LDL R81, [R1+0xfa8] ;  /* 0x000fa80001517983 */ /* 0x000f220000100800 */
[----:B------:R-:W-:-:S03]  /*181f0*/  PRMT R3, RZ, 0x7610, R3 ;  /* 0x00007610ff037816 */ /* 0x000fc60000000003 */
[----:B------:R-:W-:Y:S01]  /*18200*/  STL [R1+0x2d0], R13 ;  /* 0x0002d00d01007387 */ /* 0x000fe20000100800 */
[----:B------:R-:W-:-:S03]  /*18210*/  @P0 IMAD.MOV.U32 R27, RZ, RZ, R26 ;  /* 0x000000ffff1b0224 */ /* 0x000fc600078e001a */
[----:B--2---:R0:W-:Y:S04]  /*18220*/  STL [R1+0xec8], R10 ;  /* 0x000ec80a01007387 */ /* 0x0041e80000100800 */
[----:B0-----:R-:W2:Y:S04]  /*18230*/  LDL.LU R10, [R1] ;  /* 0x00000000010a7983 */ /* 0x001ea80000300800 */
[----:B------:R0:W-:Y:S02]  /*18240*/  STL [R1+0x2cc], R26 ;  /* 0x0002cc1a01007387 */ /* 0x0001e40000100800 */
[----:B0-----:R-:W-:-:S05]  /*18250*/  @P0 IMAD.MOV.U32 R26, RZ, RZ, R13 ;  /* 0x000000ffff1a0224 */ /* 0x001fca00078e000d */
[----:B------:R0:W2:Y:S01]  /*18260*/  @P0 LDG.E.U8 R3, desc[UR18][R26.64] ;  /* 0x000000121a030981 */ /* 0x0000a2000c1e1100 */
[----:B------:R-:W-:Y:S02]  /*18270*/  ISETP.GT.U32.AND P1, PT, R8, R90, PT ;  /* 0x0000005a0800720c */ /* 0x000fe40003f24070 */
[----:B------:R-:W-:-:S11]  /*18280*/  SEL R89, R19, R89, !P4 ;  /* 0x0000005913597207 */ /* 0x000fd60006000000 */
[----:B------:R-:W-:-:S05]  /*18290*/  @!P1 IMAD.IADD R90, R90, 0x1, -R8 ;  /* 0x000000015a5a9824 */ /* 0x000fca00078e0a08 */
[----:B------:R-:W-:Y:S01]  /*182a0*/  ISETP.GT.U32.AND P1, PT, R8, R90, PT ;  /* 0x0000005a0800720c */ /* 0x000fe20003f24070 */
[----:B------:R-:W-:Y:S01]  /*182b0*/  IMAD R89, R89, UR4, RZ ;  /* 0x0000000459597c24 */ /* 0x000fe2000f8e02ff */
[----:B------:R-:W-:Y:S01]  /*182c0*/  PRMT R12, RZ, 0x7610, R12 ;  /* 0x00007610ff0c7816 */ /* 0x000fe2000000000c */
[----:B------:R-:W1:Y:S10]  /*182d0*/  LDCU UR4, c[0x0][0x3b0] ;  /* 0x00007600ff0477ac */ /* 0x000e740008000800 */
[----:B------:R-:W-:Y:S01]  /*182e0*/  @!P1 IMAD.IADD R90, R90, 0x1, -R8 ;  /* 0x000000015a5a9824 */ /* 0x000fe200078e0a08 */
[----:B------:R-:W-:-:S04]  /*182f0*/  IADD3 R13, P1, PT, R89, R7, RZ ;  /* 0x00000007590d7210 */ /* 0x000fc80007f3e0ff */
[----:B0-----:R-:W-:-:S05]  /*18300*/  LEA.HI.X.SX32 R26, R89, R6, 0x1, P1 ;  /* 0x00000006591a7211 */ /* 0x001fca00008f0eff */
[----:B------:R-:W-:Y:S01]  /*18310*/  @P0 IMAD.MOV.U32 R27, RZ, RZ, R26 ;  /* 0x000000ffff1b0224 */ /* 0x000fe200078e001a */
[----:B--2---:R0:W-:Y:S04]  /*18320*/  STL [R1+0xec4], R3 ;  /* 0x000ec40301007387 */ /* 0x0041e80000100800 */
[----:B0-----:R-:W2:Y:S04]  /*18330*/  LDL R3, [R1+0xfac] ;  /* 0x000fac0001037983 */ /* 0x001ea80000100800 */
[----:B------:R-:W-:Y:S04]  /*18340*/  STL [R1+0x2d8], R13 ;  /* 0x0002d80d01007387 */ /* 0x000fe80000100800 */
[----:B------:R0:W-:Y:S02]  /*18350*/  STL [R1+0x2d4], R26 ;  /* 0x0002d41a01007387 */ /* 0x0001e40000100800 */
[----:B0-----:R-:W-:-:S05]  /*18360*/  @P0 IMAD.MOV.U32 R26, RZ, RZ, R13 ;  /* 0x000000ffff1a0224 */ /* 0x001fca00078e000d */
[----:B------:R0:W2:Y:S01]  /*18370*/  @P0 LDG.E.U8 R12, desc[UR18][R26.64] ;  /* 0x000000121a0c0981 */ /* 0x0000a2000c1e1100 */
[----:B------:R-:W-:Y:S01]  /*18380*/  ISETP.GT.U32.AND P5, PT, R8, R92, PT ;  /* 0x0000005c0800720c */ /* 0x000fe20003fa4070 */
[----:B------:R-:W-:-:S12]  /*18390*/  @!P3 IMAD.MOV R90, RZ, RZ, -R90 ;  /* 0x000000ffff5ab224 */ /* 0x000fd800078e0a5a */
[----:B------:R-:W-:Y:S01]  /*183a0*/  @!P5 IMAD.IADD R92, R92, 0x1, -R8 ;  /* 0x000000015c5cd824 */ /* 0x000fe200078e0a08 */
[----:B------:R-:W-:-:S04]  /*183b0*/  SEL R90, R19, R90, !P4 ;  /* 0x0000005a135a7207 */ /* 0x000fc80006000000 */
        /* <DEDUP_REMOVED lines=10> */
[----:B------:R-:W2:Y:S04]  /*18460*/  LDL.LU R13, [R1+0x8] ;  /* 0x00000800010d7983 */ /* 0x000ea80000300800 */
[----:B------:R-:W-:Y:S04]  /*18470*/  STL [R1+0x2e0], R28 ;  /* 0x0002e01c01007387 */ /* 0x000fe80000100800 */
[----:B------:R0:W-:Y:S02]  /*18480*/  STL [R1+0x2dc], R26 ;  /* 0x0002dc1a01007387 */ /* 0x0001e40000100800 */
[----:B0-----:R-:W-:-:S05]  /*18490*/  @P0 IMAD.MOV.U32 R26, RZ, RZ, R28 ;  /* 0x000000ffff1a0224 */ /* 0x001fca00078e001c */
[----:B------:R0:W2:Y:S01]  /*184a0*/  @P0 LDG.E.U8 R14, desc[UR18][R26.64] ;  /* 0x000000121a0e0981 */ /* 0x0000a2000c1e1100 */
[C---:B------:R-:W-:Y:S02]  /*184b0*/  ISETP.GT.U32.AND P5, PT, R8.reuse, R91, PT ;  /* 0x0000005b0800720c */ /* 0x040fe40003fa4070 */
[----:B------:R-:W-:Y:S02]  /*184c0*/  ISETP.GT.U32.AND P3, PT, R8, R93, PT ;  /* 0x0000005d0800720c */ /* 0x000fe40003f64070 */
[----:B------:R-:W-:Y:S02]  /*184d0*/  ISETP.GE.AND P1, PT, R80, RZ, PT ;  /* 0x000000ff5000720c */ /* 0x000fe40003f26270 */
[----:B------:R-:W-:-:S07]  /*184e0*/  ISETP.GT.U32.AND P6, PT, R8, R10, PT ;  /* 0x0000000a0800720c */ /* 0x000fce0003fc4070 */
[--C-:B------:R-:W-:Y:S02]  /*184f0*/  @!P5 IMAD.IADD R91, R91, 0x1, -R8.reuse ;  /* 0x000000015b5bd824 */ /* 0x100fe400078e0a08 */
[--C-:B------:R-:W-:Y:S01]  /*18500*/  @!P3 IMAD.IADD R93, R93, 0x1, -R8.reuse ;  /* 0x000000015d5db824 */ /* 0x100fe200078e0a08 */
[----:B----4-:R-:W-:Y:S01]  /*18510*/  ISETP.GE.AND P3, PT, R81, RZ, PT ;  /* 0x000000ff5100720c */ /* 0x010fe20003f66270 */
[----:B------:R-:W-:Y:S01]  /*18520*/  @!P1 IMAD.MOV R91, RZ, RZ, -R91 ;  /* 0x000000ffff5b9224 */ /* 0x000fe200078e0a5b */
[----:B------:R-:W4:Y:S04]  /*18530*/  LDL.LU R81, [R1+0xc] ;  /* 0x00000c0001517983 */ /* 0x000f280000300800 */
[----:B------:R-:W-:Y:S01]  /*18540*/  SEL R91, R19, R91, !P4 ;  /* 0x0000005b135b7207 */ /* 0x000fe20006000000 */
[----:B------:R-:W-:Y:S01]  /*18550*/  @!P6 IMAD.IADD R10, R10, 0x1, -R8 ;  /* 0x000000010a0ae824 */ /* 0x000fe200078e0a08 */
[----:B------:R-:W-:Y:S01]  /*18560*/  ISETP.GT.U32.AND P1, PT, R8, R93, PT ;  /* 0x0000005d0800720c */ /* 0x000fe20003f24070 */
[----:B------:R-:W4:Y:S02]  /*18570*/  LDL R80, [R1+0xfb0] ;  /* 0x000fb00001507983 */ /* 0x000f240000100800 */
[----:B-1----:R-:W-:Y:S01]  /*18580*/  IMAD R91, R91, UR4, RZ ;  /* 0x000000045b5b7c24 */ /* 0x002fe2000f8e02ff */
[----:B------:R-:W-:Y:S01]  /*18590*/  PRMT R2, RZ, 0x7610, R2 ;  /* 0x00007610ff027816 */ /* 0x000fe20000000002 */
[----:B------:R-:W-:Y:S01]  /*185a0*/  @!P3 IMAD.MOV R92, RZ, RZ, -R92 ;  /* 0x000000ffff5cb224 */ /* 0x000fe200078e0a5c */
[----:B------:R-:W-:Y:S01]  /*185b0*/  ISETP.GE.AND P3, PT, R3, RZ, PT ;  /* 0x000000ff0300720c */ /* 0x000fe20003f66270 */
[----:B------:R-:W1:Y:S01]  /*185c0*/  LDCU UR4, c[0x0][0x3b0] ;  /* 0x00007600ff0477ac */ /* 0x000e620008000800 */
[----:B------:R-:W-:-:S02]  /*185d0*/  IADD3 R3, P6, PT, R91, R7, RZ ;  /* 0x000000075b037210 */ /* 0x000fc40007fde0ff */
[----:B------:R-:W-:-:S03]  /*185e0*/  SEL R92, R19, R92, !P4 ;  /* 0x0000005c135c7207 */ /* 0x000fc60006000000 */
[----:B------:R-:W-:Y:S02]  /*185f0*/  STL [R1+0x300], R3 ;  /* 0x0003000301007387 */ /* 0x000fe40000100800 */
[----:B------:R-:W-:Y:S01]  /*18600*/  IMAD R92, R92, UR5, RZ ;  /* 0x000000055c5c7c24 */ /* 0x000fe2000f8e02ff */
[----:B------:R-:W-:Y:S01]  /*18610*/  PRMT R11, RZ, 0x7610, R11 ;  /* 0x00007610ff0b7816 */ /* 0x000fe2000000000b */
[----:B------:R-:W-:Y:S01]  /*18620*/  @!P1 IMAD.IADD R93, R93, 0x1, -R8 ;  /* 0x000000015d5d9824 */ /* 0x000fe200078e0a08 */
[----:B---3--:R-:W-:Y:S01]  /*18630*/  ISETP.GT.U32.AND P5, PT, R8, R16, PT ;  /* 0x000000100800720c */ /* 0x008fe20003fa4070 */
[----:B0-----:R-:W-:Y:S01]  /*18640*/  @P0 IMAD.MOV.U32 R26, RZ, RZ, R3 ;  /* 0x000000ffff1a0224 */ /* 0x001fe200078e0003 */
[----:B------:R-:W-:Y:S01]  /*18650*/  PRMT R15, RZ, 0x7610, R15 ;  /* 0x00007610ff0f7816 */ /* 0x000fe2000000000f */
[----:B------:R-:W0:Y:S01]  /*18660*/  LDCU UR5, c[0x0][0x3b0] ;  /* 0x00007600ff0577ac */ /* 0x000e220008000800 */
[----:B--2---:R-:W-:Y:S01]  /*18670*/  ISETP.GE.AND P1, PT, R12, RZ, PT ;  /* 0x000000ff0c00720c */ /* 0x004fe20003f26270 */
[----:B------:R2:W-:Y:S02]  /*18680*/  STL [R1+0xebc], R14 ;  /* 0x000ebc0e01007387 */ /* 0x0005e40000100800 */
[----:B--2---:R-:W-:-:S02]  /*18690*/  LEA.HI.X.SX32 R14, R91, R6, 0x1, P6 ;  /* 0x000000065b0e7211 */ /* 0x004fc400030f0eff */
[----:B------:R-:W-:-:S03]  /*186a0*/  IADD3 R12, P6, PT, R92, R7, RZ ;  /* 0x000000075c0c7210 */ /* 0x000fc60007fde0ff */
[----:B------:R-:W-:Y:S01]  /*186b0*/  @P0 IMAD.MOV.U32 R27, RZ, RZ, R14 ;  /* 0x000000ffff1b0224 */ /* 0x000fe200078e000e */
[----:B------:R2:W-:Y:S01]  /*186c0*/  STL [R1+0x2fc], R14 ;  /* 0x0002fc0e01007387 */ /* 0x0005e20000100800 */
[----:B------:R-:W-:-:S03]  /*186d0*/  @P0 IMAD.MOV.U32 R28, RZ, RZ, R12 ;  /* 0x000000ffff1c0224 */ /* 0x000fc600078e000c */
[----:B------:R3:W3:Y:S01]  /*186e0*/  @P0 LDG.E.U8 R2, desc[UR18][R26.64] ;  /* 0x000000121a020981 */ /* 0x0006e2000c1e1100 */
[----:B--2---:R-:W-:-:S05]  /*186f0*/  LEA.HI.X.SX32 R14, R92, R6, 0x1, P6 ;  /* 0x000000065c0e7211 */ /* 0x004fca00030f0eff */
[----:B------:R-:W-:-:S05]  /*18700*/  @P0 IMAD.MOV.U32 R29, RZ, RZ, R14 ;  /* 0x000000ffff1d0224 */ /* 0x000fca00078e000e */
[----:B------:R2:W2:Y:S01]  /*18710*/  @P0 LDG.E.U8 R11, desc[UR18][R28.64] ;  /* 0x000000121c0b0981 */ /* 0x0004a2000c1e1100 */
[----:B------:R-:W-:-:S05]  /*18720*/  @!P5 IMAD.IADD R16, R16, 0x1, -R8 ;  /* 0x000000011010d824 */ /* 0x000fca00078e0a08 */
[C---:B------:R-:W-:Y:S01]  /*18730*/  ISETP.GT.U32.AND P5, PT, R8.reuse, R16, PT ;  /* 0x000000100800720c */ /* 0x040fe20003fa4070 */
[----:B------:R-:W-:Y:S01]  /*18740*/  @!P3 IMAD.MOV R93, RZ, RZ, -R93 ;  /* 0x000000ffff5db224 */ /* 0x000fe200078e0a5d */
[C---:B------:R-:W-:Y:S02]  /*18750*/  ISETP.GT.U32.AND P3, PT, R8.reuse, R10, PT ;  /* 0x0000000a0800720c */ /* 0x040fe40003f64070 */
[----:B----4-:R-:W-:-:S09]  /*18760*/  ISETP.GT.U32.AND P6, PT, R8, R81, PT ;  /* 0x000000510800720c */ /* 0x010fd20003fc4070 */
[----:B------:R-:W-:-:S04]  /*18770*/  @!P5 IMAD.IADD R16, R16, 0x1, -R8 ;  /* 0x000000011010d824 */ /* 0x000fc800078e0a08 */
[----:B---3--:R-:W-:Y:S01]  /*18780*/  IMAD.MOV.U32 R26, RZ, RZ, R16 ;  /* 0x000000ffff1a7224 */ /* 0x008fe200078e0010 */
[----:B------:R-:W-:-:S03]  /*18790*/  SEL R93, R19, R93, !P4 ;  /* 0x0000005d135d7207 */ /* 0x000fc60006000000 */
[----:B------:R-:W-:Y:S01]  /*187a0*/  @!P1 IMAD.MOV R26, RZ, RZ, -R26 ;  /* 0x000000ffff1a9224 */ /* 0x000fe200078e0a1a */
[----:B------:R-:W-:Y:S01]  /*187b0*/  ISETP.GE.AND P1, PT, R80, RZ, PT ;  /* 0x000000ff5000720c */ /* 0x000fe20003f26270 */
[--C-:B------:R-:W-:Y:S02]  /*187c0*/  @!P3 IMAD.IADD R10, R10, 0x1, -R8.reuse ;  /* 0x000000010a0ab824 */ /* 0x100fe400078e0a08 */
[----:B------:R-:W-:Y:S01]  /*187d0*/  IMAD R93, R93, UR12, RZ ;  /* 0x0000000c5d5d7c24 */ /* 0x000fe2000f8e02ff */
[----:B------:R-:W-:Y:S01]  /*187e0*/  SEL R27, R19, R26, !P4 ;  /* 0x0000001a131b7207 */ /* 0x000fe20006000000 */
[----:B------:R-:W-:Y:S01]  /*187f0*/  @!P6 IMAD.IADD R81, R81, 0x1, -R8 ;  /* 0x000000015151e824 */ /* 0x000fe200078e0a08 */
[----:B------:R3:W-:Y:S01]  /*18800*/  STL [R1+0xeb8], R2 ;  /* 0x000eb80201007387 */ /* 0x0007e20000100800 */
[----:B------:R-:W-:Y:S01]  /*18810*/  IMAD.MOV.U32 R26, RZ, RZ, R10 ;  /* 0x000000ffff1a7224 */ /* 0x000fe200078e000a */
[C---:B------:R-:W-:Y:S01]  /*18820*/  ISETP.GT.U32.AND P5, PT, R8.reuse, R13, PT ;  /* 0x0000000d0800720c */ /* 0x040fe20003fa4070 */
[----:B-1----:R-:W-:Y:S01]  /*18830*/  IMAD R27, R27, UR4, RZ ;  /* 0x000000041b1b7c24 */ /* 0x002fe2000f8e02ff */
[----:B--2---:R-:W-:Y:S01]  /*18840*/  PRMT R29, RZ, 0x7610, R29 ;  /* 0x00007610ff1d7816 */ /* 0x004fe2000000001d */
[----:B------:R-:W1:Y:S01]  /*18850*/  LDCU UR12, c[0x0][0x3b0] ;  /* 0x00007600ff0c77ac */ /* 0x000e620008000800 */
[----:B---3--:R-:W2:Y:S01]  /*18860*/  LDL R2, [R1+0xfc0] ;  /* 0x000fc00001027983 */ /* 0x008ea20000100800 */
[----:B------:R-:W-:Y:S01]  /*18870*/  @!P1 IMAD.MOV R26, RZ, RZ, -R26 ;  /* 0x000000ffff1a9224 */ /* 0x000fe200078e0a1a */
[----:B------:R-:W-:Y:S01]  /*18880*/  ISETP.GT.U32.AND P3, PT, R8, R81, PT ;  /* 0x000000510800720c */ /* 0x000fe20003f64070 */
[----:B------:R-:W3:Y:S01]  /*18890*/  LDCU UR4, c[0x0][0x3b0] ;  /* 0x00007600ff0477ac */ /* 0x000ee20008000800 */
[----:B------:R-:W-:Y:S04]  /*188a0*/  STL [R1+0x328], R12 ;  /* 0x0003280c01007387 */ /* 0x000fe80000100800 */
[----:B------:R-:W4:Y:S04]  /*188b0*/  LDL.LU R3, [R1+0x10] ;  /* 0x0000100001037983 */ /* 0x000f280000300800 */
[----:B------:R0:W-:Y:S04]  /*188c0*/  STL [R1+0x324], R14 ;  /* 0x0003240e01007387 */ /* 0x0001e80000100800 */
[----:B------:R-:W3:Y:S04]  /*188d0*/  LDL R80, [R1+0xfcc] ;  /* 0x000fcc0001507983 */ /* 0x000ee80000100800 */
[----:B------:R-:W3:Y:S01]  /*188e0*/  LDL.LU R73, [R1+0x14] ;  /* 0x0000140001497983 */ /* 0x000ee20000300800 */
[----:B0-----:R-:W-:-:S03]  /*188f0*/  IADD3 R14, P6, PT, R93, R7, RZ ;  /* 0x000000075d0e7210 */ /* 0x001fc60007fde0ff */
[----:B------:R-:W3:Y:S01]  /*18900*/  LDL.LU R10, [R1+0x18] ;  /* 0x00001800010a7983 */ /* 0x000ee20000300800 */
[----:B------:R-:W-:-:S03]  /*18910*/  LEA.HI.X.SX32 R16, R93, R6, 0x1, P6 ;  /* 0x000000065d107211 */ /* 0x000fc600030f0eff */
[----:B------:R0:W-:Y:S01]  /*18920*/  STL [R1+0xeb4], R11 ;  /* 0x000eb40b01007387 */ /* 0x0001e20000100800 */
[----:B------:R-:W-:Y:S01]  /*18930*/  SEL R28, R19, R26, !P4 ;  /* 0x0000001a131c7207 */ /* 0x000fe20006000000 */
[----:B------:R-:W-:Y:S01]  /*18940*/  @P0 IMAD.MOV.U32 R26, RZ, RZ, R14 ;  /* 0x000000ffff1a0224 */ /* 0x000fe200078e000e */
[----:B0-----:R-:W-:-:S04]  /*18950*/  IADD3 R11, P1, PT, R27, R7, RZ ;  /* 0x000000071b0b7210 */ /* 0x001fc80007f3e0ff */
[----:B------:R-:W-:Y:S01]  /*18960*/  LEA.HI.X.SX32 R12, R27, R6, 0x1, P1 ;  /* 0x000000061b0c7211 */ /* 0x000fe200008f0eff */
[----:B------:R-:W-:-:S05]  /*18970*/  @P0 IMAD.MOV.U32 R27, RZ, RZ, R16 ;  /* 0x000000ffff1b0224 */ /* 0x000fca00078e0010 */
[----:B------:R0:W3:Y:S01]  /*18980*/  @P0 LDG.E.U8 R15, desc[UR18][R26.64] ;  /* 0x000000121a0f0981 */ /* 0x0000e2000c1e1100 */
[----:B------:R-:W-:-:S05]  /*18990*/  @!P5 IMAD.IADD R13, R13, 0x1, -R8 ;  /* 0x000000010d0dd824 */ /* 0x000fca00078e0a08 */
[----:B------:R-:W-:Y:S01]  /*189a0*/  ISETP.GT.U32.AND P5, PT, R8, R13, PT ;  /* 0x0000000d0800720c */ /* 0x000fe20003fa4070 */
[----:B0-----:R-:W-:Y:S02]  /*189b0*/  @P0 IMAD.MOV.U32 R26, RZ, RZ, R11 ;  /* 0x000000ffff1a0224 */ /* 0x001fe400078e000b */
[----:B------:R-:W-:Y:S01]  /*189c0*/  @P0 IMAD.MOV.U32 R27, RZ, RZ, R12 ;  /* 0x000000ffff1b0224 */ /* 0x000fe200078e000c */
[----:B------:R-:W-:Y:S04]  /*189d0*/  STL [R1+0x330], R14 ;  /* 0x0003300e01007387 */ /* 0x000fe80000100800 */
[----:B------:R0:W4:Y:S05]  /*189e0*/  @P0 LDG.E.U8 R29, desc[UR18][R26.64] ;  /* 0x000000121a1d0981 */ /* 0x00012a000c1e1100 */
[----:B------:R-:W-:Y:S01]  /*189f0*/  @!P5 IMAD.IADD R13, R13, 0x1, -R8 ;  /* 0x000000010d0dd824 */ /* 0x000fe200078e0a08 */
[----:B------:R-:W-:Y:S01]  /*18a00*/  STL [R1+0x338], R11 ;  /* 0x0003380b01007387 */ /* 0x000fe20000100800 */
[----:B--2---:R-:W-:-:S03]  /*18a10*/  ISETP.GE.AND P5, PT, R2, RZ, PT ;  /* 0x000000ff0200720c */ /* 0x004fc60003fa6270 */
[----:B------:R-:W2:Y:S04]  /*18a20*/  LDL R2, [R1+0xfc8] ;  /* 0x000fc80001027983 */ /* 0x000ea80000100800 */
[----:B------:R0:W-:Y:S04]  /*18a30*/  STL [R1+0x32c], R16 ;  /* 0x00032c1001007387 */ /* 0x0001e80000100800 */
[----:B0-----:R-:W2:Y:S04]  /*18a40*/  LDL.LU R16, [R1+0x142c] ;  /* 0x00142c0001107983 */ /* 0x001ea80000300800 */
[----:B------:R-:W2:Y:S04]  /*18a50*/  LDL.LU R14, [R1+0x1428] ;  /* 0x00142800010e7983 */ /* 0x000ea80000300800 */
[----:B------:R-:W-:Y:S04]  /*18a60*/  STL [R1+0x334], R12 ;  /* 0x0003340c01007387 */ /* 0x000fe80000100800 */
[----:B---3--:R0:W-:Y:S04]  /*18a70*/  STL [R1+0xeb0], R15 ;  /* 0x000eb00f01007387 */ /* 0x0081e80000100800 */
[----:B0-----:R-:W3:Y:S01]  /*18a80*/  LDL.LU R15, [R1+0x1424] ;  /* 0x00142400010f7983 */ /* 0x001ee20000300800 */
[----:B------:R-:W-:-:S02]  /*18a90*/  IMAD.MOV.U32 R26, RZ, RZ, R13 ;  /* 0x000000ffff1a7224 */ /* 0x000fc400078e000d */
[----:B------:R-:W-:Y:S01]  /*18aa0*/  IMAD R28, R28, UR5, RZ ;  /* 0x000000051c1c7c24 */ /* 0x000fe2000f8e02ff */
[----:B------:R-:W2:Y:S01]  /*18ab0*/  LDL.LU R12, [R1+0x1420] ;  /* 0x00142000010c7983 */ /* 0x000ea20000300800 */
[----:B------:R-:W-:Y:S01]  /*18ac0*/  @!P5 IMAD.MOV R26, RZ, RZ, -R26 ;  /* 0x000000ffff1ad224 */ /* 0x000fe200078e0a1a */
[----:B------:R-:W-:Y:S01]  /*18ad0*/  ISETP.GE.AND P6, PT, R80, RZ, PT ;  /* 0x000000ff5000720c */ /* 0x000fe20003fc6270 */
[----:B------:R-:W-:Y:S01]  /*18ae0*/  @!P3 IMAD.IADD R81, R81, 0x1, -R8 ;  /* 0x000000015151b824 */ /* 0x000fe200078e0a08 */
[----:B------:R-:W2:Y:S01]  /*18af0*/  LDL.LU R11, [R1+0x141c] ;  /* 0x00141c00010b7983 */ /* 0x000ea20000300800 */
[----:B----4-:R-:W-:Y:S01]  /*18b00*/  ISETP.GT.U32.AND P1, PT, R8, R3, PT ;  /* 0x000000030800720c */ /* 0x010fe20003f24070 */
[----:B------:R-:W0:Y:S02]  /*18b10*/  LDCU UR5, c[0x0][0x3b0] ;  /* 0x00007600ff0577ac */ /* 0x000e240008000800 */
[----:B------:R-:W4:Y:S04]  /*18b20*/  LDL.LU R13, [R1+0x1c] ;  /* 0x00001c00010d7983 */ /* 0x000f280000300800 */
[----:B------:R1:W-:Y:S02]  /*18b30*/  STL [R1+0xeac], R29 ;  /* 0x000eac1d01007387 */ /* 0x0003e40000100800 */
[----:B-1----:R-:W-:-:S04]  /*18b40*/  IADD3 R29, P5, PT, R28, R7, RZ ;  /* 0x000000071c1d7210 */ /* 0x002fc80007fbe0ff */
[----:B------:R-:W-:Y:S01]  /*18b50*/  LEA.HI.X.SX32 R80, R28, R6, 0x1, P5 ;  /* 0x000000061c507211 */ /* 0x000fe200028f0eff */
[----:B------:R1:W-:Y:S01]  /*18b60*/  STL [R1+0x340], R29 ;  /* 0x0003401d01007387 */ /* 0x0003e20000100800 */
[----:B------:R-:W-:-:S03]  /*18b70*/  @P0 IMAD.MOV.U32 R28, RZ, RZ, R29 ;  /* 0x000000ffff1c0224 */ /* 0x000fc600078e001d */
[----:B-1----:R-:W-:Y:S01]  /*18b80*/  @P0 IMAD.MOV.U32 R29, RZ, RZ, R80 ;  /* 0x000000ffff1d0224 */ /* 0x002fe200078e0050 */
[----:B---3--:R-:W-:-:S06]  /*18b90*/  PRMT R15, RZ, 0x7610, R15 ;  /* 0x00007610ff0f7816 */ /* 0x008fcc000000000f */
[----:B------:R1:W3:Y:S01]  /*18ba0*/  @P0 LDG.E.U8 R15, desc[UR18][R28.64] ;  /* 0x000000121c0f0981 */ /* 0x0002e2000c1e1100 */
[----:B------:R-:W-:Y:S02]  /*18bb0*/  ISETP.GT.U32.AND P3, PT, R8, R73, PT ;  /* 0x000000490800720c */ /* 0x000fe40003f64070 */
[----:B------:R-:W-:Y:S01]  /*18bc0*/  SEL R27, R19, R26, !P4 ;  /* 0x0000001a131b7207 */ /* 0x000fe20006000000 */
[----:B------:R-:W-:-:S04]  /*18bd0*/  IMAD.MOV.U32 R26, RZ, RZ, R81 ;  /* 0x000000ffff1a7224 */ /* 0x000fc800078e0051 */
[----:B------:R-:W-:Y:S01]  /*18be0*/  IMAD R27, R27, UR13, RZ ;  /* 0x0000000d1b1b7c24 */ /* 0x000fe2000f8e02ff */
[----:B------:R-:W-:Y:S01]  /*18bf0*/  STL [R1+0x33c], R80 ;  /* 0x00033c5001007387 */ /* 0x000fe20000100800 */
[----:B------:R-:W-:Y:S01]  /*18c00*/  @!P6 IMAD.MOV R26, RZ, RZ, -R26 ;  /* 0x000000ffff1ae224 */ /* 0x000fe200078e0a1a */
[----:B--2---:R-:W-:Y:S01]  /*18c10*/  PRMT R16, RZ, 0x7610, R16 ;  /* 0x00007610ff107816 */ /* 0x004fe20000000010 */
[--C-:B------:R-:W-:Y:S01]  /*18c20*/  @!P1 IMAD.IADD R3, R3, 0x1, -R8.reuse ;  /* 0x0000000103039824 */ /* 0x100fe200078e0a08 */
[----:B-1----:R-:W-:Y:S01]  /*18c30*/  IADD3 R28, P6, PT, R27, R7, RZ ;  /* 0x000000071b1c7210 */ /* 0x002fe20007fde0ff */
[----:B------:R-:W-:Y:S01]  /*18c40*/  @!P3 IMAD.IADD R73, R73, 0x1, -R8 ;  /* 0x000000014949b824 */ /* 0x000fe200078e0a08 */
[----:B------:R-:W2:Y:S01]  /*18c50*/  LDL R29, [R1+0xfd4] ;  /* 0x000fd400011d7983 */ /* 0x000ea20000100800 */
[----:B------:R-:W-:Y:S01]  /*18c60*/  ISETP.GE.AND P3, PT, R2, RZ, PT ;  /* 0x000000ff0200720c */ /* 0x000fe20003f66270 */
[----:B------:R-:W1:Y:S01]  /*18c70*/  LDCU UR13, c[0x0][0x3b0] ;  /* 0x00007600ff0d77ac */ /* 0x000e620008000800 */
[----:B------:R-:W-:-:S02]  /*18c80*/  SEL R26, R19, R26, !P4 ;  /* 0x0000001a131a7207 */ /* 0x000fc40006000000 */
[----:B------:R-:W-:Y:S01]  /*18c90*/  LEA.HI.X.SX32 R2, R27, R6, 0x1, P6 ;  /* 0x000000061b027211 */ /* 0x000fe200030f0eff */
[----:B------:R-:W-:Y:S01]  /*18ca0*/  IMAD.MOV.U32 R27, RZ, RZ, R28 ;  /* 0x000000ffff1b7224 */ /* 0x000fe200078e001c */
[----:B---3--:R3:W-:Y:S04]  /*18cb0*/  STL [R1+0xea8], R15 ;  /* 0x000ea80f01007387 */ /* 0x0087e80000100800 */
[----:B---3--:R-:W3:Y:S04]  /*18cc0*/  LDL.LU R15, [R1+0x24] ;  /* 0x00002400010f7983 */ /* 0x008ee80000300800 */
[----:B------:R-:W2:Y:S04]  /*18cd0*/  LDL R81, [R1+0xfd0] ;  /* 0x000fd00001517983 */ /* 0x000ea80000100800 */
[----:B------:R0:W-:Y:S01]  /*18ce0*/  STL [R1+0x360], R28 ;  /* 0x0003601c01007387 */ /* 0x0001e20000100800 */
[----:B------:R-:W-:-:S03]  /*18cf0*/  ISETP.GT.U32.AND P1, PT, R8, R3, PT ;  /* 0x000000030800720c */ /* 0x000fc60003f24070 */
[----:B------:R-:W2:Y:S01]  /*18d00*/  LDL.LU R80, [R1+0x20] ;  /* 0x0000200001507983 */ /* 0x000ea20000300800 */
[----:B0-----:R-:W-:-:S09]  /*18d10*/  IMAD R28, R26, UR4, RZ ;  /* 0x000000041a1c7c24 */ /* 0x001fd2000f8e02ff */
[----:B------:R-:W-:Y:S01]  /*18d20*/  @!P1 IMAD.IADD R3, R3, 0x1, -R8 ;  /* 0x0000000103039824 */ /* 0x000fe200078e0a08 */
[----:B------:R0:W-:Y:S01]  /*18d30*/  STL [R1+0x35c], R2 ;  /* 0x00035c0201007387 */ /* 0x0001e20000100800 */
[----:B------:R-:W-:Y:S01]  /*18d40*/  IMAD.MOV.U32 R26, RZ, RZ, R2 ;  /* 0x000000ffff1a7224 */ /* 0x000fe200078e0002 */
[----:B------:R-:W-:Y:S01]  /*18d50*/  PRMT R14, RZ, 0x7610, R14 ;  /* 0x00007610ff0e7816 */ /* 0x000fe2000000000e */
[----:B------:R-:W1:Y:S03]  /*18d60*/  LDCU UR4, c[0x0][0x3b0] ;  /* 0x00007600ff0477ac */ /* 0x000e660008000800 */
[----:B------:R-:W-:-:S04]  /*18d70*/  @P0 LOP3.LUT R27, R27, R26, RZ, 0x3c, !PT ;  /* 0x0000001a1b1b0212 */ /* 0x000fc800078e3cff */
[C---:B------:R-:W-:Y:S01]  /*18d80*/  @P0 LOP3.LUT R26, R27.reuse, R26, RZ, 0x3c, !PT ;  /* 0x0000001a1b1a0212 */ /* 0x040fe200078e3cff */
[----:B0-----:R-:W2:Y:S03]  /*18d90*/  LDL.LU R2, [R1+0x1418] ;  /* 0x0014180001027983 */ /* 0x001ea60000300800 */
[----:B------:R-:W-:-:S05]  /*18da0*/  @P0 LOP3.LUT R27, R27, R26, RZ, 0x3c, !PT ;  /* 0x0000001a1b1b0212 */ /* 0x000fca00078e3cff */
[----:B------:R0:W2:Y:S02]  /*18db0*/  @P0 LDG.E.U8 R16, desc[UR18][R26.64] ;  /* 0x000000121a100981 */ /* 0x0000a4000c1e1100 */
[----:B0-----:R-:W-:Y:S02]  /*18dc0*/  IMAD.MOV.U32 R26, RZ, RZ, R3 ;  /* 0x000000ffff1a7224 */ /* 0x001fe400078e0003 */
[----:B------:R-:W3:Y:S02]  /*18dd0*/  LDL R3, [R1+0x101c] ;  /* 0x00101c0001037983 */ /* 0x000ee40000100800 */
[----:B------:R-:W-:Y:S01]  /*18de0*/  @!P3 IMAD.MOV R26, RZ, RZ, -R26 ;  /* 0x000000ffff1ab224 */ /* 0x000fe200078e0a1a */
[----:B------:R-:W-:Y:S01]  /*18df0*/  ISETP.GT.U32.AND P5, PT, R8, R10, PT ;  /* 0x0000000a0800720c */ /* 0x000fe20003fa4070 */
[----:B--2---:R0:W-:Y:S02]  /*18e00*/  STL [R1+0xea4], R16 ;  /* 0x000ea41001007387 */ /* 0x0041e40000100800 */
[----:B0-----:R-:W-:-:S04]  /*18e10*/  IADD3 R16, P1, PT, R28, R7, RZ ;  /* 0x000000071c107210 */ /* 0x001fc80007f3e0ff */
[----:B------:R-:W-:Y:S02]  /*18e20*/  LEA.HI.X.SX32 R27, R28, R6, 0x1, P1 ;  /* 0x000000061c1b7211 */ /* 0x000fe400008f0eff */
[----:B------:R-:W-:Y:S01]  /*18e30*/  SEL R28, R19, R26, !P4 ;  /* 0x0000001a131c7207 */ /* 0x000fe20006000000 */
[----:B------:R-:W-:-:S05]  /*18e40*/  @P0 IMAD.MOV.U32 R26, RZ, RZ, R16 ;  /* 0x000000ffff1a0224 */ /* 0x000fca00078e0010 */
[----:B------:R0:W2:Y:S01]  /*18e50*/  @P0 LDG.E.U8 R14, desc[UR18][R26.64] ;  /* 0x000000121a0e0981 */ /* 0x0000a2000c1e1100 */
[----:B------:R-:W-:-:S05]  /*18e60*/  @!P5 IMAD.IADD R10, R10, 0x1, -R8 ;  /* 0x000000010a0ad824 */ /* 0x000fca00078e0a08 */
[----:B------:R-:W-:Y:S01]  /*18e70*/  ISETP.GT.U32.AND P6, PT, R8, R10, PT ;  /* 0x0000000a0800720c */ /* 0x000fe20003fc4070 */
[----:B------:R-:W-:Y:S01]  /*18e80*/  IMAD R28, R28, UR5, RZ ;  /* 0x000000051c1c7c24 */ /* 0x000fe2000f8e02ff */
[----:B------:R-:W-:Y:S01]  /*18e90*/  ISETP.GE.AND P1, PT, R29, RZ, PT ;  /* 0x000000ff1d00720c */ /* 0x000fe20003f26270 */
[----:B------:R-:W-:Y:S01]  /*18ea0*/  STL [R1+0x368], R16 ;  /* 0x0003681001007387 */ /* 0x000fe20000100800 */
[----:B0-----:R-:W-:Y:S01]  /*18eb0*/  PRMT R26, RZ, 0x7610, R26 ;  /* 0x00007610ff1a7816 */ /* 0x001fe2000000001a */
[----:B------:R-:W0:Y:S02]  /*18ec0*/  LDCU UR5, c[0x0][0x3b0] ;  /* 0x00007600ff0577ac */ /* 0x000e240008000800 */
[----:B------:R-:W-:Y:S06]  /*18ed0*/  STL [R1+0x364], R27 ;  /* 0x0003641b01007387 */ /* 0x000fec0000100800 */
[----:B------:R-:W-:Y:S01]  /*18ee0*/  @!P6 IMAD.IADD R10, R10, 0x1, -R8 ;  /* 0x000000010a0ae824 */ /* 0x000fe200078e0a08 */
[----:B------:R-:W-:-:S04]  /*18ef0*/  IADD3 R29, P6, PT, R28, R7, RZ ;  /* 0x000000071c1d7210 */ /* 0x000fc80007fde0ff */
[----:B------:R-:W-:Y:S01]  /*18f00*/  LEA.HI.X.SX32 R28, R28, R6, 0x1, P6 ;  /* 0x000000061c1c7211 */ /* 0x000fe200030f0eff */
[----:B--2---:R2:W-:Y:S04]  /*18f10*/  STL [R1+0xea0], R14 ;  /* 0x000ea00e01007387 */ /* 0x0045e80000100800 */
[----:B--2---:R-:W2:Y:S04]  /*18f20*/  LDL R14, [R1+0x105c] ;  /* 0x00105c00010e7983 */ /* 0x004ea80000100800 */
[----:B------:R-:W3:Y:S04]  /*18f30*/  LDL.LU R16, [R1+0x28] ;  /* 0x0000280001107983 */ /* 0x000ee80000300800 */
[----:B------:R0:W-:Y:S04]  /*18f40*/  STL [R1+0x370], R29 ;  /* 0x0003701d01007387 */ /* 0x0001e80000100800 */
[----:B------:R1:W-:Y:S01]  /*18f50*/  STL [R1+0x36c], R28 ;  /* 0x00036c1c01007387 */ /* 0x0003e20000100800 */
[----:B0-----:R-:W-:-:S04]  /*18f60*/  @P0 LOP3.LUT R29, R29, R28, RZ, 0x3c, !PT ;  /* 0x0000001c1d1d0212 */ /* 0x001fc800078e3cff */
[----:B-1----:R-:W-:-:S04]  /*18f70*/  @P0 LOP3.LUT R28, R29, R28, RZ, 0x3c, !PT ;  /* 0x0000001c1d1c0212 */ /* 0x002fc800078e3cff */
[----:B------:R-:W-:-:S05]  /*18f80*/  @P0 LOP3.LUT R29, R29, R28, RZ, 0x3c, !PT ;  /* 0x0000001c1d1d0212 */ /* 0x000fca00078e3cff */
[----:B------:R0:W3:Y:S01]  /*18f90*/  @P0 LDG.E.U8 R26, desc[UR18][R28.64] ;  /* 0x000000121c1a0981 */ /* 0x0000e2000c1e1100 */
[C---:B------:R-:W-:Y:S02]  /*18fa0*/  ISETP.GT.U32.AND P5, PT, R8.reuse, R73, PT ;  /* 0x000000490800720c */ /* 0x040fe40003fa4070 */
[C---:B----4-:R-:W-:Y:S02]  /*18fb0*/  ISETP.GT.U32.AND P3, PT, R8.reuse, R13, PT ;  /* 0x0000000d0800720c */ /* 0x050fe40003f64070 */
[----:B------:R-:W-:-:S09]  /*18fc0*/  ISETP.GT.U32.AND P6, PT, R8, R80, PT ;  /* 0x000000500800720c */ /* 0x000fd20003fc4070 */
[----:B------:R-:W-:-:S04]  /*18fd0*/  @!P5 IMAD.IADD R73, R73, 0x1, -R8 ;  /* 0x000000014949d824 */ /* 0x000fc800078e0a08 */
[----:B------:R-:W-:Y:S02]  /*18fe0*/  IMAD.MOV.U32 R27, RZ, RZ, R73 ;  /* 0x000000ffff1b7224 */ /* 0x000fe400078e0049 */
[--C-:B------:R-:W-:Y:S01]  /*18ff0*/  @!P3 IMAD.IADD R13, R13, 0x1, -R8.reuse ;  /* 0x000000010d0db824 */ /* 0x100fe200078e0a08 */
[----:B------:R-:W-:Y:S01]  /*19000*/  ISETP.GE.AND P3, PT, R81, RZ, PT ;  /* 0x000000ff5100720c */ /* 0x000fe20003f66270 */
[----:B------:R-:W-:Y:S01]  /*19010*/  @!P1 IMAD.MOV R27, RZ, RZ, -R27 ;  /* 0x000000ffff1b9224 */ /* 0x000fe200078e0a1b */
[----:B------:R-:W4:Y:S02]  /*19020*/  LDL.LU R81, [R1+0x2c] ;  /* 0x00002c0001517983 */ /* 0x000f240000300800 */
[----:B------:R-:W-:Y:S02]  /*19030*/  ISETP.GT.U32.AND P1, PT, R8, R13, PT ;  /* 0x0000000d0800720c */ /* 0x000fe40003f24070 */
[----:B------:R-:W-:Y:S01]  /*19040*/  SEL R27, R19, R27, !P4 ;  /* 0x0000001b131b7207 */ /* 0x000fe20006000000 */
[----:B------:R-:W-:-:S04]  /*19050*/  @!P6 IMAD.IADD R80, R80, 0x1, -R8 ;  /* 0x000000015050e824 */ /* 0x000fc800078e0a08 */
[----:B0-----:R-:W-:Y:S01]  /*19060*/  IMAD R28, R27, UR4, RZ ;  /* 0x000000041b1c7c24 */ /* 0x001fe2000f8e02ff */
[----:B------:R-:W-:Y:S01]  /*19070*/  PRMT R2, RZ, 0x7610, R2 ;  /* 0x00007610ff027816 */ /* 0x000fe20000000002 */
[----:B------:R-:W0:Y:S04]  /*19080*/  LDCU UR4, c[0x0][0x3b0] ;  /* 0x00007600ff0477ac */ /* 0x000e280008000800 */
[----:B------:R-:W-:Y:S01]  /*19090*/  @!P1 IMAD.IADD R13, R13, 0x1, -R8 ;  /* 0x000000010d0d9824 */ /* 0x000fe200078e0a08 */
[----:B--2---:R-:W-:Y:S01]  /*190a0*/  ISETP.GE.AND P1, PT, R14, RZ, PT ;  /* 0x000000ff0e00720c */ /* 0x004fe20003f26270 */
[----:B---3--:R1:W-:Y:S02]  /*190b0*/  STL [R1+0xe9c], R26 ;  /* 0x000e9c1a01007387 */ /* 0x0083e40000100800 */
[----:B-1----:R-:W-:-:S02]  /*190c0*/  IMAD.MOV.U32 R26, RZ, RZ, R10 ;  /* 0x000000ffff1a7224 */ /* 0x002fc400078e000a */
[----:B------:R-:W2:Y:S02]  /*190d0*/  LDL R10, [R1+0x1044] ;  /* 0x00104400010a7983 */ /* 0x000ea40000100800 */
[----:B------:R-:W-:Y:S01]  /*190e0*/  @!P3 IMAD.MOV R26, RZ, RZ, -R26 ;  /* 0x000000ffff1ab224 */ /* 0x000fe200078e0a1a */
[----:B------:R-:W-:Y:S02]  /*190f0*/  ISETP.GE.AND P3, PT, R3, RZ, PT ;  /* 0x000000ff0300720c */ /* 0x000fe40003f66270 */
[----:B------:R-:W-:-:S04]  /*19100*/  IADD3 R3, P6, PT, R28, R7, RZ ;  /* 0x000000071c037210 */ /* 0x000fc80007fde0ff */
[----:B------:R-:W-:Y:S01]  /*19110*/  LEA.HI.X.SX32 R14, R28, R6, 0x1, P6 ;  /* 0x000000061c0e7211 */ /* 0x000fe200030f0eff */
[----:B------:R-:W-:-:S04]  /*19120*/  @P0 IMAD.MOV.U32 R28, RZ, RZ, R3 ;  /* 0x000000ffff1c0224 */ /* 0x000fc800078e0003 */
[----:B------:R-:W-:-:S05]  /*19130*/  @P0 IMAD.MOV.U32 R29, RZ, RZ, R14 ;  /* 0x000000ffff1d0224 */ /* 0x000fca00078e000e */
[----:B------:R1:W3:Y:S01]  /*19140*/  @P0 LDG.E.U8 R2, desc[UR18][R28.64] ;  /* 0x000000121c020981 */ /* 0x0002e2000c1e1100 */
[----:B------:R-:W-:Y:S01]  /*19150*/  SEL R26, R19, R26, !P4 ;  /* 0x0000001a131a7207 */ /* 0x000fe20006000000 */
[----:B------:R-:W-:-:S04]  /*19160*/  IMAD.MOV.U32 R27, RZ, RZ, R13 ;  /* 0x000000ffff1b7224 */ /* 0x000fc800078e000d */
[----:B------:R-:W-:Y:S01]  /*19170*/  IMAD R26, R26, UR5, RZ ;  /* 0x000000051a1a7c24 */ /* 0x000fe2000f8e02ff */
[----:B------:R-:W-:Y:S01]  /*19180*/  STL [R1+0x378], R3 ;  /* 0x0003780301007387 */ /* 0x000fe20000100800 */
[----:B------:R-:W-:Y:S02]  /*19190*/  PRMT R11, RZ, 0x7610, R11 ;  /* 0x00007610ff0b7816 */ /* 0x000fe4000000000b */
[----:B------:R-:W-:Y:S01]  /*191a0*/  ISETP.GT.U32.AND P5, PT, R8, R15, PT ;  /* 0x0000000f0800720c */ /* 0x000fe20003fa4070 */
[----:B------:R-:W-:Y:S01]  /*191b0*/  @!P3 IMAD.MOV R27, RZ, RZ, -R27 ;  /* 0x000000ffff1bb224 */ /* 0x000fe200078e0a1b */
[C---:B------:R-:W-:Y:S01]  /*191c0*/  IADD3 R13, P6, PT, R26.reuse, R7, RZ ;  /* 0x000000071a0d7210 */ /* 0x040fe20007fde0ff */
[----:B------:R0:W-:Y:S01]  /*191d0*/  STL [R1+0x374], R14 ;  /* 0x0003740e01007387 */ /* 0x0001e20000100800 */
[----:B------:R-:W-:Y:S01]  /*191e0*/  PRMT R12, RZ, 0x7610, R12 ;  /* 0x00007610ff0c7816 */ /* 0x000fe2000000000c */
[----:B------:R-:W2:Y:S02]  /*191f0*/  LDCU UR5, c[0x0][0x3b0] ;  /* 0x00007600ff0577ac */ /* 0x000ea40008000800 */
[----:B-1----:R-:W-:Y:S01]  /*19200*/  @P0 IMAD.MOV.U32 R28, RZ, RZ, R13 ;  /* 0x000000ffff1c0224 */ /* 0x002fe200078e000d */
[----:B0-----:R-:W-:-:S05]  /*19210*/  LEA.HI.X.SX32 R14, R26, R6, 0x1, P6 ;  /* 0x000000061a0e7211 */ /* 0x001fca00030f0eff */
[----:B------:R-:W-:-:S05]  /*19220*/  @P0 IMAD.MOV.U32 R29, RZ, RZ, R14 ;  /* 0x000000ffff1d0224 */ /* 0x000fca00078e000e */
[----:B------:R0:W2:Y:S01]  /*19230*/  @P0 LDG.E.U8 R11, desc[UR18][R28.64] ;  /* 0x000000121c0b0981 */ /* 0x0000a2000c1e1100 */
[----:B------:R-:W-:-:S05]  /*19240*/  @!P5 IMAD.IADD R15, R15, 0x1, -R8 ;  /* 0x000000010f0fd824 */ /* 0x000fca00078e0a08 */
[C---:B------:R-:W-:Y:S01]  /*19250*/  ISETP.GT.U32.AND P5, PT, R8.reuse, R15, PT ;  /* 0x0000000f0800720c */ /* 0x040fe20003fa4070 */
[----:B---3--:R1:W-:Y:S04]  /*19260*/  STL [R1+0xe98], R2 ;  /* 0x000e980201007387 */ /* 0x0083e80000100800 */
[----:B-1----:R-:W3:Y:S08]  /*19270*/  LDL R2, [R1+0x10cc] ;  /* 0x0010cc0001027983 */ /* 0x002ef00000100800 */
[----:B------:R-:W-:Y:S01]  /*19280*/  @!P5 IMAD.IADD R15, R15, 0x1, -R8 ;  /* 0x000000010f0fd824 */ /* 0x000fe200078e0a08 */
[----:B------:R-:W-:-:S02]  /*19290*/  ISETP.GT.U32.AND P5, PT, R8, R16, PT ;  /* 0x000000100800720c */ /* 0x000fc40003fa4070 */
[C---:B------:R-:W-:Y:S01]  /*192a0*/  ISETP.GT.U32.AND P3, PT, R8.reuse, R80, PT ;  /* 0x000000500800720c */ /* 0x040fe20003f64070 */
[----:B------:R-:W-:Y:S01]  /*192b0*/  IMAD.MOV.U32 R26, RZ, RZ, R15 ;  /* 0x000000ffff1a7224 */ /* 0x000fe200078e000f */
[----:B----4-:R-:W-:-:S03]  /*192c0*/  ISETP.GT.U32.AND P6, PT, R8, R81, PT ;  /* 0x000000510800720c */ /* 0x010fc60003fc4070 */
[----:B------:R-:W-:Y:S01]  /*192d0*/  @!P1 IMAD.MOV R26, RZ, RZ, -R26 ;  /* 0x000000ffff1a9224 */ /* 0x000fe200078e0a1a */
[----:B--2---:R-:W-:Y:S02]  /*192e0*/  ISETP.GE.AND P1, PT, R10, RZ, PT ;  /* 0x000000ff0a00720c */ /* 0x004fe40003f26270 */
[----:B0-----:R-:W-:-:S03]  /*192f0*/  SEL R28, R19, R27, !P4 ;  /* 0x0000001b131c7207 */ /* 0x001fc60006000000 */
[--C-:B------:R-:W-:Y:S01]  /*19300*/  @!P5 IMAD.IADD R16, R16, 0x1, -R8.reuse ;  /* 0x000000011010d824 */ /* 0x100fe200078e0a08 */
[----:B------:R-:W-:Y:S01]  /*19310*/  SEL R27, R19, R26, !P4 ;  /* 0x0000001a131b7207 */ /* 0x000fe20006000000 */
[----:B------:R-:W-:-:S03]  /*19320*/  @!P3 IMAD.IADD R80, R80, 0x1, -R8 ;  /* 0x000000015050b824 */ /* 0x000fc600078e0a08 */
[----:B------:R-:W-:Y:S01]  /*19330*/  ISETP.GT.U32.AND P5, PT, R8, R16, PT ;  /* 0x000000100800720c */ /* 0x000fe20003fa4070 */
[----:B------:R-:W-:Y:S01]  /*19340*/  IMAD R28, R28, UR12, RZ ;  /* 0x0000000c1c1c7c24 */ /* 0x000fe2000f8e02ff */
[----:B------:R0:W-:Y:S01]  /*19350*/  STL [R1+0x380], R13 ;  /* 0x0003800d01007387 */ /* 0x0001e20000100800 */
[----:B------:R-:W-:Y:S01]  /*19360*/  IMAD.MOV.U32 R26, RZ, RZ, R80 ;  /* 0x000000ffff1a7224 */ /* 0x000fe200078e0050 */
[----:B------:R-:W-:Y:S01]  /*19370*/  PRMT R29, RZ, 0x7610, R29 ;  /* 0x00007610ff1d7816 */ /* 0x000fe2000000001d */
[----:B------:R-:W-:Y:S01]  /*19380*/  IMAD R27, R27, UR4, RZ ;  /* 0x000000041b1b7c24 */ /* 0x000fe2000f8e02ff */
[----:B------:R-:W2:Y:S01]  /*19390*/  LDL.LU R3, [R1+0x30] ;  /* 0x0000300001037983 */ /* 0x000ea20000300800 */
[----:B------:R-:W-:Y:S01]  /*193a0*/  @!P6 IMAD.IADD R81, R81, 0x1, -R8 ;  /* 0x000000015151e824 */ /* 0x000fe200078e0a08 */
[-C--:B------:R-:W-:Y:S01]  /*193b0*/  IADD3 R15, P6, PT, R28, R7.reuse, RZ ;  /* 0x000000071c0f7210 */ /* 0x080fe20007fde0ff */
[----:B------:R-:W-:Y:S01]  /*193c0*/  @!P1 IMAD.MOV R26, RZ, RZ, -R26 ;  /* 0x000000ffff1a9224 */ /* 0x000fe200078e0a1a */
[----:B------:R1:W-:Y:S01]  /*193d0*/  STL [R1+0x37c], R14 ;  /* 0x00037c0e01007387 */ /* 0x0003e20000100800 */
[----:B------:R-:W-:Y:S01]  /*193e0*/  IADD3 R10, P1, PT, R27, R7, RZ ;  /* 0x000000071b0a7210 */ /* 0x000fe20007f3e0ff */
[----:B------:R-:W4:Y:S02]  /*193f0*/  LDCU UR4, c[0x0][0x3b0] ;  /* 0x00007600ff0477ac */ /* 0x000f240008000800 */
[----:B0-----:R-:W2:Y:S01]  /*19400*/  LDL R13, [R1+0x10c8] ;  /* 0x0010c800010d7983 */ /* 0x001ea20000100800 */
[----:B------:R-:W-:Y:S01]  /*19410*/  @!P5 IMAD.IADD R16, R16, 0x1, -R8 ;  /* 0x000000011010d824 */ /* 0x000fe200078e0a08 */
[----:B------:R-:W0:Y:S02]  /*19420*/  LDCU UR12, c[0x0][0x3b0] ;  /* 0x00007600ff0c77ac */ /* 0x000e240008000800 */
[----:B------:R-:W2:Y:S01]  /*19430*/  LDL.LU R73, [R1+0x34] ;  /* 0x0000340001497983 */ /* 0x000ea20000300800 */
[----:B-1----:R-:W-:-:S03]  /*19440*/  LEA.HI.X.SX32 R14, R28, R6, 0x1, P6 ;  /* 0x000000061c0e7211 */ /* 0x002fc600030f0eff */
[----:B------:R-:W2:Y:S04]  /*19450*/  LDL.LU R80, [R1+0x38] ;  /* 0x0000380001507983 */ /* 0x000ea80000300800 */
[----:B------:R-:W-:Y:S04]  /*19460*/  STL [R1+0x3a0], R15 ;  /* 0x0003a00f01007387 */ /* 0x000fe80000100800 */
[----:B------:R-:W-:Y:S01]  /*19470*/  STL [R1+0x3a8], R10 ;  /* 0x0003a80a01007387 */ /* 0x000fe20000100800 */
[----:B------:R-:W-:Y:S01]  /*19480*/  SEL R28, R19, R26, !P4 ;  /* 0x0000001a131c7207 */ /* 0x000fe20006000000 */
[----:B------:R-:W-:Y:S01]  /*19490*/  @P0 IMAD.MOV.U32 R26, RZ, RZ, R15 ;  /* 0x000000ffff1a0224 */ /* 0x000fe200078e000f */
[----:B---3--:R-:W-:-:S02]  /*194a0*/  ISETP.GE.AND P5, PT, R2, RZ, PT ;  /* 0x000000ff0200720c */ /* 0x008fc40003fa6270 */
[----:B------:R-:W3:Y:S04]  /*194b0*/  LDL R2, [R1+0x1120] ;  /* 0x0011200001027983 */ /* 0x000ee80000100800 */
[----:B------:R-:W-:Y:S04]  /*194c0*/  STL [R1+0x39c], R14 ;  /* 0x00039c0e01007387 */ /* 0x000fe80000100800 */
[----:B------:R1:W-:Y:S02]  /*194d0*/  STL [R1+0xe94], R11 ;  /* 0x000e940b01007387 */ /* 0x0003e40000100800 */
[----:B-1----:R-:W-:Y:S01]  /*194e0*/  LEA.HI.X.SX32 R11, R27, R6, 0x1, P1 ;  /* 0x000000061b0b7211 */ /* 0x002fe200008f0eff */
[----:B------:R-:W-:-:S02]  /*194f0*/  @P0 IMAD.MOV.U32 R27, RZ, RZ, R14 ;  /* 0x000000ffff1b0224 */ /* 0x000fc400078e000e */
[----:B------:R-:W2:Y:S04]  /*19500*/  LDL.LU R14, [R1+0x1414] ;  /* 0x00141400010e7983 */ /* 0x000ea80000300800 */
[----:B------:R1:W2:Y:S04]  /*19510*/  @P0 LDG.E.U8 R12, desc[UR18][R26.64] ;  /* 0x000000121a0c0981 */ /* 0x0002a8000c1e1100 */
[----:B------:R-:W3:Y:S04]  /*19520*/  LDL.LU R15, [R1+0x1410] ;  /* 0x00141000010f7983 */ /* 0x000ee80000300800 */
[----:B------:R-:W-:Y:S01]  /*19530*/  STL [R1+0x3a4], R11 ;  /* 0x0003a40b01007387 */ /* 0x000fe20000100800 */
[----:B-1----:R-:W-:-:S02]  /*19540*/  @P0 IMAD.MOV.U32 R26, RZ, RZ, R10 ;  /* 0x000000ffff1a0224 */ /* 0x002fc400078e000a */
[----:B------:R-:W-:-:S05]  /*19550*/  @P0 IMAD.MOV.U32 R27, RZ, RZ, R11 ;  /* 0x000000ffff1b0224 */ /* 0x000fca00078e000b */
[----:B------:R1:W3:Y:S04]  /*19560*/  @P0 LDG.E.U8 R29, desc[UR18][R26.64] ;  /* 0x000000121a1d0981 */ /* 0x0002e8000c1e1100 */
[----:B--2---:R2:W-:Y:S04]  /*19570*/  STL [R1+0xe90], R12 ;  /* 0x000e900c01007387 */ /* 0x0045e80000100800 */
[----:B--2---:R-:W2:Y:S04]  /*19580*/  LDL.LU R12, [R1+0x140c] ;  /* 0x00140c00010c7983 */ /* 0x004ea80000300800 */
[----:B------:R-:W2:Y:S04]  /*19590*/  LDL.LU R11, [R1+0x1408] ;  /* 0x00140800010b7983 */ /* 0x000ea80000300800 */
[----:B------:R-:W2:Y:S01]  /*195a0*/  LDL.LU R10, [R1+0x1404] ;  /* 0x00140400010a7983 */ /* 0x000ea20000300800 */
[----:B------:R-:W-:Y:S01]  /*195b0*/  ISETP.GT.U32.AND P3, PT, R8, R81, PT ;  /* 0x000000510800720c */ /* 0x000fe20003f64070 */
[----:B-1----:R-:W-:-:S02]  /*195c0*/  IMAD.MOV.U32 R26, RZ, RZ, R16 ;  /* 0x000000ffff1a7224 */ /* 0x002fc400078e0010 */
[----:B------:R-:W-:Y:S01]  /*195d0*/  IMAD R28, R28, UR5, RZ ;  /* 0x000000051c1c7c24 */ /* 0x000fe2000f8e02ff */
[----:B------:R-:W-:Y:S01]  /*195e0*/  ISETP.GE.AND P6, PT, R13, RZ, PT ;  /* 0x000000ff0d00720c */ /* 0x000fe20003fc6270 */
[----:B------:R-:W-:Y:S01]  /*195f0*/  @!P5 IMAD.MOV R26, RZ, RZ, -R26 ;  /* 0x000000ffff1ad224 */ /* 0x000fe200078e0a1a */
[----:B------:R-:W4:Y:S01]  /*19600*/  LDL.LU R13, [R1+0x3c] ;  /* 0x00003c00010d7983 */ /* 0x000f220000300800 */
[----:B------:R-:W-:Y:S01]  /*19610*/  PRMT R14, RZ, 0x7610, R14 ;  /* 0x00007610ff0e7816 */ /* 0x000fe2000000000e */
[----:B------:R-:W1:Y:S01]  /*19620*/  LDCU UR5, c[0x0][0x3b0] ;  /* 0x00007600ff0577ac */ /* 0x000e620008000800 */
[----:B------:R-:W-:Y:S02]  /*19630*/  IADD3 R16, P5, PT, R28, R7, RZ ;  /* 0x000000071c107210 */ /* 0x000fe40007fbe0ff */
[----:B------:R-:W-:Y:S02]  /*19640*/  SEL R27, R19, R26, !P4 ;  /* 0x0000001a131b7207 */ /* 0x000fe40006000000 */
[----:B------:R-:W-:Y:S01]  /*19650*/  @!P3 IMAD.IADD R81, R81, 0x1, -R8 ;  /* 0x000000015151b824 */ /* 0x000fe200078e0a08 */
[C---:B------:R-:W-:Y:S01]  /*19660*/  ISETP.GT.U32.AND P3, PT, R8.reuse, R73, PT ;  /* 0x000000490800720c */ /* 0x040fe20003f64070 */
[----:B------:R-:W-:Y:S01]  /*19670*/  STL [R1+0x3b0], R16 ;  /* 0x0003b01001007387 */ /* 0x000fe20000100800 */
[----:B------:R-:W-:Y:S01]  /*19680*/  IMAD R27, R27, UR13, RZ ;  /* 0x0000000d1b1b7c24 */ /* 0x000fe2000f8e02ff */
[----:B------:R-:W-:Y:S01]  /*19690*/  ISETP.GT.U32.AND P1, PT, R8, R3, PT ;  /* 0x000000030800720c */ /* 0x000fe20003f24070 */
[----:B------:R-:W-:Y:S01]  /*196a0*/  IMAD.MOV.U32 R26, RZ, RZ, R81 ;  /* 0x000000ffff1a7224 */ /* 0x000fe200078e0051 */
[----:B---3--:R3:W-:Y:S01]  /*196b0*/  STL [R1+0xe8c], R29 ;  /* 0x000e8c1d01007387 */ /* 0x0087e20000100800 */
[----:B------:R-:W-:Y:S01]  /*196c0*/  PRMT R15, RZ, 0x7610, R15 ;  /* 0x00007610ff0f7816 */ /* 0x000fe2000000000f */
[----:B------:R-:W0:Y:S01]  /*196d0*/  LDCU UR13, c[0x0][0x3b0] ;  /* 0x00007600ff0d77ac */ /* 0x000e220008000800 */
[----:B------:R-:W-:Y:S01]  /*196e0*/  @!P6 IMAD.MOV R26, RZ, RZ, -R26 ;  /* 0x000000ffff1ae224 */ /* 0x000fe200078e0a1a */
[----:B---3--:R-:W-:Y:S01]  /*196f0*/  LEA.HI.X.SX32 R29, R28, R6, 0x1, P5 ;  /* 0x000000061c1d7211 */ /* 0x008fe200028f0eff */
[----:B------:R-:W-:-:S03]  /*19700*/  @P0 IMAD.MOV.U32 R28, RZ, RZ, R16 ;  /* 0x000000ffff1c0224 */ /* 0x000fc600078e0010 */
[----:B------:R-:W-:Y:S01]  /*19710*/  SEL R26, R19, R26, !P4 ;  /* 0x0000001a131a7207 */ /* 0x000fe20006000000 */
[----:B------:R-:W-:Y:S01]  /*19720*/  @!P3 IMAD.IADD R73, R73, 0x1, -R8 ;  /* 0x000000014949b824 */ /* 0x000fe200078e0a08 */
[----:B------:R-:W-:Y:S01]  /*19730*/  ISETP.GE.AND P3, PT, R2, RZ, PT ;  /* 0x000000ff0200720c */ /* 0x000fe20003f66270 */
[----:B------:R3:W-:Y:S01]  /*19740*/  STL [R1+0x3ac], R29 ;  /* 0x0003ac1d01007387 */ /* 0x0007e20000100800 */
[----:B--2---:R-:W-:-:S06]  /*19750*/  PRMT R10, RZ, 0x7610, R10 ;  /* 0x00007610ff0a7816 */ /* 0x004fcc000000000a */
[----:B------:R2:W4:Y:S02]  /*19760*/  @P0 LDG.E.U8 R10, desc[UR18][R28.64] ;  /* 0x000000121c0a0981 */ /* 0x000524000c1e1100 */
[C---:B--2---:R-:W-:Y:S02]  /*19770*/  IADD3 R28, P6, PT, R27.reuse, R7, RZ ;  /* 0x000000071b1c7210 */ /* 0x044fe40007fde0ff */
[----:B---3--:R-:W2:Y:S02]  /*19780*/  LDL R29, [R1+0x113c] ;  /* 0x00113c00011d7983 */ /* 0x008ea40000100800 */
[----:B------:R-:W-:Y:S02]  /*19790*/  LEA.HI.X.SX32 R2, R27, R6, 0x1, P6 ;  /* 0x000000061b027211 */ /* 0x000fe400030f0eff */
[----:B------:R-:W3:Y:S01]  /*197a0*/  LDL.LU R16, [R1+0x44] ;  /* 0x0000440001107983 */ /* 0x000ee20000300800 */
[----:B------:R-:W-:-:S03]  /*197b0*/  IMAD.MOV.U32 R27, RZ, RZ, R28 ;  /* 0x000000ffff1b7224 */ /* 0x000fc600078e001c */
[----:B------:R-:W2:Y:S04]  /*197c0*/  LDL R81, [R1+0x110c] ;  /* 0x00110c0001517983 */ /* 0x000ea80000100800 */
[----:B------:R4:W-:Y:S02]  /*197d0*/  STL [R1+0x3b8], R28 ;  /* 0x0003b81c01007387 */ /* 0x0009e40000100800 */
[----:B----4-:R-:W-:Y:S02]  /*197e0*/  IMAD R28, R26, UR4, RZ ;  /* 0x000000041a1c7c24 */ /* 0x010fe4000f8e02ff */
[----:B------:R-:W-:Y:S01]  /*197f0*/  @!P1 IMAD.IADD R3, R3, 0x1, -R8 ;  /* 0x0000000103039824 */ /* 0x000fe200078e0a08 */
[----:B------:R-:W-:Y:S01]  /*19800*/  PRMT R12, RZ, 0x7610, R12 ;  /* 0x00007610ff0c7816 */ /* 0x000fe2000000000c */
[----:B------:R-:W-:Y:S01]  /*19810*/  IMAD.MOV.U32 R26, RZ, RZ, R2 ;  /* 0x000000ffff1a7224 */ /* 0x000fe200078e0002 */
[----:B------:R-:W-:Y:S01]  /*19820*/  ISETP.GT.U32.AND P5, PT, R8, R80, PT ;  /* 0x000000500800720c */ /* 0x000fe20003fa4070 */
[----:B------:R-:W4:Y:S03]  /*19830*/  LDCU UR4, c[0x0][0x3b0] ;  /* 0x00007600ff0477ac */ /* 0x000f260008000800 */
[----:B------:R-:W-:-:S04]  /*19840*/  @P0 LOP3.LUT R27, R27, R26, RZ, 0x3c, !PT ;  /* 0x0000001a1b1b0212 */ /* 0x000fc800078e3cff */
[----:B------:R-:W-:-:S04]  /*19850*/  @P0 LOP3.LUT R26, R27, R26, RZ, 0x3c, !PT ;  /* 0x0000001a1b1a0212 */ /* 0x000fc800078e3cff */
[----:B------:R-:W-:-:S05]  /*19860*/  @P0 LOP3.LUT R27, R27, R26, RZ, 0x3c, !PT ;  /* 0x0000001a1b1b0212 */ /* 0x000fca00078e3cff */
[----:B------:R0:W2:Y:S01]  /*19870*/  @P0 LDG.E.U8 R14, desc[UR18][R26.64] ;  /* 0x000000121a0e0981 */ /* 0x0000a2000c1e1100 */
[----:B------:R-:W-:-:S13]  /*19880*/  ISETP.GT.U32.AND P1, PT, R8, R3, PT ;  /* 0x000000030800720c */ /* 0x000fda0003f24070 */
[----:B------:R-:W-:-:S04]  /*19890*/  @!P1 IMAD.IADD R3, R3, 0x1, -R8 ;  /* 0x0000000103039824 */ /* 0x000fc800078e0a08 */
[----:B0-----:R-:W-:-:S04]  /*198a0*/  IMAD.MOV.U32 R26, RZ, RZ, R3 ;  /* 0x000000ffff1a7224 */ /* 0x001fc800078e0003 */
[----:B------:R-:W-:Y:S01]  /*198b0*/  @!P3 IMAD.MOV R26, RZ, RZ, -R26 ;  /* 0x000000ffff1ab224 */ /* 0x000fe200078e0a1a */
[----:B------:R0:W-:Y:S04]  /*198c0*/  STL [R1+0xe88], R10 ;  /* 0x000e880a01007387 */ /* 0x0001e80000100800 */
[----:B0-----:R-:W3:Y:S04]  /*198d0*/  LDL.LU R10, [R1+0x40] ;  /* 0x00004000010a7983 */ /* 0x001ee80000300800 */
[----:B------:R0:W-:Y:S04]  /*198e0*/  STL [R1+0x3b4], R2 ;  /* 0x0003b40201007387 */ /* 0x0001e80000100800 */
[----:B0-----:R-:W3:Y:S04]  /*198f0*/  LDL.LU R2, [R1+0x1400] ;  /* 0x0014000001027983 */ /* 0x001ee80000300800 */
[----:B------:R-:W3:Y:S04]  /*19900*/  LDL R3, [R1+0x111c] ;  /* 0x00111c0001037983 */ /* 0x000ee80000100800 */
        /* <DEDUP_REMOVED lines=8> */
[----:B-1----:R-:W-:Y:S01]  /*19990*/  IMAD R28, R28, UR5, RZ ;  /* 0x000000051c1c7c24 */ /* 0x002fe2000f8e02ff */
[----:B------:R-:W-:Y:S01]  /*199a0*/  ISETP.GE.AND P1, PT, R29, RZ, PT ;  /* 0x000000ff1d00720c */ /* 0x000fe20003f26270 */
[----:B------:R1:W-:Y:S04]  /*199b0*/  STL [R1+0x3c0], R14 ;  /* 0x0003c00e01007387 */ /* 0x0003e80000100800 */
[----:B------:R-:W-:Y:S01]  /*199c0*/  STL [R1+0x3bc], R27 ;  /* 0x0003bc1b01007387 */ /* 0x000fe20000100800 */
[----:B0-----:R-:W-:Y:S02]  /*199d0*/  PRMT R26, RZ, 0x7610, R26 ;  /* 0x00007610ff1a7816 */ /* 0x001fe4000000001a */
[----:B------:R-:W-:-:S02]  /*199e0*/  ISETP.GT.U32.AND P5, PT, R8, R73, PT ;  /* 0x000000490800720c */ /* 0x000fc40003fa4070 */
[----:B------:R-:W-:Y:S01]  /*199f0*/  ISETP.GT.U32.AND P3, PT, R8, R13, PT ;  /* 0x0000000d0800720c */ /* 0x000fe20003f64070 */
[----:B------:R-:W0:Y:S01]  /*19a00*/  LDCU UR5, c[0x0][0x3b0] ;  /* 0x00007600ff0577ac */ /* 0x000e220008000800 */
[----:B------:R-:W-:Y:S01]  /*19a10*/  @!P6 IMAD.IADD R80, R80, 0x1, -R8 ;  /* 0x000000015050e824 */ /* 0x000fe200078e0a08 */
[C---:B------:R-:W-:Y:S01]  /*19a20*/  IADD3 R29, P6, PT, R28.reuse, R7, RZ ;  /* 0x000000071c1d7210 */ /* 0x040fe20007fde0ff */
[----:B-1----:R-:W3:Y:S03]  /*19a30*/  LDL R14, [R1+0x10e0] ;  /* 0x0010e000010e7983 */ /* 0x002ee60000100800 */
[----:B------:R-:W-:Y:S01]  /*19a40*/  LEA.HI.X.SX32 R28, R28, R6, 0x1, P6 ;  /* 0x000000061c1c7211 */ /* 0x000fe200030f0eff */
[----:B--2---:R1:W-:Y:S04]  /*19a50*/  STL [R1+0xe80], R12 ;  /* 0x000e800c01007387 */ /* 0x0043e80000100800 */
[----:B-1----:R-:W2:Y:S04]  /*19a60*/  LDL.LU R12, [R1+0x48] ;  /* 0x00004800010c7983 */ /* 0x002ea80000300800 */
[----:B------:R1:W-:Y:S04]  /*19a70*/  STL [R1+0x3e0], R29 ;  /* 0x0003e01d01007387 */ /* 0x0003e80000100800 */
[----:B------:R0:W-:Y:S01]  /*19a80*/  STL [R1+0x3dc], R28 ;  /* 0x0003dc1c01007387 */ /* 0x0001e20000100800 */
[----:B-1----:R-:W-:-:S04]  /*19a90*/  @P0 LOP3.LUT R29, R29, R28, RZ, 0x3c, !PT ;  /* 0x0000001c1d1d0212 */ /* 0x002fc800078e3cff */
[----:B0-----:R-:W-:-:S04]  /*19aa0*/  @P0 LOP3.LUT R28, R29, R28, RZ, 0x3c, !PT ;  /* 0x0000001c1d1c0212 */ /* 0x001fc800078e3cff */
[----:B------:R-:W-:-:S05]  /*19ab0*/  @P0 LOP3.LUT R29, R29, R28, RZ, 0x3c, !PT ;  /* 0x0000001c1d1d0212 */ /* 0x000fca00078e3cff */
[----:B------:R4:W2:Y:S01]  /*19ac0*/  @P0 LDG.E.U8 R26, desc[UR18][R28.64] ;  /* 0x000000121c1a0981 */ /* 0x0008a2000c1e1100 */
[--C-:B------:R-:W-:Y:S02]  /*19ad0*/  @!P5 IMAD.IADD R73, R73, 0x1, -R8.reuse ;  /* 0x000000014949d824 */ /* 0x100fe400078e0a08 */
[----:B------:R-:W-:Y:S01]  /*19ae0*/  @!P3 IMAD.IADD R13, R13, 0x1, -R8 ;  /* 0x000000010d0db824 */ /* 0x000fe200078e0a08 */
[----:B------:R-:W-:Y:S01]  /*19af0*/  ISETP.GE.AND P3, PT, R81, RZ, PT ;  /* 0x000000ff5100720c */ /* 0x000fe20003f66270 */
[----:B------:R-:W-:Y:S01]  /*19b00*/  IMAD.MOV.U32 R27, RZ, RZ, R73 ;  /* 0x000000ffff1b7224 */ /* 0x000fe200078e0049 */
[C---:B---3--:R-:W-:Y:S01]  /*19b10*/  ISETP.GT.U32.AND P6, PT, R8.reuse, R10, PT ;  /* 0x0000000a0800720c */ /* 0x048fe20003fc4070 */
[----:B------:R-:W3:Y:S02]  /*19b20*/  LDL.LU R81, [R1+0x4c] ;  /* 0x00004c0001517983 */ /* 0x000ee40000300800 */
[----:B------:R-:W-:Y:S01]  /*19b30*/  @!P1 IMAD.MOV R27, RZ, RZ, -R27 ;  /* 0x000000ffff1b9224 */ /* 0x000fe200078e0a1b */
[----:B------:R-:W-:-:S04]  /*19b40*/  ISETP.GT.U32.AND P1, PT, R8, R13, PT ;  /* 0x0000000d0800720c */ /* 0x000fc80003f24070 */
[----:B------:R-:W-:-:S05]  /*19b50*/  SEL R27, R19, R27, !P4 ;  /* 0x0000001b131b7207 */ /* 0x000fca0006000000 */
[----:B----4-:R-:W-:Y:S02]  /*19b60*/  IMAD R28, R27, UR4, RZ ;  /* 0x000000041b1c7c24 */ /* 0x010fe4000f8e02ff */
[----:B------:R-:W-:Y:S01]  /*19b70*/  @!P6 IMAD.IADD R10, R10, 0x1, -R8 ;  /* 0x000000010a0ae824 */ /* 0x000fe200078e0a08 */
[----:B------:R-:W-:Y:S02]  /*19b80*/  PRMT R2, RZ, 0x7610, R2 ;  /* 0x00007610ff027816 */ /* 0x000fe40000000002 */
[----:B------:R-:W-:Y:S01]  /*19b90*/  PRMT R11, RZ, 0x7610, R11 ;  /* 0x00007610ff0b7816 */ /* 0x000fe2000000000b */
[----:B------:R-:W-:Y:S01]  /*19ba0*/  @!P1 IMAD.IADD R13, R13, 0x1, -R8 ;  /* 0x000000010d0d9824 */ /* 0x000fe200078e0a08 */
[----:B------:R-:W-:Y:S02]  /*19bb0*/  ISETP.GE.AND P1, PT, R14, RZ, PT ;  /* 0x000000ff0e00720c */ /* 0x000fe40003f26270 */
[----:B------:R-:W-:Y:S01]  /*19bc0*/  ISETP.GT.U32.AND P5, PT, R8, R16, PT ;  /* 0x000000100800720c */ /* 0x000fe20003fa4070 */
[----:B------:R-:W0:Y:S01]  /*19bd0*/  LDCU UR4, c[0x0][0x3b0] ;  /* 0x00007600ff0477ac */ /* 0x000e220008000800 */
[----:B------:R-:W-:Y:S01]  /*19be0*/  IMAD.MOV.U32 R27, RZ, RZ, R13 ;  /* 0x000000ffff1b7224 */ /* 0x000fe200078e000d */
[----:B--2---:R1:W-:Y:S02]  /*19bf0*/  STL [R1+0xe7c], R26 ;  /* 0x000e7c1a01007387 */ /* 0x0043e40000100800 */
[----:B-1----:R-:W-:-:S02]  /*19c00*/  IMAD.MOV.U32 R26, RZ, RZ, R80 ;  /* 0x000000ffff1a7224 */ /* 0x002fc400078e0050 */
[----:B------:R-:W2:Y:S02]  /*19c10*/  LDL R80, [R1+0x10c0] ;  /* 0x0010c00001507983 */ /* 0x000ea40000100800 */
[----:B------:R-:W-:Y:S01]  /*19c20*/  @!P3 IMAD.MOV R26, RZ, RZ, -R26 ;  /* 0x000000ffff1ab224 */ /* 0x000fe200078e0a1a */
[----:B------:R-:W-:Y:S02]  /*19c30*/  ISETP.GE.AND P3, PT, R3, RZ, PT ;  /* 0x000000ff0300720c */ /* 0x000fe40003f66270 */
[C---:B------:R-:W-:Y:S02]  /*19c40*/  IADD3 R3, P6, PT, R28.reuse, R7, RZ ;  /* 0x000000071c037210 */ /* 0x040fe40007fde0ff */
[----:B------:R-:W-:Y:S02]  /*19c50*/  SEL R26, R19, R26, !P4 ;  /* 0x0000001a131a7207 */ /* 0x000fe40006000000 */
[----:B------:R-:W-:-:S03]  /*19c60*/  LEA.HI.X.SX32 R14, R28, R6, 0x1, P6 ;  /* 0x000000061c0e7211 */ /* 0x000fc600030f0eff */
[----:B------:R-:W-:Y:S02]  /*19c70*/  IMAD R26, R26, UR5, RZ ;  /* 0x000000051a1a7c24 */ /* 0x000fe4000f8e02ff */
[----:B------:R-:W-:Y:S02]  /*19c80*/  @P0 IMAD.MOV.U32 R28, RZ, RZ, R3 ;  /* 0x000000ffff1c0224 */ /* 0x000fe400078e0003 */
[----:B------:R-:W-:Y:S01]  /*19c90*/  @P0 IMAD.MOV.U32 R29, RZ, RZ, R14 ;  /* 0x000000ffff1d0224 */ /* 0x000fe200078e000e */
[----:B------:R-:W-:Y:S01]  /*19ca0*/  STL [R1+0x3e8], R3 ;  /* 0x0003e80301007387 */ /* 0x000fe20000100800 */
[----:B------:R-:W-:Y:S01]  /*19cb0*/  @!P5 IMAD.IADD R16, R16, 0x1, -R8 ;  /* 0x000000011010d824 */ /* 0x000fe200078e0a08 */
[C---:B------:R-:W-:Y:S02]  /*19cc0*/  IADD3 R13, P6, PT, R26.reuse, R7, RZ ;  /* 0x000000071a0d7210 */ /* 0x040fe40007fde0ff */
[----:B------:R1:W-:Y:S04]  /*19cd0*/  STL [R1+0x3e4], R14 ;  /* 0x0003e40e01007387 */ /* 0x0003e80000100800 */
[----:B------:R4:W2:Y:S01]  /*19ce0*/  @P0 LDG.E.U8 R2, desc[UR18][R28.64] ;  /* 0x000000121c020981 */ /* 0x0008a2000c1e1100 */
[----:B------:R-:W-:Y:S01]  /*19cf0*/  @!P3 IMAD.MOV R27, RZ, RZ, -R27 ;  /* 0x000000ffff1bb224 */ /* 0x000fe200078e0a1b */
[----:B------:R-:W0:Y:S01]  /*19d00*/  LDCU UR5, c[0x0][0x3b0] ;  /* 0x00007600ff0577ac */ /* 0x000e220008000800 */
[----:B-1----:R-:W-:Y:S01]  /*19d10*/  LEA.HI.X.SX32 R14, R26, R6, 0x1, P6 ;  /* 0x000000061a0e7211 */ /* 0x002fe200030f0eff */
[----:B----4-:R-:W-:-:S04]  /*19d20*/  @P0 IMAD.MOV.U32 R28, RZ, RZ, R13 ;  /* 0x000000ffff1c0224 */ /* 0x010fc800078e000d */
[----:B------:R-:W-:-:S05]  /*19d30*/  @P0 IMAD.MOV.U32 R29, RZ, RZ, R14 ;  /* 0x000000ffff1d0224 */ /* 0x000fca00078e000e */
[----:B------:R1:W4:Y:S01]  /*19d40*/  @P0 LDG.E.U8 R11, desc[UR18][R28.64] ;  /* 0x000000121c0b0981 */ /* 0x000322000c1e1100 */
[C---:B------:R-:W-:Y:S02]  /*19d50*/  ISETP.GT.U32.AND P5, PT, R8.reuse, R16, PT ;  /* 0x000000100800720c */ /* 0x040fe40003fa4070 */
[C---:B------:R-:W-:Y:S02]  /*19d60*/  ISETP.GT.U32.AND P3, PT, R8.reuse, R10, PT ;  /* 0x0000000a0800720c */ /* 0x040fe40003f64070 */
[----:B---3--:R-:W-:-:S09]  /*19d70*/  ISETP.GT.U32.AND P6, PT, R8, R81, PT ;  /* 0x000000510800720c */ /* 0x008fd20003fc4070 */
[----:B------:R-:W-:-:S04]  /*19d80*/  @!P5 IMAD.IADD R16, R16, 0x1, -R8 ;  /* 0x000000011010d824 */ /* 0x000fc800078e0a08 */
[----:B------:R-:W-:Y:S01]  /*19d90*/  IMAD.MOV.U32 R26, RZ, RZ, R16 ;  /* 0x000000ffff1a7224 */ /* 0x000fe200078e0010 */
[----:B-1----:R-:W-:-:S03]  /*19da0*/  SEL R28, R19, R27, !P4 ;  /* 0x0000001b131c7207 */ /* 0x002fc60006000000 */
[----:B------:R-:W-:Y:S02]  /*19db0*/  @!P1 IMAD.MOV R26, RZ, RZ, -R26 ;  /* 0x000000ffff1a9224 */ /* 0x000fe400078e0a1a */
[--C-:B------:R-:W-:Y:S02]  /*19dc0*/  @!P3 IMAD.IADD R10, R10, 0x1, -R8.reuse ;  /* 0x000000010a0ab824 */ /* 0x100fe400078e0a08 */
[----:B------:R-:W-:Y:S02]  /*19dd0*/  IMAD R28, R28, UR12, RZ ;  /* 0x0000000c1c1c7c24 */ /* 0x000fe4000f8e02ff */
[----:B------:R-:W-:Y:S01]  /*19de0*/  @!P6 IMAD.IADD R81, R81, 0x1, -R8 ;  /* 0x000000015151e824 */ /* 0x000fe200078e0a08 */
[----:B--2---:R1:W-:Y:S01]  /*19df0*/  STL [R1+0xe78], R2 ;  /* 0x000e780201007387 */ /* 0x0043e20000100800 */
[----:B------:R-:W-:Y:S02]  /*19e00*/  ISETP.GE.AND P1, PT, R80, RZ, PT ;  /* 0x000000ff5000720c */ /* 0x000fe40003f26270 */
[----:B------:R-:W-:Y:S01]  /*19e10*/  SEL R27, R19, R26, !P4 ;  /* 0x0000001a131b7207 */ /* 0x000fe20006000000 */
[----:B------:R-:W-:Y:S01]  /*19e20*/  IMAD.MOV.U32 R26, RZ, RZ, R10 ;  /* 0x000000ffff1a7224 */ /* 0x000fe200078e000a */
[----:B------:R-:W-:-:S02]  /*19e30*/  ISETP.GT.U32.AND P5, PT, R8, R12, PT ;  /* 0x0000000c0800720c */ /* 0x000fc40003fa4070 */
[----:B------:R-:W-:Y:S01]  /*19e40*/  PRMT R29, RZ, 0x7610, R29 ;  /* 0x00007610ff1d7816 */ /* 0x000fe2000000001d */
[----:B------:R-:W2:Y:S01]  /*19e50*/  LDCU UR12, c[0x0][0x3b0] ;  /* 0x00007600ff0c77ac */ /* 0x000ea20008000800 */
[----:B0-----:R-:W-:Y:S01]  /*19e60*/  IMAD R27, R27, UR4, RZ ;  /* 0x000000041b1b7c24 */ /* 0x001fe2000f8e02ff */
[----:B------:R-:W-:Y:S01]  /*19e70*/  ISETP.GT.U32.AND P3, PT, R8, R81, PT ;  /* 0x000000510800720c */ /* 0x000fe20003f64070 */
[----:B------:R-:W0:Y:S01]  /*19e80*/  LDCU UR4, c[0x0][0x3b0] ;  /* 0x00007600ff0477ac */ /* 0x000e220008000800 */
[----:B-1----:R-:W3:Y:S04]  /*19e90*/  LDL R2, [R1+0x109c] ;  /* 0x00109c0001027983 */ /* 0x002ee80000100800 */
[----:B------:R-:W-:Y:S04]  /*19ea0*/  STL [R1+0x3f0], R13 ;  /* 0x0003f00d01007387 */ /* 0x000fe80000100800 */
[----:B------:R-:W2:Y:S04]  /*19eb0*/  LDL.LU R3, [R1+0x50] ;  /* 0x0000500001037983 */ /* 0x000ea80000300800 */
[----:B------:R1:W-:Y:S04]  /*19ec0*/  STL [R1+0x3ec], R14 ;  /* 0x0003ec0e01007387 */ /* 0x0003e80000100800 */
[----:B------:R-:W2:Y:S04]  /*19ed0*/  LDL R80, [R1+0x1088] ;  /* 0x0010880001507983 */ /* 0x000ea80000100800 */
[----:B------:R-:W2:Y:S04]  /*19ee0*/  LDL.LU R73, [R1+0x54] ;  /* 0x0000540001497983 */ /* 0x000ea80000300800 */
[----:B------:R-:W2:Y:S01]  /*19ef0*/  LDL.LU R10, [R1+0x6c] ;  /* 0x00006c00010a7983 */ /* 0x000ea20000300800 */
[----:B------:R-:W-:-:S03]  /*19f00*/  @!P1 IMAD.MOV R26, RZ, RZ, -R26 ;  /* 0x000000ffff1a9224 */ /* 0x000fc600078e0a1a */
[----:B----4-:R4:W-:Y:S01]  /*19f10*/  STL [R1+0xe74], R11 ;  /* 0x000e740b01007387 */ /* 0x0109e20000100800 */
[----:B-1----:R-:W-:-:S04]  /*19f20*/  IADD3 R14, P6, PT, R28, R7, RZ ;  /* 0x000000071c0e7210 */ /* 0x002fc80007fde0ff */
[----:B------:R-:W-:Y:S02]  /*19f30*/  LEA.HI.X.SX32 R16, R28, R6, 0x1, P6 ;  /* 0x000000061c107211 */ /* 0x000fe400030f0eff */
[----:B----4-:R-:W-:Y:S02]  /*19f40*/  IADD3 R11, P1, PT, R27, R7, RZ ;  /* 0x000000071b0b7210 */ /* 0x010fe40007f3e0ff */
[----:B------:R-:W-:Y:S01]  /*19f50*/  SEL R28, R19, R26, !P4 ;  /* 0x0000001a131c7207 */ /* 0x000fe20006000000 */
[----:B------:R-:W-:Y:S01]  /*19f60*/  @P0 IMAD.MOV.U32 R26, RZ, RZ, R14 ;  /* 0x000000ffff1a0224 */ /* 0x000fe200078e000e */
[----:B------:R-:W-:Y:S01]  /*19f70*/  LEA.HI.X.SX32 R13, R27, R6, 0x1, P1 ;  /* 0x000000061b0d7211 */ /* 0x000fe200008f0eff */
[----:B------:R-:W-:-:S05]  /*19f80*/  @P0 IMAD.MOV.U32 R27, RZ, RZ, R16 ;  /* 0x000000ffff1b0224 */ /* 0x000fca00078e0010 */
[----:B------:R1:W4:Y:S01]  /*19f90*/  @P0 LDG.E.U8 R15, desc[UR18][R26.64] ;  /* 0x000000121a0f0981 */ /* 0x000322000c1e1100 */
[----:B------:R-:W-:-:S05]  /*19fa0*/  @!P5 IMAD.IADD R12, R12, 0x1, -R8 ;  /* 0x000000010c0cd824 */ /* 0x000fca00078e0a08 */
[----:B------:R-:W-:Y:S01]  /*19fb0*/  ISETP.GT.U32.AND P5, PT, R8, R12, PT ;  /* 0x0000000c0800720c */ /* 0x000fe20003fa4070 */
[----:B-1----:R-:W-:Y:S02]  /*19fc0*/  @P0 IMAD.MOV.U32 R26, RZ, RZ, R11 ;  /* 0x000000ffff1a0224 */ /* 0x002fe400078e000b */
[----:B------:R-:W-:Y:S01]  /*19fd0*/  @P0 IMAD.MOV.U32 R27, RZ, RZ, R13 ;  /* 0x000000ffff1b0224 */ /* 0x000fe200078e000d */
[----:B------:R-:W-:Y:S04]  /*19fe0*/  STL [R1+0x3f8], R14 ;  /* 0x0003f80e01007387 */ /* 0x000fe80000100800 */
[----:B------:R-:W-:Y:S04]  /*19ff0*/  STL [R1+0x400], R11 ;  /* 0x0004000b01007387 */ /* 0x000fe80000100800 */
[----:B------:R1:W2:Y:S01]  /*1a000*/  @P0 LDG.E.U8 R29, desc[UR18][R26.64] ;  /* 0x000000121a1d0981 */ /* 0x0002a2000c1e1100 */
[----:B------:R-:W-:Y:S01]  /*1a010*/  @!P5 IMAD.IADD R12, R12, 0x1, -R8 ;  /* 0x000000010c0cd824 */ /* 0x000fe200078e0a08 */
[----:B---3--:R-:W-:-:S02]  /*1a020*/  ISETP.GE.AND P5, PT, R2, RZ, PT ;  /* 0x000000ff0200720c */ /* 0x008fc40003fa6270 */
[----:B------:R-:W3:Y:S04]  /*1a030*/  LDL R2, [R1+0x1090] ;  /* 0x0010900001027983 */ /* 0x000ee80000100800 */
[----:B------:R0:W-:Y:S04]  /*1a040*/  STL [R1+0x3f4], R16 ;  /* 0x0003f41001007387 */ /* 0x0001e80000100800 */
[----:B0-----:R-:W3:Y:S04]  /*1a050*/  LDL.LU R16, [R1+0x13fc] ;  /* 0x0013fc0001107983 */ /* 0x001ee80000300800 */
[----:B------:R-:W3:Y:S04]  /*1a060*/  LDL.LU R14, [R1+0x13f8] ;  /* 0x0013f800010e7983 */ /* 0x000ee80000300800 */
[----:B------:R-:W-:Y:S04]  /*1a070*/  STL [R1+0x3fc], R13 ;  /* 0x0003fc0d01007387 */ /* 0x000fe80000100800 */
[----:B----4-:R0:W-:Y:S04]  /*1a080*/  STL [R1+0xe70], R15 ;  /* 0x000e700f01007387 */ /* 0x0101e80000100800 */
[----:B0-----:R-:W4:Y:S01]  /*1a090*/  LDL.LU R15, [R1+0x13f4] ;  /* 0x0013f400010f7983 */ /* 0x001f220000300800 */
[----:B-1----:R-:W-:-:S02]  /*1a0a0*/  IMAD.MOV.U32 R26, RZ, RZ, R12 ;  /* 0x000000ffff1a7224 */ /* 0x002fc400078e000c */
[----:B------:R-:W-:Y:S01]  /*1a0b0*/  IMAD R28, R28, UR5, RZ ;  /* 0x000000051c1c7c24 */ /* 0x000fe2000f8e02ff */
[----:B------:R-:W3:Y:S04]  /*1a0c0*/  LDL.LU R13, [R1+0x13f0] ;  /* 0x0013f000010d7983 */ /* 0x000ee80000300800 */
[----:B------:R-:W3:Y:S04]  /*1a0d0*/  LDL.LU R11, [R1+0x13ec] ;  /* 0x0013ec00010b7983 */ /* 0x000ee80000300800 */
[----:B------:R-:W3:Y:S01]  /*1a0e0*/  LDL.LU R12, [R1+0x84] ;  /* 0x00008400010c7983 */ /* 0x000ee20000300800 */
[----:B------:R-:W-:-:S03]  /*1a0f0*/  @!P5 IMAD.MOV R26, RZ, RZ, -R26 ;  /* 0x000000ffff1ad224 */ /* 0x000fc600078e0a1a */
[----:B--2---:R0:W-:Y:S01]  /*1a100*/  STL [R1+0xe6c], R29 ;  /* 0x000e6c1d01007387 */ /* 0x0041e20000100800 */
[----:B------:R-:W-:Y:S01]  /*1a110*/  ISETP.GE.AND P6, PT, R80, RZ, PT ;  /* 0x000000ff5000720c */ /* 0x000fe20003fc6270 */
[----:B------:R-:W-:Y:S01]  /*1a120*/  @!P3 IMAD.IADD R81, R81, 0x1, -R8 ;  /* 0x000000015151b824 */ /* 0x000fe200078e0a08 */
[----:B------:R-:W-:Y:S01]  /*1a130*/  ISETP.GT.U32.AND P1, PT, R8, R3, PT ;  /* 0x000000030800720c */ /* 0x000fe20003f24070 */
[----:B------:R-:W1:Y:S01]  /*1a140*/  LDCU UR5, c[0x0][0x3b0] ;  /* 0x00007600ff0577ac */ /* 0x000e620008000800 */
[----:B0-----:R-:W-:-:S04]  /*1a150*/  IADD3 R29, P5, PT, R28, R7, RZ ;  /* 0x000000071c1d7210 */ /* 0x001fc80007fbe0ff */
[----:B------:R-:W-:Y:S01]  /*1a160*/  LEA.HI.X.SX32 R80, R28, R6, 0x1, P5 ;  /* 0x000000061c507211 */ /* 0x000fe200028f0eff */
[----:B------:R0:W-:Y:S01]  /*1a170*/  STL [R1+0x420], R29 ;  /* 0x0004201d01007387 */ /* 0x0001e20000100800 */
[----:B------:R-:W-:-:S03]  /*1a180*/  @P0 IMAD.MOV.U32 R28, RZ, RZ, R29 ;  /* 0x000000ffff1c0224 */ /* 0x000fc600078e001d */
[----:B0-----:R-:W-:Y:S01]  /*1a190*/  @P0 IMAD.MOV.U32 R29, RZ, RZ, R80 ;  /* 0x000000ffff1d0224 */ /* 0x001fe200078e0050 */
[----:B----4-:R-:W-:-:S06]  /*1a1a0*/  PRMT R15, RZ, 0x7610, R15 ;  /* 0x00007610ff0f7816 */ /* 0x010fcc000000000f */
[----:B------:R0:W2:Y:S01]  /*1a1b0*/  @P0 LDG.E.U8 R15, desc[UR18][R28.64] ;  /* 0x000000121c0f0981 */ /* 0x0000a2000c1e1100 */
[----:B------:R-:W-:Y:S02]  /*1a1c0*/  ISETP.GT.U32.AND P3, PT, R8, R73, PT ;  /* 0x000000490800720c */ /* 0x000fe40003f64070 */
[----:B------:R-:W-:Y:S01]  /*1a1d0*/  SEL R27, R19, R26, !P4 ;  /* 0x0000001a131b7207 */ /* 0x000fe20006000000 */
[----:B------:R-:W-:-:S04]  /*1a1e0*/  IMAD.MOV.U32 R26, RZ, RZ, R81 ;  /* 0x000000ffff1a7224 */ /* 0x000fc800078e0051 */
[----:B------:R-:W-:Y:S02]  /*1a1f0*/  IMAD R27, R27, UR13, RZ ;  /* 0x0000000d1b1b7c24 */ /* 0x000fe4000f8e02ff */
[----:B------:R-:W-:Y:S01]  /*1a200*/  @!P6 IMAD.MOV R26, RZ, RZ, -R26 ;  /* 0x000000ffff1ae224 */ /* 0x000fe200078e0a1a */
[----:B------:R-:W-:Y:S04]  /*1a210*/  STL [R1+0x41c], R80 ;  /* 0x00041c5001007387 */ /* 0x000fe80000100800 */
[----:B------:R-:W4:Y:S01]  /*1a220*/  LDL R29, [R1+0x106c] ;  /* 0x00106c00011d7983 */ /* 0x000f220000100800 */
[----:B---3--:R-:W-:Y:S02]  /*1a230*/  PRMT R16, RZ, 0x7610, R16 ;  /* 0x00007610ff107816 */ /* 0x008fe40000000010 */
[----:B0-----:R-:W-:-:S02]  /*1a240*/  IADD3 R28, P6, PT, R27, R7, RZ ;  /* 0x000000071b1c7210 */ /* 0x001fc40007fde0ff */
[----:B------:R-:W-:Y:S01]  /*1a250*/  SEL R26, R19, R26, !P4 ;  /* 0x0000001a131a7207 */ /* 0x000fe20006000000 */
[----:B------:R-:W-:Y:S01]  /*1a260*/  @!P3 IMAD.IADD R73, R73, 0x1, -R8 ;  /* 0x000000014949b824 */ /* 0x000fe200078e0a08 */
[----:B------:R-:W-:Y:S02]  /*1a270*/  ISETP.GE.AND P3, PT, R2, RZ, PT ;  /* 0x000000ff0200720c */ /* 0x000fe40003f66270 */
[----:B------:R-:W-:Y:S01]  /*1a280*/  LEA.HI.X.SX32 R2, R27, R6, 0x1, P6 ;  /* 0x000000061b027211 */ /* 0x000fe200030f0eff */
[----:B------:R-:W-:Y:S02]  /*1a290*/  IMAD.MOV.U32 R27, RZ, RZ, R28 ;  /* 0x000000ffff1b7224 */ /* 0x000fe400078e001c */
[----:B------:R-:W-:Y:S01]  /*1a2a0*/  @!P1 IMAD.IADD R3, R3, 0x1, -R8 ;  /* 0x0000000103039824 */ /* 0x000fe200078e0a08 */
[----:B------:R-:W-:Y:S02]  /*1a2b0*/  PRMT R14, RZ, 0x7610, R14 ;  /* 0x00007610ff0e7816 */ /* 0x000fe4000000000e */
[----:B------:R-:W-:-:S02]  /*1a2c0*/  ISETP.GT.U32.AND P5, PT, R8, R10, PT ;  /* 0x0000000a0800720c */ /* 0x000fc40003fa4070 */
[----:B------:R-:W-:Y:S02]  /*1a2d0*/  PRMT R11, RZ, 0x7610, R11 ;  /* 0x00007610ff0b7816 */ /* 0x000fe4000000000b */
[----:B------:R-:W-:Y:S01]  /*1a2e0*/  PRMT R13, RZ, 0x7610, R13 ;  /* 0x00007610ff0d7816 */ /* 0x000fe2000000000d */
[----:B------:R-:W0:Y:S01]  /*1a2f0*/  LDCU UR13, c[0x0][0x3b0] ;  /* 0x00007600ff0d77ac */ /* 0x000e220008000800 */
[----:B--2---:R2:W-:Y:S04]  /*1a300*/  STL [R1+0xe68], R15 ;  /* 0x000e680f01007387 */ /* 0x0045e80000100800 */
[----:B--2---:R-:W2:Y:S04]  /*1a310*/  LDL.LU R15, [R1+0xa0] ;  /* 0x0000a000010f7983 */ /* 0x004ea80000300800 */
[----:B------:R-:W3:Y:S04]  /*1a320*/  LDL R81, [R1+0x1054] ;  /* 0x0010540001517983 */ /* 0x000ee80000100800 */
[----:B------:R0:W-:Y:S01]  /*1a330*/  STL [R1+0x428], R28 ;  /* 0x0004281c01007387 */ /* 0x0001e20000100800 */
[----:B------:R-:W-:-:S03]  /*1a340*/  ISETP.GT.U32.AND P1, PT, R8, R3, PT ;  /* 0x000000030800720c */ /* 0x000fc60003f24070 */
[----:B------:R-:W2:Y:S01]  /*1a350*/  LDL.LU R80, [R1+0xbc] ;  /* 0x0000bc0001507983 */ /* 0x000ea20000300800 */
[----:B0-----:R-:W-:Y:S02]  /*1a360*/  IMAD R28, R26, UR4, RZ ;  /* 0x000000041a1c7c24 */ /* 0x001fe4000f8e02ff */
[----:B------:R-:W-:-:S07]  /*1a370*/  IMAD.MOV.U32 R26, RZ, RZ, R2 ;  /* 0x000000ffff1a7224 */ /* 0x000fce00078e0002 */
[--C-:B------:R-:W-:Y:S01]  /*1a380*/  @!P1 IMAD.IADD R3, R3, 0x1, -R8.reuse ;  /* 0x0000000103039824 */ /* 0x100fe200078e0a08 */
[----:B------:R0:W-:Y:S01]  /*1a390*/  STL [R1+0x424], R2 ;  /* 0x0004240201007387 */ /* 0x0001e20000100800 */
[-C--:B------:R-:W-:Y:S01]  /*1a3a0*/  @P0 LOP3.LUT R27, R27, R26.reuse, RZ, 0x3c, !PT ;  /* 0x0000001a1b1b0212 */ /* 0x080fe200078e3cff */
[----:B------:R-:W-:Y:S01]  /*1a3b0*/  @!P5 IMAD.IADD R10, R10, 0x1, -R8 ;  /* 0x000000010a0ad824 */ /* 0x000fe200078e0a08 */
[----:B------:R-:W1:Y:S02]  /*1a3c0*/  LDCU UR4, c[0x0][0x3b0] ;  /* 0x00007600ff0477ac */ /* 0x000e640008000800 */
[----:B------:R-:W-:-:S04]  /*1a3d0*/  @P0 LOP3.LUT R26, R27, R26, RZ, 0x3c, !PT ;  /* 0x0000001a1b1a0212 */ /* 0x000fc800078e3cff */
[----:B------:R-:W-:Y:S01]  /*1a3e0*/  @P0 LOP3.LUT R27, R27, R26, RZ, 0x3c, !PT ;  /* 0x0000001a1b1b0212 */ /* 0x000fe200078e3cff */
[----:B0-----:R-:W2:Y:S04]  /*1a3f0*/  LDL.LU R2, [R1+0x13e8] ;  /* 0x0013e80001027983 */ /* 0x001ea80000300800 */
[----:B------:R0:W2:Y:S02]  /*1a400*/  @P0 LDG.E.U8 R16, desc[UR18][R26.64] ;  /* 0x000000121a100981 */ /* 0x0000a4000c1e1100 */
[----:B0-----:R-:W-:Y:S02]  /*1a410*/  IMAD.MOV.U32 R26, RZ, RZ, R3 ;  /* 0x000000ffff1a7224 */ /* 0x001fe400078e0003 */
[----:B------:R-:W3:Y:S02]  /*1a420*/  LDL R3, [R1+0x1040] ;  /* 0x0010400001037983 */ /* 0x000ee40000100800 */
[----:B------:R-:W-:-:S02]  /*1a430*/  @!P3 IMAD.MOV R26, RZ, RZ, -R26 ;  /* 0x000000ffff1ab224 */ /* 0x000fc400078e0a1a */
[----:B--2---:R0:W-:Y:S02]  /*1a440*/  STL [R1+0xe64], R16 ;  /* 0x000e641001007387 */ /* 0x0041e40000100800 */
[----:B0-----:R-:W-:-:S04]  /*1a450*/  IADD3 R16, P1, PT, R28, R7, RZ ;  /* 0x000000071c107210 */ /* 0x001fc80007f3e0ff */
[----:B------:R-:W-:Y:S02]  /*1a460*/  LEA.HI.X.SX32 R27, R28, R6, 0x1, P1 ;  /* 0x000000061c1b7211 */ /* 0x000fe400008f0eff */
[----:B------:R-:W-:Y:S01]  /*1a470*/  SEL R28, R19, R26, !P4 ;  /* 0x0000001a131c7207 */ /* 0x000fe20006000000 */
[----:B------:R-:W-:-:S05]  /*1a480*/  @P0 IMAD.MOV.U32 R26, RZ, RZ, R16 ;  /* 0x000000ffff1a0224 */ /* 0x000fca00078e0010 */
[----:B------:R0:W2:Y:S01]  /*1a490*/  @P0 LDG.E.U8 R14, desc[UR18][R26.64] ;  /* 0x000000121a0e0981 */ /* 0x0000a2000c1e1100 */
[----:B------:R-:W-:Y:S01]  /*1a4a0*/  ISETP.GT.U32.AND P6, PT, R8, R10, PT ;  /* 0x0000000a0800720c */ /* 0x000fe20003fc4070 */
[----:B-1----:R-:W-:Y:S01]  /*1a4b0*/  IMAD R28, R28, UR5, RZ ;  /* 0x000000051c1c7c24 */ /* 0x002fe2000f8e02ff */
[----:B----4-:R-:W-:Y:S01]  /*1a4c0*/  ISETP.GE.AND P1, PT, R29, RZ, PT ;  /* 0x000000ff1d00720c */ /* 0x010fe20003f26270 */
[----:B------:R-:W-:Y:S04]  /*1a4d0*/  STL [R1+0x430], R16 ;  /* 0x0004301001007387 */ /* 0x000fe80000100800 */
[----:B------:R-:W-:Y:S01]  /*1a4e0*/  STL [R1+0x42c], R27 ;  /* 0x00042c1b01007387 */ /* 0x000fe20000100800 */
[C---:B------:R-:W-:Y:S02]  /*1a4f0*/  ISETP.GT.U32.AND P5, PT, R8.reuse, R73, PT ;  /* 0x000000490800720c */ /* 0x040fe40003fa4070 */
[----:B------:R-:W-:-:S02]  /*1a500*/  ISETP.GT.U32.AND P3, PT, R8, R12, PT ;  /* 0x0000000c0800720c */ /* 0x000fc40003f64070 */
[----:B------:R-:W-:Y:S01]  /*1a510*/  PRMT R2, RZ, 0x7610, R2 ;  /* 0x00007610ff027816 */ /* 0x000fe20000000002 */
[----:B------:R-:W1:Y:S01]  /*1a520*/  LDCU UR5, c[0x0][0x3b0] ;  /* 0x00007600ff0577ac */ /* 0x000e620008000800 */
[----:B------:R-:W-:Y:S01]  /*1a530*/  @!P6 IMAD.IADD R10, R10, 0x1, -R8 ;  /* 0x000000010a0ae824 */ /* 0x000fe200078e0a08 */
[----:B------:R-:W-:-:S04]  /*1a540*/  IADD3 R29, P6, PT, R28, R7, RZ ;  /* 0x000000071c1d7210 */ /* 0x000fc80007fde0ff */
[----:B------:R-:W-:Y:S02]  /*1a550*/  LEA.HI.X.SX32 R28, R28, R6, 0x1, P6 ;  /* 0x000000061c1c7211 */ /* 0x000fe400030f0eff */
[----:B0-----:R-:W-:Y:S01]  /*1a560*/  PRMT R26, RZ, 0x7610, R26 ;  /* 0x00007610ff1a7816 */ /* 0x001fe2000000001a */
[----:B--2---:R0:W-:Y:S04]  /*1a570*/  STL [R1+0xe60], R14 ;  /* 0x000e600e01007387 */ /* 0x0041e80000100800 */
[----:B0-----:R-:W2:Y:S04]  /*1a580*/  LDL R14, [R1+0x102c] ;  /* 0x00102c00010e7983 */ /* 0x001ea80000100800 */
[----:B------:R-:W4:Y:S04]  /*1a590*/  LDL.LU R16, [R1+0xc4] ;  /* 0x0000c40001107983 */ /* 0x000f280000300800 */
[----:B------:R0:W-:Y:S04]  /*1a5a0*/  STL [R1+0x438], R29 ;  /* 0x0004381d01007387 */ /* 0x0001e80000100800 */
[----:B------:R1:W-:Y:S01]  /*1a5b0*/  STL [R1+0x434], R28 ;  /* 0x0004341c01007387 */ /* 0x0003e20000100800 */
[----:B0-----:R-:W-:-:S04]  /*1a5c0*/  @P0 LOP3.LUT R29, R29, R28, RZ, 0x3c, !PT ;  /* 0x0000001c1d1d0212 */ /* 0x001fc800078e3cff */
[----:B-1----:R-:W-:-:S04]  /*1a5d0*/  @P0 LOP3.LUT R28, R29, R28, RZ, 0x3c, !PT ;  /* 0x0000001c1d1c0212 */ /* 0x002fc800078e3cff */
[----:B------:R-:W-:-:S05]  /*1a5e0*/  @P0 LOP3.LUT R29, R29, R28, RZ, 0x3c, !PT ;  /* 0x0000001c1d1d0212 */ /* 0x000fca00078e3cff */
[----:B------:R0:W4:Y:S01]  /*1a5f0*/  @P0 LDG.E.U8 R26, desc[UR18][R28.64] ;  /* 0x000000121c1a0981 */ /* 0x000122000c1e1100 */
[--C-:B------:R-:W-:Y:S02]  /*1a600*/  @!P5 IMAD.IADD R73, R73, 0x1, -R8.reuse ;  /* 0x000000014949d824 */ /* 0x100fe400078e0a08 */
[----:B------:R-:W-:Y:S02]  /*1a610*/  @!P3 IMAD.IADD R12, R12, 0x1, -R8 ;  /* 0x000000010c0cb824 */ /* 0x000fe400078e0a08 */
[----:B------:R-:W-:Y:S01]  /*1a620*/  IMAD.MOV.U32 R27, RZ, RZ, R73 ;  /* 0x000000ffff1b7224 */ /* 0x000fe200078e0049 */
[----:B---3--:R-:W-:Y:S02]  /*1a630*/  ISETP.GE.AND P3, PT, R81, RZ, PT ;  /* 0x000000ff5100720c */ /* 0x008fe40003f66270 */
[C---:B------:R-:W-:Y:S01]  /*1a640*/  ISETP.GT.U32.AND P6, PT, R8.reuse, R80, PT ;  /* 0x000000500800720c */ /* 0x040fe20003fc4070 */
[----:B------:R-:W3:Y:S01]  /*1a650*/  LDL.LU R81, [R1+0xe0] ;  /* 0x0000e00001517983 */ /* 0x000ee20000300800 */
[----:B------:R-:W-:Y:S01]  /*1a660*/  @!P1 IMAD.MOV R27, RZ, RZ, -R27 ;  /* 0x000000ffff1b9224 */ /* 0x000fe200078e0a1b */
[----:B------:R-:W-:-:S04]  /*1a670*/  ISETP.GT.U32.AND P1, PT, R8, R12, PT ;  /* 0x0000000c0800720c */ /* 0x000fc80003f24070 */
[----:B------:R-:W-:-:S05]  /*1a680*/  SEL R27, R19, R27, !P4 ;  /* 0x0000001b131b7207 */ /* 0x000fca0006000000 */
[----:B0-----:R-:W-:Y:S02]  /*1a690*/  IMAD R28, R27, UR4, RZ ;  /* 0x000000041b1c7c24 */ /* 0x001fe4000f8e02ff */
[--C-:B------:R-:W-:Y:S01]  /*1a6a0*/  @!P6 IMAD.IADD R80, R80, 0x1, -R8.reuse ;  /* 0x000000015050e824 */ /* 0x100fe200078e0a08 */
[----:B------:R-:W-:Y:S01]  /*1a6b0*/  ISETP.GT.U32.AND P5, PT, R8, R15, PT ;  /* 0x0000000f0800720c */ /* 0x000fe20003fa4070 */
[----:B------:R-:W0:Y:S01]  /*1a6c0*/  LDCU UR4, c[0x0][0x3b0] ;  /* 0x00007600ff0477ac */ /* 0x000e220008000800 */
[----:B------:R-:W-:Y:S01]  /*1a6d0*/  @!P1 IMAD.IADD R12, R12, 0x1, -R8 ;  /* 0x000000010c0c9824 */ /* 0x000fe200078e0a08 */
[----:B--2---:R-:W-:Y:S01]  /*1a6e0*/  ISETP.GE.AND P1, PT, R14, RZ, PT ;  /* 0x000000ff0e00720c */ /* 0x004fe20003f26270 */
[----:B----4-:R1:W-:Y:S02]  /*1a6f0*/  STL [R1+0xe5c], R26 ;  /* 0x000e5c1a01007387 */ /* 0x0103e40000100800 */
[----:B-1----:R-:W-:Y:S02]  /*1a700*/  IMAD.MOV.U32 R26, RZ, RZ, R10 ;  /* 0x000000ffff1a7224 */ /* 0x002fe400078e000a */
[----:B------:R-:W2:Y:S02]  /*1a710*/  LDL R10, [R1+0x1028] ;  /* 0x00102800010a7983 */ /* 0x000ea40000100800 */
[----:B------:R-:W-:Y:S01]  /*1a720*/  @!P3 IMAD.MOV R26, RZ, RZ, -R26 ;  /* 0x000000ffff1ab224 */ /* 0x000fe200078e0a1a */
[----:B------:R-:W-:-:S02]  /*1a730*/  ISETP.GE.AND P3, PT, R3, RZ, PT ;  /* 0x000000ff0300720c */ /* 0x000fc40003f66270 */
[----:B------:R-:W-:-:S04]  /*1a740*/  IADD3 R3, P6, PT, R28, R7, RZ ;  /* 0x000000071c037210 */ /* 0x000fc80007fde0ff */
[----:B------:R-:W-:Y:S01]  /*1a750*/  LEA.HI.X.SX32 R14, R28, R6, 0x1, P6 ;  /* 0x000000061c0e7211 */ /* 0x000fe200030f0eff */
[----:B------:R-:W-:-:S04]  /*1a760*/  @P0 IMAD.MOV.U32 R28, RZ, RZ, R3 ;  /* 0x000000ffff1c0224 */ /* 0x000fc800078e0003 */
[----:B------:R-:W-:-:S05]  /*1a770*/  @P0 IMAD.MOV.U32 R29, RZ, RZ, R14 ;  /* 0x000000ffff1d0224 */ /* 0x000fca00078e000e */
[----:B------:R1:W4:Y:S01]  /*1a780*/  @P0 LDG.E.U8 R2, desc[UR18][R28.64] ;  /* 0x000000121c020981 */ /* 0x000322000c1e1100 */
[----:B------:R-:W-:Y:S01]  /*1a790*/  SEL R26, R19, R26, !P4 ;  /* 0x0000001a131a7207 */ /* 0x000fe20006000000 */
[----:B------:R-:W-:-:S04]  /*1a7a0*/  IMAD.MOV.U32 R27, RZ, RZ, R12 ;  /* 0x000000ffff1b7224 */ /* 0x000fc800078e000c */
[----:B------:R-:W-:Y:S01]  /*1a7b0*/  IMAD R26, R26, UR5, RZ ;  /* 0x000000051a1a7c24 */ /* 0x000fe2000f8e02ff */
[----:B------:R-:W-:Y:S04]  /*1a7c0*/  STL [R1+0x440], R3 ;  /* 0x0004400301007387 */ /* 0x000fe80000100800 */
[----:B------:R0:W-:Y:S01]  /*1a7d0*/  STL [R1+0x43c], R14 ;  /* 0x00043c0e01007387 */ /* 0x0001e20000100800 */
[----:B------:R-:W-:Y:S02]  /*1a7e0*/  @!P5 IMAD.IADD R15, R15, 0x1, -R8 ;  /* 0x000000010f0fd824 */ /* 0x000fe400078e0a08 */
[----:B------:R-:W-:Y:S01]  /*1a7f0*/  @!P3 IMAD.MOV R27, RZ, RZ, -R27 ;  /* 0x000000ffff1bb224 */ /* 0x000fe200078e0a1b */
[C---:B------:R-:W-:Y:S01]  /*1a800*/  IADD3 R12, P6, PT, R26.reuse, R7, RZ ;  /* 0x000000071a0c7210 */ /* 0x040fe20007fde0ff */
[----:B------:R-:W2:Y:S03]  /*1a810*/  LDCU UR5, c[0x0][0x3b0] ;  /* 0x00007600ff0577ac */ /* 0x000ea60008000800 */
[----:B0-----:R-:W-:Y:S01]  /*1a820*/  LEA.HI.X.SX32 R14, R26, R6, 0x1, P6 ;  /* 0x000000061a0e7211 */ /* 0x001fe200030f0eff */
[----:B-1----:R-:W-:-:S04]  /*1a830*/  @P0 IMAD.MOV.U32 R28, RZ, RZ, R12 ;  /* 0x000000ffff1c0224 */ /* 0x002fc800078e000c */
[----:B------:R-:W-:-:S05]  /*1a840*/  @P0 IMAD.MOV.U32 R29, RZ, RZ, R14 ;  /* 0x000000ffff1d0224 */ /* 0x000fca00078e000e */
[----:B------:R0:W2:Y:S01]  /*1a850*/  @P0 LDG.E.U8 R11, desc[UR18][R28.64] ;  /* 0x000000121c0b0981 */ /* 0x0000a2000c1e1100 */
[----:B------:R-:W-:-:S03]  /*1a860*/  ISETP.GT.U32.AND P5, PT, R8, R15, PT ;  /* 0x0000000f0800720c */ /* 0x000fc60003fa4070 */
[----:B----4-:R1:W-:Y:S04]  /*1a870*/  STL [R1+0xe58], R2 ;  /* 0x000e580201007387 */ /* 0x0103e80000100800 */
[----:B-1----:R-:W4:Y:S06]  /*1a880*/  LDL R2, [R1+0xff8] ;  /* 0x000ff80001027983 */ /* 0x002f2c0000100800 */
[----:B------:R-:W-:Y:S01]  /*1a890*/  @!P5 IMAD.IADD R15, R15, 0x1, -R8 ;  /* 0x000000010f0fd824 */ /* 0x000fe200078e0a08 */
[----:B------:R-:W-:-:S02]  /*1a8a0*/  ISETP.GT.U32.AND P5, PT, R8, R16, PT ;  /* 0x000000100800720c */ /* 0x000fc40003fa4070 */
[C---:B------:R-:W-:Y:S01]  /*1a8b0*/  ISETP.GT.U32.AND P3, PT, R8.reuse, R80, PT ;  /* 0x000000500800720c */ /* 0x040fe20003f64070 */
[----:B------:R-:W-:Y:S01]  /*1a8c0*/  IMAD.MOV.U32 R26, RZ, RZ, R15 ;  /* 0x000000ffff1a7224 */ /* 0x000fe200078e000f */
[----:B---3--:R-:W-:-:S03]  /*1a8d0*/  ISETP.GT.U32.AND P6, PT, R8, R81, PT ;  /* 0x000000510800720c */ /* 0x008fc60003fc4070 */
[----:B------:R-:W-:Y:S01]  /*1a8e0*/  @!P1 IMAD.MOV R26, RZ, RZ, -R26 ;  /* 0x000000ffff1a9224 */ /* 0x000fe200078e0a1a */
[----:B--2---:R-:W-:Y:S02]  /*1a8f0*/  ISETP.GE.AND P1, PT, R10, RZ, PT ;  /* 0x000000ff0a00720c */ /* 0x004fe40003f26270 */
[----:B0-----:R-:W-:-:S03]  /*1a900*/  SEL R28, R19, R27, !P4 ;  /* 0x0000001b131c7207 */ /* 0x001fc60006000000 */
[--C-:B------:R-:W-:Y:S01]  /*1a910*/  @!P5 IMAD.IADD R16, R16, 0x1, -R8.reuse ;  /* 0x000000011010d824 */ /* 0x100fe200078e0a08 */
[----:B------:R-:W-:Y:S01]  /*1a920*/  SEL R27, R19, R26, !P4 ;  /* 0x0000001a131b7207 */ /* 0x000fe20006000000 */
[--C-:B------:R-:W-:Y:S02]  /*1a930*/  @!P3 IMAD.IADD R80, R80, 0x1, -R8.reuse ;  /* 0x000000015050b824 */ /* 0x100fe400078e0a08 */
[----:B------:R-:W-:Y:S02]  /*1a940*/  IMAD R28, R28, UR12, RZ ;  /* 0x0000000c1c1c7c24 */ /* 0x000fe4000f8e02ff */
[----:B------:R-:W-:Y:S01]  /*1a950*/  @!P6 IMAD.IADD R81, R81, 0x1, -R8 ;  /* 0x000000015151e824 */ /* 0x000fe200078e0a08 */
[----:B------:R-:W-:Y:S01]  /*1a960*/  ISETP.GT.U32.AND P5, PT, R8, R16, PT ;  /* 0x000000100800720c */ /* 0x000fe20003fa4070 */
[----:B------:R-:W-:Y:S02]  /*1a970*/  IMAD.MOV.U32 R26, RZ, RZ, R80 ;  /* 0x000000ffff1a7224 */ /* 0x000fe400078e0050 */
[----:B------:R-:W-:Y:S01]  /*1a980*/  IMAD R27, R27, UR4, RZ ;  /* 0x000000041b1b7c24 */ /* 0x000fe2000f8e02ff */
[----:B------:R0:W-:Y:S01]  /*1a990*/  STL [R1+0x458], R12 ;  /* 0x0004580c01007387 */ /* 0x0001e20000100800 */
[----:B------:R-:W-:-:S03]  /*1a9a0*/  IADD3 R15, P6, PT, R28, R7, RZ ;  /* 0x000000071c0f7210 */ /* 0x000fc60007fde0ff */
[----:B------:R-:W2:Y:S01]  /*1a9b0*/  LDL.LU R3, [R1+0xfc] ;  /* 0x0000fc0001037983 */ /* 0x000ea20000300800 */
[----:B------:R-:W-:-:S03]  /*1a9c0*/  @!P1 IMAD.MOV R26, RZ, RZ, -R26 ;  /* 0x000000ffff1a9224 */ /* 0x000fc600078e0a1a */
[----:B------:R1:W-:Y:S01]  /*1a9d0*/  STL [R1+0x454], R14 ;  /* 0x0004540e01007387 */ /* 0x0003e20000100800 */
[----:B------:R-:W-:Y:S02]  /*1a9e0*/  IADD3 R10, P1, PT, R27, R7, RZ ;  /* 0x000000071b0a7210 */ /* 0x000fe40007f3e0ff */
[----:B------:R-:W-:Y:S02]  /*1a9f0*/  PRMT R29, RZ, 0x7610, R29 ;  /* 0x00007610ff1d7816 */ /* 0x000fe4000000001d */
[----:B------:R-:W-:Y:S01]  /*1aa00*/  ISETP.GT.U32.AND P3, PT, R8, R81, PT ;  /* 0x000000510800720c */ /* 0x000fe20003f64070 */
[----:B------:R-:W3:Y:S01]  /*1aa10*/  LDCU UR4, c[0x0][0x3b0] ;  /* 0x00007600ff0477ac */ /* 0x000ee20008000800 */
[----:B------:R-:W2:Y:S01]  /*1aa20*/  LDCU UR12, c[0x0][0x3b0] ;  /* 0x00007600ff0c77ac */ /* 0x000ea20008000800 */
[----:B0-----:R-:W2:Y:S04]  /*1aa30*/  LDL R12, [R1+0xfec] ;  /* 0x000fec00010c7983 */ /* 0x001ea80000100800 */
[----:B------:R-:W2:Y:S04]  /*1aa40*/  LDL.LU R73, [R1+0x114] ;  /* 0x0001140001497983 */ /* 0x000ea80000300800 */
[----:B------:R-:W2:Y:S01]  /*1aa50*/  LDL.LU R80, [R1+0x11c] ;  /* 0x00011c0001507983 */ /* 0x000ea20000300800 */
[----:B-1----:R-:W-:Y:S01]  /*1aa60*/  LEA.HI.X.SX32 R14, R28, R6, 0x1, P6 ;  /* 0x000000061c0e7211 */ /* 0x002fe200030f0eff */
[----:B------:R-:W-:-:S02]  /*1aa70*/  @!P5 IMAD.IADD R16, R16, 0x1, -R8 ;  /* 0x000000011010d824 */ /* 0x000fc400078e0a08 */
[----:B------:R-:W-:Y:S04]  /*1aa80*/  STL [R1+0x460], R15 ;  /* 0x0004600f01007387 */ /* 0x000fe80000100800 */
[----:B------:R-:W-:Y:S01]  /*1aa90*/  STL [R1+0x468], R10 ;  /* 0x0004680a01007387 */ /* 0x000fe20000100800 */
[----:B------:R-:W-:Y:S01]  /*1aaa0*/  SEL R28, R19, R26, !P4 ;  /* 0x0000001a131c7207 */ /* 0x000fe20006000000 */
[----:B------:R-:W-:Y:S01]  /*1aab0*/  @P0 IMAD.MOV.U32 R26, RZ, RZ, R15 ;  /* 0x000000ffff1a0224 */ /* 0x000fe200078e000f */
[----:B----4-:R-:W-:Y:S02]  /*1aac0*/  ISETP.GE.AND P5, PT, R2, RZ, PT ;  /* 0x000000ff0200720c */ /* 0x010fe40003fa6270 */
[----:B------:R-:W4:Y:S04]  /*1aad0*/  LDL R2, [R1+0xfe8] ;  /* 0x000fe80001027983 */ /* 0x000f280000100800 */
[----:B------:R-:W-:Y:S04]  /*1aae0*/  STL [R1+0x45c], R14 ;  /* 0x00045c0e01007387 */ /* 0x000fe80000100800 */
[----:B------:R0:W-:Y:S02]  /*1aaf0*/  STL [R1+0xe54], R11 ;  /* 0x000e540b01007387 */ /* 0x0001e40000100800 */
[----:B0-----:R-:W-:Y:S01]  /*1ab00*/  LEA.HI.X.SX32 R11, R27, R6, 0x1, P1 ;  /* 0x000000061b0b7211 */ /* 0x001fe200008f0eff */
[----:B------:R-:W-:-:S02]  /*1ab10*/  @P0 IMAD.MOV.U32 R27, RZ, RZ, R14 ;  /* 0x000000ffff1b0224 */ /* 0x000fc400078e000e */
[----:B------:R-:W2:Y:S04]  /*1ab20*/  LDL.LU R14, [R1+0x13e4] ;  /* 0x0013e400010e7983 */ /* 0x000ea80000300800 */
[----:B------:R0:W2:Y:S04]  /*1ab30*/  @P0 LDG.E.U8 R13, desc[UR18][R26.64] ;  /* 0x000000121a0d0981 */ /* 0x0000a8000c1e1100 */
[----:B------:R-:W3:Y:S04]  /*1ab40*/  LDL.LU R15, [R1+0x13e0] ;  /* 0x0013e000010f7983 */ /* 0x000ee80000300800 */
[----:B------:R-:W-:Y:S01]  /*1ab50*/  STL [R1+0x464], R11 ;  /* 0x0004640b01007387 */ /* 0x000fe20000100800 */
[----:B0-----:R-:W-:-:S02]  /*1ab60*/  @P0 IMAD.MOV.U32 R26, RZ, RZ, R10 ;  /* 0x000000ffff1a0224 */ /* 0x001fc400078e000a */
[----:B------:R-:W-:-:S05]  /*1ab70*/  @P0 IMAD.MOV.U32 R27, RZ, RZ, R11 ;  /* 0x000000ffff1b0224 */ /* 0x000fca00078e000b */
[----:B------:R0:W3:Y:S04]  /*1ab80*/  @P0 LDG.E.U8 R29, desc[UR18][R26.64] ;  /* 0x000000121a1d0981 */ /* 0x0000e8000c1e1100 */
[----:B--2---:R1:W-:Y:S04]  /*1ab90*/  STL [R1+0xe50], R13 ;  /* 0x000e500d01007387 */ /* 0x0043e80000100800 */
[----:B-1----:R-:W2:Y:S04]  /*1aba0*/  LDL.LU R13, [R1+0x13dc] ;  /* 0x0013dc00010d7983 */ /* 0x002ea80000300800 */
[----:B------:R-:W2:Y:S04]  /*1abb0*/  LDL.LU R11, [R1+0x13d8] ;  /* 0x0013d800010b7983 */ /* 0x000ea80000300800 */
[----:B------:R-:W2:Y:S01]  /*1abc0*/  LDL.LU R10, [R1+0x13d4] ;  /* 0x0013d400010a7983 */ /* 0x000ea20000300800 */
[----:B0-----:R-:W-:-:S02]  /*1abd0*/  IMAD.MOV.U32 R26, RZ, RZ, R16 ;  /* 0x000000ffff1a7224 */ /* 0x001fc400078e0010 */
[----:B------:R-:W-:Y:S01]  /*1abe0*/  IMAD R28, R28, UR5, RZ ;  /* 0x000000051c1c7c24 */ /* 0x000fe2000f8e02ff */
[----:B------:R-:W-:Y:S01]  /*1abf0*/  ISETP.GE.AND P6, PT, R12, RZ, PT ;  /* 0x000000ff0c00720c */ /* 0x000fe20003fc6270 */
[----:B------:R-:W-:Y:S02]  /*1ac00*/  @!P3 IMAD.IADD R81, R81, 0x1, -R8 ;  /* 0x000000015151b824 */ /* 0x000fe400078e0a08 */
[----:B------:R-:W-:Y:S01]  /*1ac10*/  @!P5 IMAD.MOV R26, RZ, RZ, -R26 ;  /* 0x000000ffff1ad224 */ /* 0x000fe200078e0a1a */
[----:B------:R-:W2:Y:S01]  /*1ac20*/  LDL.LU R12, [R1+0x134] ;  /* 0x00013400010c7983 */ /* 0x000ea20000300800 */
[----:B------:R-:W-:Y:S02]  /*1ac30*/  IADD3 R16, P5, PT, R28, R7, RZ ;  /* 0x000000071c107210 */ /* 0x000fe40007fbe0ff */
[----:B------:R-:W-:Y:S02]  /*1ac40*/  ISETP.GT.U32.AND P3, PT, R8, R73, PT ;  /* 0x000000490800720c */ /* 0x000fe40003f64070 */
[----:B------:R-:W-:-:S02]  /*1ac50*/  PRMT R14, RZ, 0x7610, R14 ;  /* 0x00007610ff0e7816 */ /* 0x000fc4000000000e */
[----:B------:R-:W-:Y:S02]  /*1ac60*/  SEL R27, R19, R26, !P4 ;  /* 0x0000001a131b7207 */ /* 0x000fe40006000000 */
[----:B------:R-:W-:Y:S01]  /*1ac70*/  ISETP.GT.U32.AND P1, PT, R8, R3, PT ;  /* 0x000000030800720c */ /* 0x000fe20003f24070 */
[----:B------:R-:W-:Y:S04]  /*1ac80*/  STL [R1+0x470], R16 ;  /* 0x0004701001007387 */ /* 0x000fe80000100800 */
[----:B---3--:R0:W-:Y:S01]  /*1ac90*/  STL [R1+0xe4c], R29 ;  /* 0x000e4c1d01007387 */ /* 0x0081e20000100800 */
[----:B------:R-:W-:Y:S02]  /*1aca0*/  IMAD.MOV.U32 R26, RZ, RZ, R81 ;  /* 0x000000ffff1a7224 */ /* 0x000fe400078e0051 */
[----:B------:R-:W-:Y:S01]  /*1acb0*/  IMAD R27, R27, UR13, RZ ;  /* 0x0000000d1b1b7c24 */ /* 0x000fe2000f8e02ff */
[----:B------:R-:W1:Y:S01]  /*1acc0*/  LDCU UR5, c[0x0][0x3b0] ;  /* 0x00007600ff0577ac */ /* 0x000e620008000800 */
[----:B------:R-:W-:Y:S01]  /*1acd0*/  PRMT R15, RZ, 0x7610, R15 ;  /* 0x00007610ff0f7816 */ /* 0x000fe2000000000f */
[----:B------:R-:W-:Y:S01]  /*1ace0*/  @!P6 IMAD.MOV R26, RZ, RZ, -R26 ;  /* 0x000000ffff1ae224 */ /* 0x000fe200078e0a1a */
[----:B------:R-:W3:Y:S01]  /*1acf0*/  LDCU UR13, c[0x0][0x3b0] ;  /* 0x00007600ff0d77ac */ /* 0x000ee20008000800 */
[----:B0-----:R-:W-:Y:S01]  /*1ad00*/  LEA.HI.X.SX32 R29, R28, R6, 0x1, P5 ;  /* 0x000000061c1d7211 */ /* 0x001fe200028f0eff */
[----:B------:R-:W-:-:S02]  /*1ad10*/  @P0 IMAD.MOV.U32 R28, RZ, RZ, R16 ;  /* 0x000000ffff1c0224 */ /* 0x000fc400078e0010 */
[----:B------:R-:W-:Y:S01]  /*1ad20*/  @!P3 IMAD.IADD R73, R73, 0x1, -R8 ;  /* 0x000000014949b824 */ /* 0x000fe200078e0a08 */
[----:B----4-:R-:W-:Y:S02]  /*1ad30*/  ISETP.GE.AND P3, PT, R2, RZ, PT ;  /* 0x000000ff0200720c */ /* 0x010fe40003f66270 */
[----:B------:R-:W-:Y:S01]  /*1ad40*/  SEL R26, R19, R26, !P4 ;  /* 0x0000001a131a7207 */ /* 0x000fe20006000000 */
[----:B------:R0:W-:Y:S01]  /*1ad50*/  STL [R1+0x46c], R29 ;  /* 0x00046c1d01007387 */ /* 0x0001e20000100800 */
[----:B--2---:R-:W-:-:S06]  /*1ad60*/  PRMT R10, RZ, 0x7610, R10 ;  /* 0x00007610ff0a7816 */ /* 0x004fcc000000000a */
[----:B------:R2:W4:Y:S02]  /*1ad70*/  @P0 LDG.E.U8 R10, desc[UR18][R28.64] ;  /* 0x000000121c0a0981 */ /* 0x000524000c1e1100 */
[C---:B--2---:R-:W-:Y:S02]  /*1ad80*/  IADD3 R28, P6, PT, R27.reuse, R7, RZ ;  /* 0x000000071b1c7210 */ /* 0x044fe40007fde0ff */
[----:B0-----:R-:W2:Y:S04]  /*1ad90*/  LDL R29, [R1+0xfd8] ;  /* 0x000fd800011d7983 */ /* 0x001ea80000100800 */
[----:B------:R-:W2:Y:S04]  /*1ada0*/  LDL.LU R16, [R1+0x154] ;  /* 0x0001540001107983 */ /* 0x000ea80000300800 */
[----:B------:R-:W2:Y:S01]  /*1adb0*/  LDL R81, [R1+0x1018] ;  /* 0x0010180001517983 */ /* 0x000ea20000100800 */
[----:B------:R-:W-:-:S03]  /*1adc0*/  LEA.HI.X.SX32 R2, R27, R6, 0x1, P6 ;  /* 0x000000061b027211 */ /* 0x000fc600030f0eff */
[----:B------:R0:W-:Y:S01]  /*1add0*/  STL [R1+0x478], R28 ;  /* 0x0004781c01007387 */ /* 0x0001e20000100800 */
[----:B------:R-:W-:Y:S02]  /*1ade0*/  IMAD.MOV.U32 R27, RZ, RZ, R28 ;  /* 0x000000ffff1b7224 */ /* 0x000fe400078e001c */
[----:B0-----:R-:W-:Y:S02]  /*1adf0*/  IMAD R28, R26, UR4, RZ ;  /* 0x000000041a1c7c24 */ /* 0x001fe4000f8e02ff */
[----:B------:R-:W-:Y:S02]  /*1ae00*/  IMAD.MOV.U32 R26, RZ, RZ, R2 ;  /* 0x000000ffff1a7224 */ /* 0x000fe400078e0002 */
[----:B------:R-:W-:Y:S01]  /*1ae10*/  @!P1 IMAD.IADD R3, R3, 0x1, -R8 ;  /* 0x0000000103039824 */ /* 0x000fe200078e0a08 */
[----:B------:R-:W-:Y:S02]  /*1ae20*/  PRMT R13, RZ, 0x7610, R13 ;  /* 0x00007610ff0d7816 */ /* 0x000fe4000000000d */
[----:B------:R-:W-:Y:S01]  /*1ae30*/  ISETP.GT.U32.AND P5, PT, R8, R80, PT ;  /* 0x000000500800720c */ /* 0x000fe20003fa4070 */
[----:B------:R-:W0:Y:S01]  /*1ae40*/  LDCU UR4, c[0x0][0x3b0] ;  /* 0x00007600ff0477ac */ /* 0x000e220008000800 */
        /* <DEDUP_REMOVED lines=8> */
[----:B----4-:R0:W-:Y:S04]  /*1aed0*/  STL [R1+0xe48], R10 ;  /* 0x000e480a01007387 */ /* 0x0101e80000100800 */
[----:B0-----:R-:W4:Y:S04]  /*1aee0*/  LDL.LU R10, [R1+0x160] ;  /* 0x00016000010a7983 */ /* 0x001f280000300800 */
        /* <DEDUP_REMOVED lines=32> */
[----:B------:R-:W-:Y:S02]  /*1b0f0*/  @!P3 IMAD.IADD R12, R12, 0x1, -R8 ;  /* 0x000000010c0cb824 */ /* 0x000fe400078e0a08 */
[----:B------:R-:W-:Y:S01]  /*1b100*/  IMAD.MOV.U32 R27, RZ, RZ, R73 ;  /* 0x000000ffff1b7224 */ /* 0x000fe200078e0049 */
[----:B------:R-:W-:Y:S02]  /*1b110*/  ISETP.GE.AND P3, PT, R81, RZ, PT ;  /* 0x000000ff5100720c */ /* 0x000fe40003f66270 */
[C---:B----4-:R-:W-:Y:S01]  /*1b120*/  ISETP.GT.U32.AND P6, PT, R8.reuse, R10, PT ;  /* 0x0000000a0800720c */ /* 0x050fe20003fc4070 */
[----:B------:R-:W4:Y:S01]  /*1b130*/  LDL.LU R81, [R1+0x198] ;  /* 0x0001980001517983 */ /* 0x000f220000300800 */
[----:B------:R-:W-:Y:S01]  /*1b140*/  @!P1 IMAD.MOV R27, RZ, RZ, -R27 ;  /* 0x000000ffff1b9224 */ /* 0x000fe200078e0a1b */
[----:B------:R-:W-:-:S04]  /*1b150*/  ISETP.GT.U32.AND P1, PT, R8, R12, PT ;  /* 0x0000000c0800720c */ /* 0x000fc80003f24070 */
[----:B------:R-:W-:-:S05]  /*1b160*/  SEL R27, R19, R27, !P4 ;  /* 0x0000001b131b7207 */ /* 0x000fca0006000000 */
[----:B0-----:R-:W-:Y:S02]  /*1b170*/  IMAD R28, R27, UR4, RZ ;  /* 0x000000041b1c7c24 */ /* 0x001fe4000f8e02ff */
[----:B------:R-:W-:Y:S01]  /*1b180*/  @!P6 IMAD.IADD R10, R10, 0x1, -R8 ;  /* 0x000000010a0ae824 */ /* 0x000fe200078e0a08 */
[----:B---3--:R-:W-:Y:S02]  /*1b190*/  PRMT R2, RZ, 0x7610, R2 ;  /* 0x00007610ff027816 */ /* 0x008fe40000000002 */
[----:B------:R-:W-:Y:S01]  /*1b1a0*/  PRMT R11, RZ, 0x7610, R11 ;  /* 0x00007610ff0b7816 */ /* 0x000fe2000000000b */
[----:B------:R-:W-:Y:S01]  /*1b1b0*/  @!P1 IMAD.IADD R12, R12, 0x1, -R8 ;  /* 0x000000010c0c9824 */ /* 0x000fe200078e0a08 */
[----:B------:R-:W-:Y:S02]  /*1b1c0*/  ISETP.GE.AND P1, PT, R14, RZ, PT ;  /* 0x000000ff0e00720c */ /* 0x000fe40003f26270 */
[----:B------:R-:W-:Y:S01]  /*1b1d0*/  ISETP.GT.U32.AND P5, PT, R8, R16, PT ;  /* 0x000000100800720c */ /* 0x000fe20003fa4070 */
[----:B------:R-:W0:Y:S01]  /*1b1e0*/  LDCU UR4, c[0x0][0x3b0] ;  /* 0x00007600ff0477ac */ /* 0x000e220008000800 */
[----:B--2---:R1:W-:Y:S02]  /*1b1f0*/  STL [R1+0xe38], R26 ;  /* 0x000e381a01007387 */ /* 0x0043e40000100800 */
[----:B-1----:R-:W-:-:S02]  /*1b200*/  IMAD.MOV.U32 R26, RZ, RZ, R80 ;  /* 0x000000ffff1a7224 */ /* 0x002fc400078e0050 */
[----:B------:R-:W-:Y:S01]  /*1b210*/  IMAD.MOV.U32 R27, RZ, RZ, R12 ;  /* 0x000000ffff1b7224 */ /* 0x000fe200078e000c */
[----:B------:R-:W2:Y:S01]  /*1b220*/  LDL R80, [R1+0x1000] ;  /* 0x0010000001507983 */ /* 0x000ea20000100800 */
[----:B------:R-:W-:Y:S01]  /*1b230*/  @!P3 IMAD.MOV R26, RZ, RZ, -R26 ;  /* 0x000000ffff1ab224 */ /* 0x000fe200078e0a1a */
[----:B------:R-:W-:Y:S02]  /*1b240*/  ISETP.GE.AND P3, PT, R3, RZ, PT ;  /* 0x000000ff0300720c */ /* 0x000fe40003f66270 */
[----:B------:R-:W-:-:S04]  /*1b250*/  IADD3 R3, P6, PT, R28, R7, RZ ;  /* 0x000000071c037210 */ /* 0x000fc80007fde0ff */
[----:B------:R-:W-:Y:S01]  /*1b260*/  LEA.HI.X.SX32 R14, R28, R6, 0x1, P6 ;  /* 0x000000061c0e7211 */ /* 0x000fe200030f0eff */
[----:B------:R-:W-:-:S04]  /*1b270*/  @P0 IMAD.MOV.U32 R28, RZ, RZ, R3 ;  /* 0x000000ffff1c0224 */ /* 0x000fc800078e0003 */
[----:B------:R-:W-:-:S05]  /*1b280*/  @P0 IMAD.MOV.U32 R29, RZ, RZ, R14 ;  /* 0x000000ffff1d0224 */ /* 0x000fca00078e000e */
[----:B------:R1:W3:Y:S01]  /*1b290*/  @P0 LDG.E.U8 R2, desc[UR18][R28.64] ;  /* 0x000000121c020981 */ /* 0x0002e2000c1e1100 */
[----:B------:R-:W-:-:S05]  /*1b2a0*/  SEL R26, R19, R26, !P4 ;  /* 0x0000001a131a7207 */ /* 0x000fca0006000000 */
        /* <DEDUP_REMOVED lines=11> */
[C---:B------:R-:W-:Y:S02]  /*1b360*/  ISETP.GT.U32.AND P5, PT, R8.reuse, R16, PT ;  /* 0x000000100800720c */ /* 0x040fe40003fa4070 */
[C---:B------:R-:W-:Y:S02]  /*1b370*/  ISETP.GT.U32.AND P3, PT, R8.reuse, R10, PT ;  /* 0x0000000a0800720c */ /* 0x040fe40003f64070 */
[----:B----4-:R-:W-:-:S09]  /*1b380*/  ISETP.GT.U32.AND P6, PT, R8, R81, PT ;  /* 0x000000510800720c */ /* 0x010fd20003fc4070 */
[----:B------:R-:W-:Y:S01]  /*1b390*/  @!P5 IMAD.IADD R16, R16, 0x1, -R8 ;  /* 0x000000011010d824 */ /* 0x000fe200078e0a08 */
[----:B---3--:R1:W-:Y:S04]  /*1b3a0*/  STL [R1+0xe34], R2 ;  /* 0x000e340201007387 */ /* 0x0083e80000100800 */
[----:B-1----:R-:W3:Y:S01]  /*1b3b0*/  LDL R2, [R1+0x1010] ;  /* 0x0010100001027983 */ /* 0x002ee20000100800 */
[----:B------:R-:W-:Y:S01]  /*1b3c0*/  IMAD.MOV.U32 R26, RZ, RZ, R16 ;  /* 0x000000ffff1a7224 */ /* 0x000fe200078e0010 */
[----:B0-----:R-:W-:-:S03]  /*1b3d0*/  SEL R28, R19, R27, !P4 ;  /* 0x0000001b131c7207 */ /* 0x001fc60006000000 */
[----:B------:R-:W-:Y:S01]  /*1b3e0*/  @!P1 IMAD.MOV R26, RZ, RZ, -R26 ;  /* 0x000000ffff1a9224 */ /* 0x000fe200078e0a1a */
[----:B--2---:R-:W-:Y:S02]  /*1b3f0*/  ISETP.GE.AND P1, PT, R80, RZ, PT ;  /* 0x000000ff5000720c */ /* 0x004fe40003f26270 */
[----:B------:R-:W-:Y:S01]  /*1b400*/  ISETP.GT.U32.AND P5, PT, R8, R13, PT ;  /* 0x0000000d0800720c */ /* 0x000fe20003fa4070 */
[--C-:B------:R-:W-:Y:S02]  /*1b410*/  @!P3 IMAD.IADD R10, R10, 0x1, -R8.reuse ;  /* 0x000000010a0ab824 */ /* 0x100fe400078e0a08 */
[----:B------:R-:W-:Y:S01]  /*1b420*/  IMAD R28, R28, UR12, RZ ;  /* 0x0000000c1c1c7c24 */ /* 0x000fe2000f8e02ff */
[----:B------:R-:W-:Y:S01]  /*1b430*/  SEL R27, R19, R26, !P4 ;  /* 0x0000001a131b7207 */ /* 0x000fe20006000000 */
[----:B------:R-:W-:Y:S04]  /*1b440*/  STL [R1+0x4a8], R12 ;  /* 0x0004a80c01007387 */ /* 0x000fe80000100800 */
[----:B------:R-:W2:Y:S04]  /*1b450*/  LDL.LU R3, [R1+0x1ac] ;  /* 0x0001ac0001037983 */ /* 0x000ea80000300800 */
[----:B------:R0:W-:Y:S01]  /*1b460*/  STL [R1+0x4a4], R14 ;  /* 0x0004a40e01007387 */ /* 0x0001e20000100800 */
[----:B------:R-:W-:-:S02]  /*1b470*/  @!P6 IMAD.IADD R81, R81, 0x1, -R8 ;  /* 0x000000015151e824 */ /* 0x000fc400078e0a08 */
[----:B------:R-:W-:Y:S02]  /*1b480*/  IMAD.MOV.U32 R26, RZ, RZ, R10 ;  /* 0x000000ffff1a7224 */ /* 0x000fe400078e000a */
[----:B------:R-:W-:Y:S01]  /*1b490*/  IMAD R27, R27, UR4, RZ ;  /* 0x000000041b1b7c24 */ /* 0x000fe2000f8e02ff */
[----:B------:R-:W4:Y:S04]  /*1b4a0*/  LDL R80, [R1+0xff0] ;  /* 0x000ff00001507983 */ /* 0x000f280000100800 */
[----:B------:R-:W2:Y:S04]  /*1b4b0*/  LDL.LU R73, [R1+0x310] ;  /* 0x0003100001497983 */ /* 0x000ea80000300800 */
[----:B------:R-:W2:Y:S01]  /*1b4c0*/  LDL.LU R10, [R1+0x4ec] ;  /* 0x0004ec00010a7983 */ /* 0x000ea20000300800 */
[----:B------:R-:W-:-:S02]  /*1b4d0*/  @!P1 IMAD.MOV R26, RZ, RZ, -R26 ;  /* 0x000000ffff1a9224 */ /* 0x000fc400078e0a1a */
[----:B------:R-:W-:Y:S01]  /*1b4e0*/  @!P5 IMAD.IADD R13, R13, 0x1, -R8 ;  /* 0x000000010d0dd824 */ /* 0x000fe200078e0a08 */
[----:B------:R-:W-:Y:S02]  /*1b4f0*/  PRMT R29, RZ, 0x7610, R29 ;  /* 0x00007610ff1d7816 */ /* 0x000fe4000000001d */
[----:B0-----:R-:W-:Y:S01]  /*1b500*/  IADD3 R14, P6, PT, R28, R7, RZ ;  /* 0x000000071c0e7210 */ /* 0x001fe20007fde0ff */
[----:B------:R0:W-:Y:S01]  /*1b510*/  STL [R1+0xe30], R11 ;  /* 0x000e300b01007387 */ /* 0x0001e20000100800 */
[----:B------:R-:W-:Y:S01]  /*1b520*/  ISETP.GT.U32.AND P3, PT, R8, R81, PT ;  /* 0x000000510800720c */ /* 0x000fe20003f64070 */
[----:B------:R-:W1:Y:S01]  /*1b530*/  LDCU UR4, c[0x0][0x3b0] ;  /* 0x00007600ff0477ac */ /* 0x000e620008000800 */
[----:B------:R-:W-:Y:S02]  /*1b540*/  LEA.HI.X.SX32 R16, R28, R6, 0x1, P6 ;  /* 0x000000061c107211 */ /* 0x000fe400030f0eff */
[----:B------:R-:W-:Y:S01]  /*1b550*/  SEL R28, R19, R26, !P4 ;  /* 0x0000001a131c7207 */ /* 0x000fe20006000000 */
[----:B------:R-:W-:Y:S01]  /*1b560*/  @P0 IMAD.MOV.U32 R26, RZ, RZ, R14 ;  /* 0x000000ffff1a0224 */ /* 0x000fe200078e000e */
[----:B------:R-:W1:Y:S01]  /*1b570*/  LDCU UR12, c[0x0][0x3b0] ;  /* 0x00007600ff0c77ac */ /* 0x000e620008000800 */
[----:B0-----:R-:W-:-:S04]  /*1b580*/  IADD3 R11, P1, PT, R27, R7, RZ ;  /* 0x000000071b0b7210 */ /* 0x001fc80007f3e0ff */
[----:B------:R-:W-:Y:S01]  /*1b590*/  LEA.HI.X.SX32 R12, R27, R6, 0x1, P1 ;  /* 0x000000061b0c7211 */ /* 0x000fe200008f0eff */
[----:B------:R-:W-:Y:S01]  /*1b5a0*/  @P0 IMAD.MOV.U32 R27, RZ, RZ, R16 ;  /* 0x000000ffff1b0224 */ /* 0x000fe200078e0010 */
[----:B------:R-:W-:-:S04]  /*1b5b0*/  ISETP.GT.U32.AND P5, PT, R8, R13, PT ;  /* 0x0000000d0800720c */ /* 0x000fc80003fa4070 */
[----:B------:R0:W2:Y:S02]  /*1b5c0*/  @P0 LDG.E.U8 R15, desc[UR18][R26.64] ;  /* 0x000000121a0f0981 */ /* 0x0000a4000c1e1100 */
[----:B0-----:R-:W-:Y:S02]  /*1b5d0*/  @P0 IMAD.MOV.U32 R26, RZ, RZ, R11 ;  /* 0x000000ffff1a0224 */ /* 0x001fe400078e000b */
[----:B------:R-:W-:-:S05]  /*1b5e0*/  @P0 IMAD.MOV.U32 R27, RZ, RZ, R12 ;  /* 0x000000ffff1b0224 */ /* 0x000fca00078e000c */
[----:B------:R0:W2:Y:S01]  /*1b5f0*/  @P0 LDG.E.U8 R29, desc[UR18][R26.64] ;  /* 0x000000121a1d0981 */ /* 0x0000a2000c1e1100 */
[----:B------:R-:W-:-:S03]  /*1b600*/  @!P5 IMAD.IADD R13, R13, 0x1, -R8 ;  /* 0x000000010d0dd824 */ /* 0x000fc600078e0a08 */
[----:B------:R-:W-:Y:S04]  /*1b610*/  STL [R1+0x4b0], R14 ;  /* 0x0004b00e01007387 */ /* 0x000fe80000100800 */
[----:B------:R-:W-:Y:S01]  /*1b620*/  STL [R1+0x4b8], R11 ;  /* 0x0004b80b01007387 */ /* 0x000fe20000100800 */
[----:B---3--:R-:W-:-:S03]  /*1b630*/  ISETP.GE.AND P5, PT, R2, RZ, PT ;  /* 0x000000ff0200720c */ /* 0x008fc60003fa6270 */
[----:B------:R-:W3:Y:S04]  /*1b640*/  LDL R2, [R1+0x1068] ;  /* 0x0010680001027983 */ /* 0x000ee80000100800 */
[----:B------:R0:W-:Y:S04]  /*1b650*/  STL [R1+0x4ac], R16 ;  /* 0x0004ac1001007387 */ /* 0x0001e80000100800 */
[----:B0-----:R-:W3:Y:S04]  /*1b660*/  LDL.LU R16, [R1+0x13cc] ;  /* 0x0013cc0001107983 */ /* 0x001ee80000300800 */
[----:B------:R-:W3:Y:S04]  /*1b670*/  LDL.LU R14, [R1+0x13c8] ;  /* 0x0013c800010e7983 */ /* 0x000ee80000300800 */
[----:B------:R-:W-:Y:S01]  /*1b680*/  STL [R1+0x4b4], R12 ;  /* 0x0004b40c01007387 */ /* 0x000fe20000100800 */
[----:B------:R-:W-:-:S02]  /*1b690*/  IMAD.MOV.U32 R26, RZ, RZ, R13 ;  /* 0x000000ffff1a7224 */ /* 0x000fc400078e000d */
[----:B------:R-:W-:Y:S01]  /*1b6a0*/  IMAD R28, R28, UR5, RZ ;  /* 0x000000051c1c7c24 */ /* 0x000fe2000f8e02ff */
[----:B----4-:R-:W-:Y:S01]  /*1b6b0*/  ISETP.GE.AND P6, PT, R80, RZ, PT ;  /* 0x000000ff5000720c */ /* 0x010fe20003fc6270 */
[----:B------:R-:W-:Y:S02]  /*1b6c0*/  @!P3 IMAD.IADD R81, R81, 0x1, -R8 ;  /* 0x000000015151b824 */ /* 0x000fe400078e0a08 */
[----:B------:R-:W-:Y:S01]  /*1b6d0*/  @!P5 IMAD.MOV R26, RZ, RZ, -R26 ;  /* 0x000000ffff1ad224 */ /* 0x000fe200078e0a1a */
[----:B--2---:R0:W-:Y:S01]  /*1b6e0*/  STL [R1+0xe2c], R15 ;  /* 0x000e2c0f01007387 */ /* 0x0041e20000100800 */
[----:B------:R-:W-:Y:S01]  /*1b6f0*/  ISETP.GT.U32.AND P1, PT, R8, R3, PT ;  /* 0x000000030800720c */ /* 0x000fe20003f24070 */
[----:B------:R-:W2:Y:S02]  /*1b700*/  LDCU UR5, c[0x0][0x3b0] ;  /* 0x00007600ff0577ac */ /* 0x000ea40008000800 */
[----:B0-----:R-:W4:Y:S04]  /*1b710*/  LDL.LU R15, [R1+0x13c4] ;  /* 0x0013c400010f7983 */ /* 0x001f280000300800 */
[----:B------:R-:W2:Y:S04]  /*1b720*/  LDL.LU R12, [R1+0x13c0] ;  /* 0x0013c000010c7983 */ /* 0x000ea80000300800 */
[----:B------:R-:W2:Y:S04]  /*1b730*/  LDL.LU R11, [R1+0x13bc] ;  /* 0x0013bc00010b7983 */ /* 0x000ea80000300800 */
[----:B------:R-:W2:Y:S04]  /*1b740*/  LDL.LU R13, [R1+0x4f4] ;  /* 0x0004f400010d7983 */ /* 0x000ea80000300800 */
[----:B------:R0:W-:Y:S02]  /*1b750*/  STL [R1+0xe28], R29 ;  /* 0x000e281d01007387 */ /* 0x0001e40000100800 */
[----:B0-----:R-:W-:-:S04]  /*1b760*/  IADD3 R29, P5, PT, R28, R7, RZ ;  /* 0x000000071c1d7210 */ /* 0x001fc80007fbe0ff */
[----:B------:R-:W-:Y:S01]  /*1b770*/  LEA.HI.X.SX32 R80, R28, R6, 0x1, P5 ;  /* 0x000000061c507211 */ /* 0x000fe200028f0eff */
[----:B------:R0:W-:Y:S01]  /*1b780*/  STL [R1+0x4c0], R29 ;  /* 0x0004c01d01007387 */ /* 0x0001e20000100800 */
[----:B------:R-:W-:-:S03]  /*1b790*/  @P0 IMAD.MOV.U32 R28, RZ, RZ, R29 ;  /* 0x000000ffff1c0224 */ /* 0x000fc600078e001d */
[----:B0-----:R-:W-:Y:S01]  /*1b7a0*/  @P0 IMAD.MOV.U32 R29, RZ, RZ, R80 ;  /* 0x000000ffff1d0224 */ /* 0x001fe200078e0050 */
[----:B---3--:R-:W-:-:S06]  /*1b7b0*/  PRMT R16, RZ, 0x7610, R16 ;  /* 0x00007610ff107816 */ /* 0x008fcc0000000010 */
[----:B------:R0:W3:Y:S01]  /*1b7c0*/  @P0 LDG.E.U8 R16, desc[UR18][R28.64] ;  /* 0x000000121c100981 */ /* 0x0000e2000c1e1100 */
[----:B------:R-:W-:Y:S02]  /*1b7d0*/  ISETP.GT.U32.AND P3, PT, R8, R73, PT ;  /* 0x000000490800720c */ /* 0x000fe40003f64070 */
[----:B------:R-:W-:Y:S01]  /*1b7e0*/  SEL R27, R19, R26, !P4 ;  /* 0x0000001a131b7207 */ /* 0x000fe20006000000 */
[----:B------:R-:W-:-:S04]  /*1b7f0*/  IMAD.MOV.U32 R26, RZ, RZ, R81 ;  /* 0x000000ffff1a7224 */ /* 0x000fc800078e0051 */
[----:B------:R-:W-:Y:S02]  /*1b800*/  IMAD R27, R27, UR13, RZ ;  /* 0x0000000d1b1b7c24 */ /* 0x000fe4000f8e02ff */
[----:B------:R-:W-:Y:S01]  /*1b810*/  @!P6 IMAD.MOV R26, RZ, RZ, -R26 ;  /* 0x000000ffff1ae224 */ /* 0x000fe200078e0a1a */
[----:B------:R-:W-:Y:S04]  /*1b820*/  STL [R1+0x4bc], R80 ;  /* 0x0004bc5001007387 */ /* 0x000fe80000100800 */
[----:B------:R-:W3:Y:S01]  /*1b830*/  LDL R29, [R1+0x103c] ;  /* 0x00103c00011d7983 */ /* 0x000ee20000100800 */
[----:B----4-:R-:W-:Y:S02]  /*1b840*/  PRMT R15, RZ, 0x7610, R15 ;  /* 0x00007610ff0f7816 */ /* 0x010fe4000000000f */
[----:B0-----:R-:W-:Y:S01]  /*1b850*/  IADD3 R28, P6, PT, R27, R7, RZ ;  /* 0x000000071b1c7210 */ /* 0x001fe20007fde0ff */
[----:B------:R-:W-:Y:S01]  /*1b860*/  @!P3 IMAD.IADD R73, R73, 0x1, -R8 ;  /* 0x000000014949b824 */ /* 0x000fe200078e0a08 */
[----:B------:R-:W-:-:S02]  /*1b870*/  ISETP.GE.AND P3, PT, R2, RZ, PT ;  /* 0x000000ff0200720c */ /* 0x000fc40003f66270 */
[----:B------:R-:W-:Y:S02]  /*1b880*/  SEL R26, R19, R26, !P4 ;  /* 0x0000001a131a7207 */ /* 0x000fe40006000000 */
[----:B------:R-:W-:Y:S01]  /*1b890*/  LEA.HI.X.SX32 R2, R27, R6, 0x1, P6 ;  /* 0x000000061b027211 */ /* 0x000fe200030f0eff */
[----:B------:R-:W-:Y:S02]  /*1b8a0*/  IMAD.MOV.U32 R27, RZ, RZ, R28 ;  /* 0x000000ffff1b7224 */ /* 0x000fe400078e001c */
[----:B------:R-:W-:Y:S01]  /*1b8b0*/  @!P1 IMAD.IADD R3, R3, 0x1, -R8 ;  /* 0x0000000103039824 */ /* 0x000fe200078e0a08 */
[----:B------:R-:W-:Y:S02]  /*1b8c0*/  PRMT R14, RZ, 0x7610, R14 ;  /* 0x00007610ff0e7816 */ /* 0x000fe4000000000e */
[----:B------:R-:W-:Y:S02]  /*1b8d0*/  ISETP.GT.U32.AND P5, PT, R8, R10, PT ;  /* 0x0000000a0800720c */ /* 0x000fe40003fa4070 */
[----:B--2---:R-:W-:-:S02]  /*1b8e0*/  PRMT R11, RZ, 0x7610, R11 ;  /* 0x00007610ff0b7816 */ /* 0x004fc4000000000b */
[----:B------:R-:W-:Y:S01]  /*1b8f0*/  PRMT R12, RZ, 0x7610, R12 ;  /* 0x00007610ff0c7816 */ /* 0x000fe2000000000c */
[----:B------:R-:W0:Y:S01]  /*1b900*/  LDCU UR13, c[0x0][0x3b0] ;  /* 0x00007600ff0d77ac */ /* 0x000e220008000800 */
[----:B---3--:R2:W-:Y:S04]  /*1b910*/  STL [R1+0xe24], R16 ;  /* 0x000e241001007387 */ /* 0x0085e80000100800 */
[----:B--2---:R-:W2:Y:S04]  /*1b920*/  LDL.LU R16, [R1+0x500] ;  /* 0x0005000001107983 */ /* 0x004ea80000300800 */
[----:B------:R-:W3:Y:S04]  /*1b930*/  LDL R80, [R1+0x1038] ;  /* 0x0010380001507983 */ /* 0x000ee80000100800 */
[----:B------:R1:W-:Y:S01]  /*1b940*/  STL [R1+0x4d8], R28 ;  /* 0x0004d81c01007387 */ /* 0x0003e20000100800 */
[----:B------:R-:W-:-:S03]  /*1b950*/  ISETP.GT.U32.AND P1, PT, R8, R3, PT ;  /* 0x000000030800720c */ /* 0x000fc60003f24070 */
[----:B------:R-:W4:Y:S01]  /*1b960*/  LDL.LU R81, [R1+0x4fc] ;  /* 0x0004fc0001517983 */ /* 0x000f220000300800 */
[----:B-1----:R-:W-:Y:S02]  /*1b970*/  IMAD R28, R26, UR4, RZ ;  /* 0x000000041a1c7c24 */ /* 0x002fe4000f8e02ff */
[----:B------:R-:W-:-:S07]  /*1b980*/  IMAD.MOV.U32 R26, RZ, RZ, R2 ;  /* 0x000000ffff1a7224 */ /* 0x000fce00078e0002 */
[--C-:B------:R-:W-:Y:S01]  /*1b990*/  @!P1 IMAD.IADD R3, R3, 0x1, -R8.reuse ;  /* 0x0000000103039824 */ /* 0x100fe200078e0a08 */
[----:B------:R1:W-:Y:S01]  /*1b9a0*/  STL [R1+0x4d4], R2 ;  /* 0x0004d40201007387 */ /* 0x0003e20000100800 */
[-C--:B------:R-:W-:Y:S01]  /*1b9b0*/  @P0 LOP3.LUT R27, R27, R26.reuse, RZ, 0x3c, !PT ;  /* 0x0000001a1b1b0212 */ /* 0x080fe200078e3cff */
[----:B------:R-:W-:Y:S01]  /*1b9c0*/  @!P5 IMAD.IADD R10, R10, 0x1, -R8 ;  /* 0x000000010a0ad824 */ /* 0x000fe200078e0a08 */
[----:B------:R-:W0:Y:S02]  /*1b9d0*/  LDCU UR4, c[0x0][0x3b0] ;  /* 0x00007600ff0477ac */ /* 0x000e240008000800 */
[----:B------:R-:W-:-:S04]  /*1b9e0*/  @P0 LOP3.LUT R26, R27, R26, RZ, 0x3c, !PT ;  /* 0x0000001a1b1a0212 */ /* 0x000fc800078e3cff */
[----:B------:R-:W-:Y:S01]  /*1b9f0*/  @P0 LOP3.LUT R27, R27, R26, RZ, 0x3c, !PT ;  /* 0x0000001a1b1b0212 */ /* 0x000fe200078e3cff */
[----:B-1----:R-:W2:Y:S04]  /*1ba00*/  LDL.LU R2, [R1+0x13b8] ;  /* 0x0013b80001027983 */ /* 0x002ea80000300800 */
[----:B------:R1:W2:Y:S02]  /*1ba10*/  @P0 LDG.E.U8 R15, desc[UR18][R26.64] ;  /* 0x000000121a0f0981 */ /* 0x0002a4000c1e1100 */
[----:B-1----:R-:W-:Y:S02]  /*1ba20*/  IMAD.MOV.U32 R26, RZ, RZ, R3 ;  /* 0x000000ffff1a7224 */ /* 0x002fe400078e0003 */
[----:B------:R-:W3:Y:S02]  /*1ba30*/  LDL R3, [R1+0x1034] ;  /* 0x0010340001037983 */ /* 0x000ee40000100800 */
[----:B------:R-:W-:-:S02]  /*1ba40*/  @!P3 IMAD.MOV R26, RZ, RZ, -R26 ;  /* 0x000000ffff1ab224 */ /* 0x000fc400078e0a1a */
[----:B--2---:R1:W-:Y:S02]  /*1ba50*/  STL [R1+0xe20], R15 ;  /* 0x000e200f01007387 */ /* 0x0043e40000100800 */
[----:B-1----:R-:W-:-:S04]  /*1ba60*/  IADD3 R15, P1, PT, R28, R7, RZ ;  /* 0x000000071c0f7210 */ /* 0x002fc80007f3e0ff */
[----:B------:R-:W-:Y:S02]  /*1ba70*/  LEA.HI.X.SX32 R27, R28, R6, 0x1, P1 ;  /* 0x000000061c1b7211 */ /* 0x000fe400008f0eff */
[----:B------:R-:W-:Y:S01]  /*1ba80*/  SEL R28, R19, R26, !P4 ;  /* 0x0000001a131c7207 */ /* 0x000fe20006000000 */
[----:B------:R-:W-:-:S05]  /*1ba90*/  @P0 IMAD.MOV.U32 R26, RZ, RZ, R15 ;  /* 0x000000ffff1a0224 */ /* 0x000fca00078e000f */
[----:B------:R1:W2:Y:S01]  /*1baa0*/  @P0 LDG.E.U8 R14, desc[UR18][R26.64] ;  /* 0x000000121a0e0981 */ /* 0x0002a2000c1e1100 */
[----:B------:R-:W-:Y:S01]  /*1bab0*/  ISETP.GT.U32.AND P6, PT, R8, R10, PT ;  /* 0x0000000a0800720c */ /* 0x000fe20003fc4070 */
[----:B------:R-:W-:Y:S01]  /*1bac0*/  IMAD R28, R28, UR5, RZ ;  /* 0x000000051c1c7c24 */ /* 0x000fe2000f8e02ff */
[----:B------:R-:W-:Y:S01]  /*1bad0*/  ISETP.GE.AND P1, PT, R29, RZ, PT ;  /* 0x000000ff1d00720c */ /* 0x000fe20003f26270 */
[----:B------:R-:W-:Y:S04]  /*1bae0*/  STL [R1+0x4e0], R15 ;  /* 0x0004e00f01007387 */ /* 0x000fe80000100800 */
[----:B------:R-:W-:Y:S01]  /*1baf0*/  STL [R1+0x4dc], R27 ;  /* 0x0004dc1b01007387 */ /* 0x000fe20000100800 */
[C---:B------:R-:W-:Y:S02]  /*1bb00*/  ISETP.GT.U32.AND P5, PT, R8.reuse, R73, PT ;  /* 0x000000490800720c */ /* 0x040fe40003fa4070 */
[----:B------:R-:W-:-:S02]  /*1bb10*/  ISETP.GT.U32.AND P3, PT, R8, R13, PT ;  /* 0x0000000d0800720c */ /* 0x000fc40003f64070 */
[----:B------:R-:W-:Y:S01]  /*1bb20*/  PRMT R2, RZ, 0x7610, R2 ;  /* 0x00007610ff027816 */ /* 0x000fe20000000002 */
[----:B------:R-:W0:Y:S01]  /*1bb30*/  LDCU UR5, c[0x0][0x3b0] ;  /* 0x00007600ff0577ac */ /* 0x000e220008000800 */
[----:B------:R-:W-:Y:S01]  /*1bb40*/  @!P6 IMAD.IADD R10, R10, 0x1, -R8 ;  /* 0x000000010a0ae824 */ /* 0x000fe200078e0a08 */
[----:B------:R-:W-:-:S04]  /*1bb50*/  IADD3 R29, P6, PT, R28, R7, RZ ;  /* 0x000000071c1d7210 */ /* 0x000fc80007fde0ff */
[----:B------:R-:W-:Y:S02]  /*1bb60*/  LEA.HI.X.SX32 R28, R28, R6, 0x1, P6 ;  /* 0x000000061c1c7211 */ /* 0x000fe400030f0eff */
[----:B-1----:R-:W-:Y:S01]  /*1bb70*/  PRMT R26, RZ, 0x7610, R26 ;  /* 0x00007610ff1a7816 */ /* 0x002fe2000000001a */
[----:B--2---:R1:W-:Y:S04]  /*1bb80*/  STL [R1+0xe1c], R14 ;  /* 0x000e1c0e01007387 */ /* 0x0043e80000100800 */
[----:B-1----:R-:W2:Y:S04]  /*1bb90*/  LDL R14, [R1+0x1030] ;  /* 0x00103000010e7983 */ /* 0x002ea80000100800 */
[----:B------:R-:W2:Y:S04]  /*1bba0*/  LDL.LU R15, [R1+0x51c] ;  /* 0x00051c00010f7983 */ /* 0x000ea80000300800 */
        /* <DEDUP_REMOVED lines=9> */
[----:B---3--:R-:W-:Y:S02]  /*1bc40*/  ISETP.GE.AND P3, PT, R80, RZ, PT ;  /* 0x000000ff5000720c */ /* 0x008fe40003f66270 */
[C---:B----4-:R-:W-:Y:S01]  /*1bc50*/  ISETP.GT.U32.AND P6, PT, R8.reuse, R81, PT ;  /* 0x000000510800720c */ /* 0x050fe20003fc4070 */
        /* <DEDUP_REMOVED lines=10> */
[----:B------:R1:W-:Y:S02]  /*1bd00*/  STL [R1+0xe18], R26 ;  /* 0x000e181a01007387 */ /* 0x0003e40000100800 */
        /* <DEDUP_REMOVED lines=36> */
[----:B------:R-:W-:Y:S01]  /*1bf50*/  IMAD R28, R28, UR12, RZ ;  /* 0x0000000c1c1c7c24 */ /* 0x000fe2000f8e02ff */
[----:B------:R0:W-:Y:S01]  /*1bf60*/  STL [R1+0x4f8], R13 ;  /* 0x0004f80d01007387 */ /* 0x0001e20000100800 */
[----:B------:R-:W-:Y:S01]  /*1bf70*/  ISETP.GT.U32.AND P5, PT, R8, R15, PT ;  /* 0x0000000f0800720c */ /* 0x000fe20003fa4070 */
[----:B------:R-:W-:Y:S02]  /*1bf80*/  IMAD.MOV.U32 R26, RZ, RZ, R81 ;  /* 0x000000ffff1a7224 */ /* 0x000fe400078e0051 */
[----:B------:R-:W-:Y:S01]  /*1bf90*/  IMAD R27, R27, UR4, RZ ;  /* 0x000000041b1b7c24 */ /* 0x000fe2000f8e02ff */
[----:B------:R-:W2:Y:S04]  /*1bfa0*/  LDL.LU R3, [R1+0x52c] ;  /* 0x00052c0001037983 */ /* 0x000ea80000300800 */
[----:B------:R1:W-:Y:S01]  /*1bfb0*/  STL [R1+0x4f4], R14 ;  /* 0x0004f40e01007387 */ /* 0x0003e20000100800 */
[----:B------:R-:W-:-:S02]  /*1bfc0*/  @!P6 IMAD.IADD R80, R80, 0x1, -R8 ;  /* 0x000000015050e824 */ /* 0x000fc400078e0a08 */
[----:B------:R-:W-:Y:S01]  /*1bfd0*/  @!P1 IMAD.MOV R26, RZ, RZ, -R26 ;  /* 0x000000ffff1a9224 */ /* 0x000fe200078e0a1a */
[-C--:B------:R-:W-:Y:S02]  /*1bfe0*/  IADD3 R10, P1, PT, R27, R7.reuse, RZ ;  /* 0x000000071b0a7210 */ /* 0x080fe40007f3e0ff */
[----:B------:R-:W-:Y:S01]  /*1bff0*/  PRMT R29, RZ, 0x7610, R29 ;  /* 0x00007610ff1d7816 */ /* 0x000fe2000000001d */
[----:B0-----:R-:W3:Y:S04]  /*1c000*/  LDL R13, [R1+0x1064] ;  /* 0x00106400010d7983 */ /* 0x001ee80000100800 */
[----:B------:R-:W2:Y:S04]  /*1c010*/  LDL.LU R73, [R1+0x534] ;  /* 0x0005340001497983 */ /* 0x000ea80000300800 */
[----:B------:R-:W2:Y:S01]  /*1c020*/  LDL.LU R81, [R1+0x540] ;  /* 0x0005400001517983 */ /* 0x000ea20000300800 */
[----:B------:R-:W-:Y:S01]  /*1c030*/  @!P5 IMAD.IADD R15, R15, 0x1, -R8 ;  /* 0x000000010f0fd824 */ /* 0x000fe200078e0a08 */
[----:B------:R-:W0:Y:S01]  /*1c040*/  LDCU UR4, c[0x0][0x3b0] ;  /* 0x00007600ff0477ac */ /* 0x000e220008000800 */
[C---:B-1----:R-:W-:Y:S01]  /*1c050*/  IADD3 R14, P6, PT, R28.reuse, R7, RZ ;  /* 0x000000071c0e7210 */ /* 0x042fe20007fde0ff */
[----:B------:R-:W1:Y:S03]  /*1c060*/  LDCU UR12, c[0x0][0x3b0] ;  /* 0x00007600ff0c77ac */ /* 0x000e660008000800 */
[----:B------:R-:W-:Y:S01]  /*1c070*/  LEA.HI.X.SX32 R16, R28, R6, 0x1, P6 ;  /* 0x000000061c107211 */ /* 0x000fe200030f0eff */
[----:B------:R-:W-:Y:S04]  /*1c080*/  STL [R1+0x500], R14 ;  /* 0x0005000e01007387 */ /* 0x000fe80000100800 */
[----:B------:R-:W-:Y:S01]  /*1c090*/  STL [R1+0x518], R10 ;  /* 0x0005180a01007387 */ /* 0x000fe20000100800 */
[----:B------:R-:W-:Y:S01]  /*1c0a0*/  SEL R28, R19, R26, !P4 ;  /* 0x0000001a131c7207 */ /* 0x000fe20006000000 */
[----:B------:R-:W-:Y:S01]  /*1c0b0*/  @P0 IMAD.MOV.U32 R26, RZ, RZ, R14 ;  /* 0x000000ffff1a0224 */ /* 0x000fe200078e000e */
[----:B----4-:R-:W-:-:S02]  /*1c0c0*/  ISETP.GE.AND P5, PT, R2, RZ, PT ;  /* 0x000000ff0200720c */ /* 0x010fc40003fa6270 */
        /* <DEDUP_REMOVED lines=13> */
[----:B--2---:R-:W2:Y:S04]  /*1c1a0*/  LDL.LU R12, [R1+0x13ac] ;  /* 0x0013ac00010c7983 */ /* 0x004ea80000300800 */
[----:B------:R-:W2:Y:S04]  /*1c1b0*/  LDL.LU R11, [R1+0x13a8] ;  /* 0x0013a800010b7983 */ /* 0x000ea80000300800 */
[----:B------:R-:W2:Y:S01]  /*1c1c0*/  LDL.LU R10, [R1+0x13a4] ;  /* 0x0013a400010a7983 */ /* 0x000ea20000300800 */
[----:B------:R-:W-:Y:S01]  /*1c1d0*/  ISETP.GT.U32.AND P3, PT, R8, R80, PT ;  /* 0x000000500800720c */ /* 0x000fe20003f64070 */
[----:B0-----:R-:W-:-:S02]  /*1c1e0*/  IMAD.MOV.U32 R26, RZ, RZ, R15 ;  /* 0x000000ffff1a7224 */ /* 0x001fc400078e000f */
[----:B------:R-:W-:Y:S01]  /*1c1f0*/  IMAD R28, R28, UR5, RZ ;  /* 0x000000051c1c7c24 */ /* 0x000fe2000f8e02ff */
[----:B---3--:R-:W-:Y:S02]  /*1c200*/  ISETP.GE.AND P6, PT, R13, RZ, PT ;  /* 0x000000ff0d00720c */ /* 0x008fe40003fc6270 */
[----:B------:R-:W-:Y:S01]  /*1c210*/  PRMT R16, RZ, 0x7610, R16 ;  /* 0x00007610ff107816 */ /* 0x000fe20000000010 */
[----:B------:R-:W-:Y:S01]  /*1c220*/  @!P5 IMAD.MOV R26, RZ, RZ, -R26 ;  /* 0x000000ffff1ad224 */ /* 0x000fe200078e0a1a */
[----:B------:R-:W3:Y:S01]  /*1c230*/  LDL.LU R13, [R1+0x53c] ;  /* 0x00053c00010d7983 */ /* 0x000ee20000300800 */
[----:B------:R-:W-:Y:S02]  /*1c240*/  IADD3 R15, P5, PT, R28, R7, RZ ;  /* 0x000000071c0f7210 */ /* 0x000fe40007fbe0ff */
[----:B------:R-:W-:Y:S02]  /*1c250*/  ISETP.GT.U32.AND P1, PT, R8, R3, PT ;  /* 0x000000030800720c */ /* 0x000fe40003f24070 */
[----:B------:R-:W-:-:S02]  /*1c260*/  PRMT R14, RZ, 0x7610, R14 ;  /* 0x00007610ff0e7816 */ /* 0x000fc4000000000e */
[----:B------:R-:W-:Y:S01]  /*1c270*/  SEL R27, R19, R26, !P4 ;  /* 0x0000001a131b7207 */ /* 0x000fe20006000000 */
[----:B------:R-:W0:Y:S01]  /*1c280*/  LDCU UR5, c[0x0][0x3b0] ;  /* 0x00007600ff0577ac */ /* 0x000e220008000800 */
[----:B------:R-:W-:Y:S01]  /*1c290*/  @!P3 IMAD.IADD R80, R80, 0x1, -R8 ;  /* 0x000000015050b824 */ /* 0x000fe200078e0a08 */
[----:B------:R-:W-:Y:S01]  /*1c2a0*/  ISETP.GT.U32.AND P3, PT, R8, R73, PT ;  /* 0x000000490800720c */ /* 0x000fe20003f64070 */
[----:B------:R-:W-:Y:S04]  /*1c2b0*/  STL [R1+0x520], R15 ;  /* 0x0005200f01007387 */ /* 0x000fe80000100800 */
[----:B------:R1:W-:Y:S01]  /*1c2c0*/  STL [R1+0xe08], R29 ;  /* 0x000e081d01007387 */ /* 0x0003e20000100800 */
[----:B------:R-:W-:Y:S02]  /*1c2d0*/  IMAD.MOV.U32 R26, RZ, RZ, R80 ;  /* 0x000000ffff1a7224 */ /* 0x000fe400078e0050 */
[----:B------:R-:W-:Y:S01]  /*1c2e0*/  IMAD R27, R27, UR13, RZ ;  /* 0x0000000d1b1b7c24 */ /* 0x000fe2000f8e02ff */
[----:B------:R-:W0:Y:S01]  /*1c2f0*/  LDCU UR13, c[0x0][0x3b0] ;  /* 0x00007600ff0d77ac */ /* 0x000e220008000800 */
[----:B------:R-:W-:Y:S01]  /*1c300*/  @!P6 IMAD.MOV R26, RZ, RZ, -R26 ;  /* 0x000000ffff1ae224 */ /* 0x000fe200078e0a1a */
[----:B-1----:R-:W-:Y:S01]  /*1c310*/  LEA.HI.X.SX32 R29, R28, R6, 0x1, P5 ;  /* 0x000000061c1d7211 */ /* 0x002fe200028f0eff */
        /* <DEDUP_REMOVED lines=8> */
[----:B-1----:R-:W2:Y:S04]  /*1c3a0*/  LDL R29, [R1+0x1050] ;  /* 0x00105000011d7983 */ /* 0x002ea80000100800 */
[----:B------:R-:W2:Y:S04]  /*1c3b0*/  LDL.LU R15, [R1+0x560] ;  /* 0x00056000010f7983 */ /* 0x000ea80000300800 */
[----:B------:R-:W2:Y:S01]  /*1c3c0*/  LDL R80, [R1+0x1060] ;  /* 0x0010600001507983 */ /* 0x000ea20000100800 */
[----:B------:R-:W-:-:S03]  /*1c3d0*/  LEA.HI.X.SX32 R2, R27, R6, 0x1, P6 ;  /* 0x000000061b027211 */ /* 0x000fc600030f0eff */
[----:B------:R1:W-:Y:S01]  /*1c3e0*/  STL [R1+0x528], R28 ;  /* 0x0005281c01007387 */ /* 0x0003e20000100800 */
[----:B------:R-:W-:Y:S02]  /*1c3f0*/  IMAD.MOV.U32 R27, RZ, RZ, R28 ;  /* 0x000000ffff1b7224 */ /* 0x000fe400078e001c */
[----:B-1----:R-:W-:Y:S02]  /*1c400*/  IMAD R28, R26, UR4, RZ ;  /* 0x000000041a1c7c24 */ /* 0x002fe4000f8e02ff */
[----:B------:R-:W-:Y:S02]  /*1c410*/  IMAD.MOV.U32 R26, RZ, RZ, R2 ;  /* 0x000000ffff1a7224 */ /* 0x000fe400078e0002 */
[----:B------:R-:W-:Y:S01]  /*1c420*/  @!P1 IMAD.IADD R3, R3, 0x1, -R8 ;  /* 0x0000000103039824 */ /* 0x000fe200078e0a08 */
[----:B------:R-:W-:Y:S01]  /*1c430*/  ISETP.GT.U32.AND P5, PT, R8, R81, PT ;  /* 0x000000510800720c */ /* 0x000fe20003fa4070 */
[----:B------:R-:W1:Y:S01]  /*1c440*/  LDCU UR4, c[0x0][0x3b0] ;  /* 0x00007600ff0477ac */ /* 0x000e620008000800 */
        /* <DEDUP_REMOVED lines=11> */
[----:B0-----:R-:W4:Y:S04]  /*1c500*/  LDL.LU R2, [R1+0x13a0] ;  /* 0x0013a00001027983 */ /* 0x001f280000300800 */
[----:B------:R-:W4:Y:S04]  /*1c510*/  LDL R3, [R1+0x1070] ;  /* 0x0010700001037983 */ /* 0x000f280000100800 */
        /* <DEDUP_REMOVED lines=10> */
[----:B------:R-:W-:Y:S04]  /*1c5c0*/  STL [R1+0x530], R16 ;  /* 0x0005301001007387 */ /* 0x000fe80000100800 */
[----:B------:R-:W-:Y:S01]  /*1c5d0*/  STL [R1+0x52c], R27 ;  /* 0x00052c1b01007387 */ /* 0x000fe20000100800 */
[----:B0-----:R-:W-:Y:S02]  /*1c5e0*/  PRMT R26, RZ, 0x7610, R26 ;  /* 0x00007610ff1a7816 */ /* 0x001fe4000000001a */
[----:B------:R-:W-:-:S02]  /*1c5f0*/  ISETP.GT.U32.AND P5, PT, R8, R73, PT ;  /* 0x000000490800720c */ /* 0x000fc40003fa4070 */
[----:B---3--:R-:W-:Y:S01]  /*1c600*/  ISETP.GT.U32.AND P3, PT, R8, R13, PT ;  /* 0x0000000d0800720c */ /* 0x008fe20003f64070 */
[----:B------:R-:W0:Y:S01]  /*1c610*/  LDCU UR5, c[0x0][0x3b0] ;  /* 0x00007600ff0577ac */ /* 0x000e220008000800 */
        /* <DEDUP_REMOVED lines=12> */
[--C-:B------:R-:W-:Y:S02]  /*1c6e0*/  @!P5 IMAD.IADD R73, R73, 0x1, -R8.reuse ;  /* 0x000000014949d824 */ /* 0x100fe400078e0a08 */
[----:B------:R-:W-:Y:S01]  /*1c6f0*/  @!P3 IMAD.IADD R13, R13, 0x1, -R8 ;  /* 0x000000010d0db824 */ /* 0x000fe200078e0a08 */
[----:B------:R-:W-:Y:S01]  /*1c700*/  ISETP.GE.AND P3, PT, R80, RZ, PT ;  /* 0x000000ff5000720c */ /* 0x000fe20003f66270 */
[----:B------:R-:W-:Y:S01]  /*1c710*/  IMAD.MOV.U32 R27, RZ, RZ, R73 ;  /* 0x000000ffff1b7224 */ /* 0x000fe200078e0049 */
[C---:B----4-:R-:W-:Y:S01]  /*1c720*/  ISETP.GT.U32.AND P6, PT, R8.reuse, R10, PT ;  /* 0x0000000a0800720c */ /* 0x050fe20003fc4070 */
[----:B------:R-:W4:Y:S02]  /*1c730*/  LDL.LU R80, [R1+0x574] ;  /* 0x0005740001507983 */ /* 0x000f240000300800 */
[----:B------:R-:W-:Y:S01]  /*1c740*/  @!P1 IMAD.MOV R27, RZ, RZ, -R27 ;  /* 0x000000ffff1b9224 */ /* 0x000fe200078e0a1b */
[----:B------:R-:W-:-:S04]  /*1c750*/  ISETP.GT.U32.AND P1, PT, R8, R13, PT ;  /* 0x0000000d0800720c */ /* 0x000fc80003f24070 */
[----:B------:R-:W-:-:S05]  /*1c760*/  SEL R27, R19, R27, !P4 ;  /* 0x0000001b131b7207 */ /* 0x000fca0006000000 */
[----:B0-----:R-:W-:Y:S02]  /*1c770*/  IMAD R28, R27, UR4, RZ ;  /* 0x000000041b1c7c24 */ /* 0x001fe4000f8e02ff */
[----:B------:R-:W-:Y:S01]  /*1c780*/  @!P6 IMAD.IADD R10, R10, 0x1, -R8 ;  /* 0x000000010a0ae824 */ /* 0x000fe200078e0a08 */
[----:B------:R-:W-:Y:S02]  /*1c790*/  PRMT R2, RZ, 0x7610, R2 ;  /* 0x00007610ff027816 */ /* 0x000fe40000000002 */
[----:B------:R-:W-:Y:S01]  /*1c7a0*/  PRMT R11, RZ, 0x7610, R11 ;  /* 0x00007610ff0b7816 */ /* 0x000fe2000000000b */
[----:B------:R-:W-:Y:S01]  /*1c7b0*/  @!P1 IMAD.IADD R13, R13, 0x1, -R8 ;  /* 0x000000010d0d9824 */ /* 0x000fe200078e0a08 */
[----:B------:R-:W-:Y:S01]  /*1c7c0*/  ISETP.GT.U32.AND P5, PT, R8, R15, PT ;  /* 0x0000000f0800720c */ /* 0x000fe20003fa4070 */
[----:B------:R-:W0:Y:S02]  /*1c7d0*/  LDCU UR4, c[0x0][0x3b0] ;  /* 0x00007600ff0477ac */ /* 0x000e240008000800 */
[----:B------:R-:W-:Y:S01]  /*1c7e0*/  IMAD.MOV.U32 R27, RZ, RZ, R13 ;  /* 0x000000ffff1b7224 */ /* 0x000fe200078e000d */
[----:B--2---:R-:W-:Y:S01]  /*1c7f0*/  ISETP.GE.AND P1, PT, R14, RZ, PT ;  /* 0x000000ff0e00720c */ /* 0x004fe20003f26270 */
[----:B---3--:R1:W-:Y:S02]  /*1c800*/  STL [R1+0xdf8], R26 ;  /* 0x000df81a01007387 */ /* 0x0083e40000100800 */
        /* <DEDUP_REMOVED lines=10> */
[----:B------:R1:W-:Y:S01]  /*1c8b0*/  STL [R1+0x540], R3 ;  /* 0x0005400301007387 */ /* 0x0003e20000100800 */
[----:B------:R-:W-:Y:S01]  /*1c8c0*/  @!P5 IMAD.IADD R15, R15, 0x1, -R8 ;  /* 0x000000010f0fd824 */ /* 0x000fe200078e0a08 */
[C---:B------:R-:W-:Y:S02]  /*1c8d0*/  IADD3 R13, P6, PT, R26.reuse, R7, RZ ;  /* 0x000000071a0d7210 */ /* 0x040fe40007fde0ff */
[----:B------:R3:W-:Y:S04]  /*1c8e0*/  STL [R1+0x53c], R14 ;  /* 0x00053c0e01007387 */ /* 0x0007e80000100800 */
[----:B------:R0:W2:Y:S01]  /*1c8f0*/  @P0 LDG.E.U8 R2, desc[UR18][R28.64] ;  /* 0x000000121c020981 */ /* 0x0000a2000c1e1100 */
[----:B------:R-:W-:Y:S01]  /*1c900*/  @!P3 IMAD.MOV R27, RZ, RZ, -R27 ;  /* 0x000000ffff1bb224 */ /* 0x000fe200078e0a1b */
[----:B------:R-:W-:Y:S01]  /*1c910*/  PRMT R12, RZ, 0x7610, R12 ;  /* 0x00007610ff0c7816 */ /* 0x000fe2000000000c */
[----:B------:R-:W2:Y:S01]  /*1c920*/  LDCU UR5, c[0x0][0x3b0] ;  /* 0x00007600ff0577ac */ /* 0x000ea20008000800 */
[----:B-1----:R-:W2:Y:S01]  /*1c930*/  LDL R3, [R1+0x10a4] ;  /* 0x0010a40001037983 */ /* 0x002ea20000100800 */
[----:B---3--:R-:W-:Y:S01]  /*1c940*/  LEA.HI.X.SX32 R14, R26, R6, 0x1, P6 ;  /* 0x000000061a0e7211 */ /* 0x008fe200030f0eff */
[----:B0-----:R-:W-:-:S04]  /*1c950*/  @P0 IMAD.MOV.U32 R28, RZ, RZ, R13 ;  /* 0x000000ffff1c0224 */ /* 0x001fc800078e000d */
[----:B------:R-:W-:-:S05]  /*1c960*/  @P0 IMAD.MOV.U32 R29, RZ, RZ, R14 ;  /* 0x000000ffff1d0224 */ /* 0x000fca00078e000e */
[----:B------:R0:W3:Y:S01]  /*1c970*/  @P0 LDG.E.U8 R11, desc[UR18][R28.64] ;  /* 0x000000121c0b0981 */ /* 0x0000e2000c1e1100 */
[C---:B------:R-:W-:Y:S02]  /*1c980*/  ISETP.GT.U32.AND P5, PT, R8.reuse, R15, PT ;  /* 0x0000000f0800720c */ /* 0x040fe40003fa4070 */
[----:B------:R-:W-:-:S11]  /*1c990*/  ISETP.GT.U32.AND P3, PT, R8, R10, PT ;  /* 0x0000000a0800720c */ /* 0x000fd60003f64070 */
[----:B------:R-:W-:Y:S01]  /*1c9a0*/  @!P5 IMAD.IADD R15, R15, 0x1, -R8 ;  /* 0x000000010f0fd824 */ /* 0x000fe200078e0a08 */
[----:B------:R-:W-:-:S03]  /*1c9b0*/  ISETP.GT.U32.AND P5, PT, R8, R16, PT ;  /* 0x000000100800720c */ /* 0x000fc60003fa4070 */
[----:B------:R-:W-:Y:S01]  /*1c9c0*/  IMAD.MOV.U32 R26, RZ, RZ, R15 ;  /* 0x000000ffff1a7224 */ /* 0x000fe200078e000f */
[----:B----4-:R-:W-:-:S03]  /*1c9d0*/  ISETP.GT.U32.AND P6, PT, R8, R80, PT ;  /* 0x000000500800720c */ /* 0x010fc60003fc4070 */
[----:B------:R-:W-:Y:S01]  /*1c9e0*/  @!P1 IMAD.MOV R26, RZ, RZ, -R26 ;  /* 0x000000ffff1a9224 */ /* 0x000fe200078e0a1a */
[----:B0-----:R-:W-:-:S05]  /*1c9f0*/  SEL R28, R19, R27, !P4 ;  /* 0x0000001b131c7207 */ /* 0x001fca0006000000 */
[--C-:B------:R-:W-:Y:S01]  /*1ca00*/  @!P5 IMAD.IADD R16, R16, 0x1, -R8.reuse ;  /* 0x000000011010d824 */ /* 0x100fe200078e0a08 */
[----:B------:R-:W-:Y:S01]  /*1ca10*/  SEL R27, R19, R26, !P4 ;  /* 0x0000001a131b7207 */ /* 0x000fe20006000000 */
[----:B------:R-:W-:Y:S02]  /*1ca20*/  @!P3 IMAD.IADD R10, R10, 0x1, -R8 ;  /* 0x000000010a0ab824 */ /* 0x000fe400078e0a08 */
[----:B------:R-:W-:Y:S01]  /*1ca30*/  IMAD R28, R28, UR12, RZ ;  /* 0x0000000c1c1c7c24 */ /* 0x000fe2000f8e02ff */
[----:B------:R0:W-:Y:S01]  /*1ca40*/  STL [R1+0x558], R13 ;  /* 0x0005580d01007387 */ /* 0x0001e20000100800 */
[----:B------:R-:W-:Y:S01]  /*1ca50*/  ISETP.GT.U32.AND P5, PT, R8, R16, PT ;  /* 0x000000100800720c */ /* 0x000fe20003fa4070 */
[----:B------:R-:W-:Y:S02]  /*1ca60*/  IMAD.MOV.U32 R26, RZ, RZ, R10 ;  /* 0x000000ffff1a7224 */ /* 0x000fe400078e000a */
[----:B------:R-:W-:Y:S02]  /*1ca70*/  IMAD R27, R27, UR4, RZ ;  /* 0x000000041b1b7c24 */ /* 0x000fe4000f8e02ff */
[----:B------:R-:W-:Y:S01]  /*1ca80*/  @!P6 IMAD.IADD R80, R80, 0x1, -R8 ;  /* 0x000000015050e824 */ /* 0x000fe200078e0a08 */
[----:B------:R-:W-:Y:S01]  /*1ca90*/  PRMT R29, RZ, 0x7610, R29 ;  /* 0x00007610ff1d7816 */ /* 0x000fe2000000001d */
[----:B------:R-:W1:Y:S01]  /*1caa0*/  LDCU UR4, c[0x0][0x3b0] ;  /* 0x00007600ff0477ac */ /* 0x000e620008000800 */
[----:B------:R-:W4:Y:S01]  /*1cab0*/  LDCU UR12, c[0x0][0x3b0] ;  /* 0x00007600ff0c77ac */ /* 0x000f220008000800 */
[----:B0-----:R-:W-:-:S04]  /*1cac0*/  IADD3 R13, P6, PT, R28, R7, RZ ;  /* 0x000000071c0d7210 */ /* 0x001fc80007fde0ff */
[----:B------:R-:W-:Y:S01]  /*1cad0*/  LEA.HI.X.SX32 R15, R28, R6, 0x1, P6 ;  /* 0x000000061c0f7211 */ /* 0x000fe200030f0eff */
[----:B------:R-:W-:Y:S01]  /*1cae0*/  @!P5 IMAD.IADD R16, R16, 0x1, -R8 ;  /* 0x000000011010d824 */ /* 0x000fe200078e0a08 */
[----:B--2---:R-:W-:-:S13]  /*1caf0*/  ISETP.GE.AND P1, PT, R81, RZ, PT ;  /* 0x000000ff5100720c */ /* 0x004fda0003f26270 */
[----:B------:R-:W-:Y:S01]  /*1cb00*/  @!P1 IMAD.MOV R26, RZ, RZ, -R26 ;  /* 0x000000ffff1a9224 */ /* 0x000fe200078e0a1a */
[----:B------:R-:W-:Y:S01]  /*1cb10*/  IADD3 R10, P1, PT, R27, R7, RZ ;  /* 0x000000071b0a7210 */ /* 0x000fe20007f3e0ff */
[----:B------:R0:W-:Y:S04]  /*1cb20*/  STL [R1+0xdf4], R2 ;  /* 0x000df40201007387 */ /* 0x0001e80000100800 */
[----:B0-----:R-:W2:Y:S04]  /*1cb30*/  LDL.LU R2, [R1+0x57c] ;  /* 0x00057c0001027983 */ /* 0x001ea80000300800 */
[----:B------:R0:W-:Y:S04]  /*1cb40*/  STL [R1+0x554], R14 ;  /* 0x0005540e01007387 */ /* 0x0001e80000100800 */
[----:B------:R-:W2:Y:S04]  /*1cb50*/  LDL R81, [R1+0x1080] ;  /* 0x0010800001517983 */ /* 0x000ea80000100800 */
[----:B------:R-:W2:Y:S01]  /*1cb60*/  LDL.LU R73, [R1+0x594] ;  /* 0x0005940001497983 */ /* 0x000ea20000300800 */
[----:B------:R-:W-:-:S02]  /*1cb70*/  ISETP.GE.AND P5, PT, R3, RZ, PT ;  /* 0x000000ff0300720c */ /* 0x000fc40003fa6270 */
[----:B------:R-:W-:Y:S01]  /*1cb80*/  SEL R28, R19, R26, !P4 ;  /* 0x0000001a131c7207 */ /* 0x000fe20006000000 */
[----:B0-----:R-:W2:Y:S04]  /*1cb90*/  LDL.LU R14, [R1+0x5a0] ;  /* 0x0005a000010e7983 */ /* 0x001ea80000300800 */
[----:B------:R-:W-:Y:S04]  /*1cba0*/  STL [R1+0x560], R13 ;  /* 0x0005600d01007387 */ /* 0x000fe80000100800 */
[----:B------:R-:W-:Y:S04]  /*1cbb0*/  STL [R1+0x568], R10 ;  /* 0x0005680a01007387 */ /* 0x000fe80000100800 */
[----:B------:R-:W2:Y:S04]  /*1cbc0*/  LDL R3, [R1+0x10a0] ;  /* 0x0010a00001037983 */ /* 0x000ea80000100800 */
[----:B------:R-:W-:Y:S04]  /*1cbd0*/  STL [R1+0x55c], R15 ;  /* 0x00055c0f01007387 */ /* 0x000fe80000100800 */
[----:B---3--:R0:W-:Y:S01]  /*1cbe0*/  STL [R1+0xdf0], R11 ;  /* 0x000df00b01007387 */ /* 0x0081e20000100800 */
[----:B------:R-:W-:Y:S01]  /*1cbf0*/  @P0 IMAD.MOV.U32 R26, RZ, RZ, R13 ;  /* 0x000000ffff1a0224 */ /* 0x000fe200078e000d */
[----:B0-----:R-:W-:Y:S01]  /*1cc00*/  LEA.HI.X.SX32 R11, R27, R6, 0x1, P1 ;  /* 0x000000061b0b7211 */ /* 0x001fe200008f0eff */
[----:B------:R-:W-:-:S02]  /*1cc10*/  @P0 IMAD.MOV.U32 R27, RZ, RZ, R15 ;  /* 0x000000ffff1b0224 */ /* 0x000fc400078e000f */
[----:B------:R-:W3:Y:S04]  /*1cc20*/  LDL.LU R15, [R1+0x139c] ;  /* 0x00139c00010f7983 */ /* 0x000ee80000300800 */
        /* <DEDUP_REMOVED lines=13> */
[----:B------:R-:W-:Y:S02]  /*1cd00*/  ISETP.GE.AND P6, PT, R81, RZ, PT ;  /* 0x000000ff5100720c */ /* 0x000fe40003fc6270 */
[----:B---3--:R-:W-:Y:S01]  /*1cd10*/  PRMT R15, RZ, 0x7610, R15 ;  /* 0x00007610ff0f7816 */ /* 0x008fe2000000000f */
[----:B------:R-:W-:Y:S01]  /*1cd20*/  @!P5 IMAD.MOV R26, RZ, RZ, -R26 ;  /* 0x000000ffff1ad224 */ /* 0x000fe200078e0a1a */
[----:B------:R-:W3:Y:S01]  /*1cd30*/  LDL.LU R81, [R1+0x59c] ;  /* 0x00059c0001517983 */ /* 0x000ee20000300800 */
[----:B------:R-:W-:Y:S02]  /*1cd40*/  IADD3 R16, P5, PT, R28, R7, RZ ;  /* 0x000000071c107210 */ /* 0x000fe40007fbe0ff */
[----:B------:R-:W-:Y:S01]  /*1cd50*/  ISETP.GT.U32.AND P1, PT, R8, R2, PT ;  /* 0x000000020800720c */ /* 0x000fe20003f24070 */
[----:B------:R-:W0:Y:S01]  /*1cd60*/  LDCU UR5, c[0x0][0x3b0] ;  /* 0x00007600ff0577ac */ /* 0x000e220008000800 */
[----:B------:R-:W-:Y:S01]  /*1cd70*/  SEL R27, R19, R26, !P4 ;  /* 0x0000001a131b7207 */ /* 0x000fe20006000000 */
[----:B------:R-:W-:Y:S01]  /*1cd80*/  @!P3 IMAD.IADD R80, R80, 0x1, -R8 ;  /* 0x000000015050b824 */ /* 0x000fe200078e0a08 */
[----:B------:R-:W-:Y:S01]  /*1cd90*/  ISETP.GT.U32.AND P3, PT, R8, R73, PT ;  /* 0x000000490800720c */ /* 0x000fe20003f64070 */
[----:B------:R-:W-:Y:S04]  /*1cda0*/  STL [R1+0x570], R16 ;  /* 0x0005701001007387 */ /* 0x000fe80000100800 */
[----:B------:R0:W-:Y:S01]  /*1cdb0*/  STL [R1+0xde8], R29 ;  /* 0x000de81d01007387 */ /* 0x0001e20000100800 */
[----:B------:R-:W-:-:S02]  /*1cdc0*/  IMAD.MOV.U32 R26, RZ, RZ, R80 ;  /* 0x000000ffff1a7224 */ /* 0x000fc400078e0050 */
[----:B------:R-:W-:Y:S01]  /*1cdd0*/  IMAD R27, R27, UR13, RZ ;  /* 0x0000000d1b1b7c24 */ /* 0x000fe2000f8e02ff */
[----:B------:R-:W-:Y:S01]  /*1cde0*/  PRMT R13, RZ, 0x7610, R13 ;  /* 0x00007610ff0d7816 */ /* 0x000fe2000000000d */
[----:B------:R-:W1:Y:S01]  /*1cdf0*/  LDCU UR13, c[0x0][0x3b0] ;  /* 0x00007600ff0d77ac */ /* 0x000e620008000800 */
[----:B------:R-:W-:Y:S01]  /*1ce00*/  @!P6 IMAD.MOV R26, RZ, RZ, -R26 ;  /* 0x000000ffff1ae224 */ /* 0x000fe200078e0a1a */
[----:B0-----:R-:W-:Y:S01]  /*1ce10*/  LEA.HI.X.SX32 R29, R28, R6, 0x1, P5 ;  /* 0x000000061c1d7211 */ /* 0x001fe200028f0eff */
[----:B------:R-:W-:Y:S02]  /*1ce20*/  @P0 IMAD.MOV.U32 R28, RZ, RZ, R16 ;  /* 0x000000ffff1c0224 */ /* 0x000fe400078e0010 */
[----:B------:R-:W-:Y:S01]  /*1ce30*/  @!P3 IMAD.IADD R73, R73, 0x1, -R8 ;  /* 0x000000014949b824 */ /* 0x000fe200078e0a08 */
[----:B------:R-:W-:Y:S02]  /*1ce40*/  ISETP.GE.AND P3, PT, R3, RZ, PT ;  /* 0x000000ff0300720c */ /* 0x000fe40003f66270 */
[----:B------:R-:W-:Y:S01]  /*1ce50*/  SEL R26, R19, R26, !P4 ;  /* 0x0000001a131a7207 */ /* 0x000fe20006000000 */
[----:B------:R0:W-:Y:S01]  /*1ce60*/  STL [R1+0x56c], R29 ;  /* 0x00056c1d01007387 */ /* 0x0001e20000100800 */
[----:B--2---:R-:W-:-:S06]  /*1ce70*/  PRMT R10, RZ, 0x7610, R10 ;  /* 0x00007610ff0a7816 */ /* 0x004fcc000000000a */
[----:B------:R2:W3:Y:S02]  /*1ce80*/  @P0 LDG.E.U8 R10, desc[UR18][R28.64] ;  /* 0x000000121c0a0981 */ /* 0x0004e4000c1e1100 */
[C---:B--2---:R-:W-:Y:S02]  /*1ce90*/  IADD3 R28, P6, PT, R27.reuse, R7, RZ ;  /* 0x000000071b1c7210 */ /* 0x044fe40007fde0ff */
[----:B0-----:R-:W2:Y:S04]  /*1cea0*/  LDL R29, [R1+0x1094] ;  /* 0x00109400011d7983 */ /* 0x001ea80000100800 */
        /* <DEDUP_REMOVED lines=17> */
[----:B-1----:R-:W-:-:S04]  /*1cfc0*/  IMAD.MOV.U32 R26, RZ, RZ, R2 ;  /* 0x000000ffff1a7224 */ /* 0x002fc800078e0002 */
[----:B------:R-:W-:Y:S01]  /*1cfd0*/  @!P3 IMAD.MOV R26, RZ, RZ, -R26 ;  /* 0x000000ffff1ab224 */ /* 0x000fe200078e0a1a */
[----:B---3--:R1:W-:Y:S04]  /*1cfe0*/  STL [R1+0xde4], R10 ;  /* 0x000de40a01007387 */ /* 0x0083e80000100800 */
[----:B-1----:R-:W3:Y:S04]  /*1cff0*/  LDL.LU R10, [R1+0x5ac] ;  /* 0x0005ac00010a7983 */ /* 0x002ee80000300800 */
[----:B------:R1:W-:Y:S04]  /*1d000*/  STL [R1+0x574], R3 ;  /* 0x0005740301007387 */ /* 0x0003e80000100800 */
[----:B-1----:R-:W3:Y:S04]  /*1d010*/  LDL.LU R3, [R1+0x1388] ;  /* 0x0013880001037983 */ /* 0x002ee80000300800 */
[----:B------:R-:W3:Y:S04]  /*1d020*/  LDL R2, [R1+0x10f0] ;  /* 0x0010f00001027983 */ /* 0x000ee80000100800 */
[----:B--2---:R1:W-:Y:S02]  /*1d030*/  STL [R1+0xde0], R15 ;  /* 0x000de00f01007387 */ /* 0x0043e40000100800 */
[----:B-1----:R-:W-:-:S04]  /*1d040*/  IADD3 R15, P1, PT, R28, R7, RZ ;  /* 0x000000071c0f7210 */ /* 0x002fc80007f3e0ff */
        /* <DEDUP_REMOVED lines=10> */
[----:B-1----:R-:W-:Y:S02]  /*1d0f0*/  PRMT R26, RZ, 0x7610, R26 ;  /* 0x00007610ff1a7816 */ /* 0x002fe4000000001a */
[----:B------:R-:W-:-:S02]  /*1d100*/  ISETP.GT.U32.AND P5, PT, R8, R73, PT ;  /* 0x000000490800720c */ /* 0x000fc40003fa4070 */
[----:B------:R-:W-:Y:S01]  /*1d110*/  ISETP.GT.U32.AND P3, PT, R8, R81, PT ;  /* 0x000000510800720c */ /* 0x000fe20003f64070 */
[----:B------:R-:W1:Y:S01]  /*1d120*/  LDCU UR5, c[0x0][0x3b0] ;  /* 0x00007600ff0577ac */ /* 0x000e620008000800 */
[----:B------:R-:W-:Y:S01]  /*1d130*/  @!P6 IMAD.IADD R14, R14, 0x1, -R8 ;  /* 0x000000010e0ee824 */ /* 0x000fe200078e0a08 */
[----:B------:R-:W-:-:S04]  /*1d140*/  IADD3 R29, P6, PT, R28, R7, RZ ;  /* 0x000000071c1d7210 */ /* 0x000fc80007fde0ff */
[----:B------:R-:W-:Y:S01]  /*1d150*/  LEA.HI.X.SX32 R28, R28, R6, 0x1, P6 ;  /* 0x000000061c1c7211 */ /* 0x000fe200030f0eff */
[----:B--2---:R2:W-:Y:S04]  /*1d160*/  STL [R1+0xddc], R12 ;  /* 0x000ddc0c01007387 */ /* 0x0045e80000100800 */
[----:B--2---:R-:W2:Y:S04]  /*1d170*/  LDL R12, [R1+0x10bc] ;  /* 0x0010bc00010c7983 */ /* 0x004ea80000100800 */
[----:B------:R-:W4:Y:S04]  /*1d180*/  LDL.LU R15, [R1+0x5bc] ;  /* 0x0005bc00010f7983 */ /* 0x000f280000300800 */
[----:B------:R0:W-:Y:S04]  /*1d190*/  STL [R1+0x598], R29 ;  /* 0x0005981d01007387 */ /* 0x0001e80000100800 */
[----:B------:R1:W-:Y:S01]  /*1d1a0*/  STL [R1+0x594], R28 ;  /* 0x0005941c01007387 */ /* 0x0003e20000100800 */
[----:B0-----:R-:W-:-:S04]  /*1d1b0*/  @P0 LOP3.LUT R29, R29, R28, RZ, 0x3c, !PT ;  /* 0x0000001c1d1d0212 */ /* 0x001fc800078e3cff */
[----:B-1----:R-:W-:-:S04]  /*1d1c0*/  @P0 LOP3.LUT R28, R29, R28, RZ, 0x3c, !PT ;  /* 0x0000001c1d1c0212 */ /* 0x002fc800078e3cff */
[----:B------:R-:W-:-:S05]  /*1d1d0*/  @P0 LOP3.LUT R29, R29, R28, RZ, 0x3c, !PT ;  /* 0x0000001c1d1d0212 */ /* 0x000fca00078e3cff */
[----:B------:R0:W4:Y:S01]  /*1d1e0*/  @P0 LDG.E.U8 R26, desc[UR18][R28.64] ;  /* 0x000000121c1a0981 */ /* 0x000122000c1e1100 */
[----:B------:R-:W-:-:S04]  /*1d1f0*/  @!P5 IMAD.IADD R73, R73, 0x1, -R8 ;  /* 0x000000014949d824 */ /* 0x000fc800078e0a08 */
[----:B------:R-:W-:Y:S02]  /*1d200*/  IMAD.MOV.U32 R27, RZ, RZ, R73 ;  /* 0x000000ffff1b7224 */ /* 0x000fe400078e0049 */
[----:B------:R-:W-:Y:S01]  /*1d210*/  @!P3 IMAD.IADD R81, R81, 0x1, -R8 ;  /* 0x000000015151b824 */ /* 0x000fe200078e0a08 */
[----:B------:R-:W-:Y:S02]  /*1d220*/  ISETP.GE.AND P3, PT, R80, RZ, PT ;  /* 0x000000ff5000720c */ /* 0x000fe40003f66270 */
[----:B---3--:R-:W-:Y:S01]  /*1d230*/  ISETP.GT.U32.AND P6, PT, R8, R10, PT ;  /* 0x0000000a0800720c */ /* 0x008fe20003fc4070 */
[----:B------:R-:W-:Y:S01]  /*1d240*/  @!P1 IMAD.MOV R27, RZ, RZ, -R27 ;  /* 0x000000ffff1b9224 */ /* 0x000fe200078e0a1b */
[----:B------:R-:W3:Y:S04]  /*1d250*/  LDL.LU R80, [R1+0x5d4] ;  /* 0x0005d40001507983 */ /* 0x000ee80000300800 */
[----:B------:R-:W-:-:S02]  /*1d260*/  SEL R27, R19, R27, !P4 ;  /* 0x0000001b131b7207 */ /* 0x000fc40006000000 */
[----:B------:R-:W-:-:S03]  /*1d270*/  ISETP.GT.U32.AND P1, PT, R8, R81, PT ;  /* 0x000000510800720c */ /* 0x000fc60003f24070 */
[----:B0-----:R-:W-:Y:S01]  /*1d280*/  IMAD R28, R27, UR4, RZ ;  /* 0x000000041b1c7c24 */ /* 0x001fe2000f8e02ff */
[----:B------:R-:W-:Y:S01]  /*1d290*/  PRMT R3, RZ, 0x7610, R3 ;  /* 0x00007610ff037816 */ /* 0x000fe20000000003 */
[--C-:B------:R-:W-:Y:S01]  /*1d2a0*/  @!P6 IMAD.IADD R10, R10, 0x1, -R8.reuse ;  /* 0x000000010a0ae824 */ /* 0x100fe200078e0a08 */
[----:B------:R-:W-:Y:S02]  /*1d2b0*/  PRMT R11, RZ, 0x7610, R11 ;  /* 0x00007610ff0b7816 */ /* 0x000fe4000000000b */
[----:B------:R-:W-:Y:S01]  /*1d2c0*/  ISETP.GT.U32.AND P5, PT, R8, R16, PT ;  /* 0x000000100800720c */ /* 0x000fe20003fa4070 */
[----:B------:R-:W0:Y:S04]  /*1d2d0*/  LDCU UR4, c[0x0][0x3b0] ;  /* 0x00007600ff0477ac */ /* 0x000e280008000800 */
[----:B------:R-:W-:-:S04]  /*1d2e0*/  @!P1 IMAD.IADD R81, R81, 0x1, -R8 ;  /* 0x0000000151519824 */ /* 0x000fc800078e0a08 */
[----:B------:R-:W-:Y:S01]  /*1d2f0*/  IMAD.MOV.U32 R27, RZ, RZ, R81 ;  /* 0x000000ffff1b7224 */ /* 0x000fe200078e0051 */
[----:B--2---:R-:W-:Y:S01]  /*1d300*/  ISETP.GE.AND P1, PT, R12, RZ, PT ;  /* 0x000000ff0c00720c */ /* 0x004fe20003f26270 */
[----:B----4-:R1:W-:Y:S02]  /*1d310*/  STL [R1+0xdd4], R26 ;  /* 0x000dd41a01007387 */ /* 0x0103e40000100800 */
[----:B-1----:R-:W-:Y:S01]  /*1d320*/  IMAD.MOV.U32 R26, RZ, RZ, R14 ;  /* 0x000000ffff1a7224 */ /* 0x002fe200078e000e */
[----:B------:R-:W-:-:S03]  /*1d330*/  IADD3 R14, P6, PT, R28, R7, RZ ;  /* 0x000000071c0e7210 */ /* 0x000fc60007fde0ff */
[----:B------:R-:W-:Y:S01]  /*1d340*/  @!P3 IMAD.MOV R26, RZ, RZ, -R26 ;  /* 0x000000ffff1ab224 */ /* 0x000fe200078e0a1a */
[----:B------:R-:W-:Y:S02]  /*1d350*/  LEA.HI.X.SX32 R28, R28, R6, 0x1, P6 ;  /* 0x000000061c1c7211 */ /* 0x000fe400030f0eff */
[----:B------:R-:W-:Y:S02]  /*1d360*/  ISETP.GE.AND P3, PT, R2, RZ, PT ;  /* 0x000000ff0200720c */ /* 0x000fe40003f66270 */
[----:B------:R-:W2:Y:S01]  /*1d370*/  LDL R2, [R1+0x10b8] ;  /* 0x0010b80001027983 */ /* 0x000ea20000100800 */
[----:B------:R-:W-:-:S03]  /*1d380*/  SEL R26, R19, R26, !P4 ;  /* 0x0000001a131a7207 */ /* 0x000fc60006000000 */
[----:B------:R-:W-:Y:S04]  /*1d390*/  STL [R1+0x5a0], R14 ;  /* 0x0005a00e01007387 */ /* 0x000fe80000100800 */
[----:B------:R1:W-:Y:S01]  /*1d3a0*/  STL [R1+0x59c], R28 ;  /* 0x00059c1c01007387 */ /* 0x0003e20000100800 */
[----:B------:R-:W-:Y:S02]  /*1d3b0*/  IMAD R26, R26, UR5, RZ ;  /* 0x000000051a1a7c24 */ /* 0x000fe4000f8e02ff */
[----:B------:R-:W-:Y:S01]  /*1d3c0*/  @P0 IMAD.MOV.U32 R29, RZ, RZ, R28 ;  /* 0x000000ffff1d0224 */ /* 0x000fe200078e001c */
[----:B------:R-:W4:Y:S01]  /*1d3d0*/  LDL R81, [R1+0x10ec] ;  /* 0x0010ec0001517983 */ /* 0x000f220000100800 */
[----:B------:R-:W-:Y:S01]  /*1d3e0*/  @!P5 IMAD.IADD R16, R16, 0x1, -R8 ;  /* 0x000000011010d824 */ /* 0x000fe200078e0a08 */
[----:B------:R-:W0:Y:S01]  /*1d3f0*/  LDCU UR5, c[0x0][0x3b0] ;  /* 0x00007600ff0577ac */ /* 0x000e220008000800 */
[----:B------:R-:W-:Y:S01]  /*1d400*/  IADD3 R12, P6, PT, R26, R7, RZ ;  /* 0x000000071a0c7210 */ /* 0x000fe20007fde0ff */
[----:B-1----:R-:W-:-:S03]  /*1d410*/  @P0 IMAD.MOV.U32 R28, RZ, RZ, R14 ;  /* 0x000000ffff1c0224 */ /* 0x002fc600078e000e */
[----:B------:R-:W-:Y:S02]  /*1d420*/  LEA.HI.X.SX32 R14, R26, R6, 0x1, P6 ;  /* 0x000000061a0e7211 */ /* 0x000fe400030f0eff */
[----:B------:R1:W4:Y:S02]  /*1d430*/  @P0 LDG.E.U8 R3, desc[UR18][R28.64] ;  /* 0x000000121c030981 */ /* 0x000324000c1e1100 */
[----:B-1----:R-:W-:Y:S02]  /*1d440*/  @P0 IMAD.MOV.U32 R28, RZ, RZ, R12 ;  /* 0x000000ffff1c0224 */ /* 0x002fe400078e000c */
[----:B------:R-:W-:-:S05]  /*1d450*/  @P0 IMAD.MOV.U32 R29, RZ, RZ, R14 ;  /* 0x000000ffff1d0224 */ /* 0x000fca00078e000e */
[----:B------:R1:W4:Y:S01]  /*1d460*/  @P0 LDG.E.U8 R11, desc[UR18][R28.64] ;  /* 0x000000121c0b0981 */ /* 0x000322000c1e1100 */
[C---:B------:R-:W-:Y:S01]  /*1d470*/  ISETP.GT.U32.AND P5, PT, R8.reuse, R16, PT ;  /* 0x000000100800720c */ /* 0x040fe20003fa4070 */
[----:B------:R-:W-:Y:S01]  /*1d480*/  @!P3 IMAD.MOV R27, RZ, RZ, -R27 ;  /* 0x000000ffff1bb224 */ /* 0x000fe200078e0a1b */
[----:B------:R-:W-:-:S11]  /*1d490*/  ISETP.GT.U32.AND P3, PT, R8, R10, PT ;  /* 0x0000000a0800720c */ /* 0x000fd60003f64070 */
[----:B------:R-:W-:Y:S01]  /*1d4a0*/  @!P5 IMAD.IADD R16, R16, 0x1, -R8 ;  /* 0x000000011010d824 */ /* 0x000fe200078e0a08 */
[----:B------:R-:W-:-:S03]  /*1d4b0*/  ISETP.GT.U32.AND P5, PT, R8, R15, PT ;  /* 0x0000000f0800720c */ /* 0x000fc60003fa4070 */
[----:B------:R-:W-:Y:S01]  /*1d4c0*/  IMAD.MOV.U32 R26, RZ, RZ, R16 ;  /* 0x000000ffff1a7224 */ /* 0x000fe200078e0010 */
[----:B---3--:R-:W-:-:S03]  /*1d4d0*/  ISETP.GT.U32.AND P6, PT, R8, R80, PT ;  /* 0x000000500800720c */ /* 0x008fc60003fc4070 */
[----:B------:R-:W-:Y:S01]  /*1d4e0*/  @!P1 IMAD.MOV R26, RZ, RZ, -R26 ;  /* 0x000000ffff1a9224 */ /* 0x000fe200078e0a1a */
[----:B-1----:R-:W-:-:S05]  /*1d4f0*/  SEL R28, R19, R27, !P4 ;  /* 0x0000001b131c7207 */ /* 0x002fca0006000000 */
[--C-:B------:R-:W-:Y:S01]  /*1d500*/  @!P5 IMAD.IADD R15, R15, 0x1, -R8.reuse ;  /* 0x000000010f0fd824 */ /* 0x100fe200078e0a08 */
[----:B------:R-:W-:Y:S01]  /*1d510*/  SEL R27, R19, R26, !P4 ;  /* 0x0000001a131b7207 */ /* 0x000fe20006000000 */
[----:B------:R-:W-:Y:S02]  /*1d520*/  @!P3 IMAD.IADD R10, R10, 0x1, -R8 ;  /* 0x000000010a0ab824 */ /* 0x000fe400078e0a08 */
[----:B------:R-:W-:Y:S01]  /*1d530*/  IMAD R28, R28, UR12, RZ ;  /* 0x0000000c1c1c7c24 */ /* 0x000fe2000f8e02ff */
[----:B------:R-:W-:Y:S01]  /*1d540*/  STL [R1+0x5a8], R12 ;  /* 0x0005a80c01007387 */ /* 0x000fe20000100800 */
[----:B------:R-:W-:Y:S01]  /*1d550*/  ISETP.GT.U32.AND P5, PT, R8, R15, PT ;  /* 0x0000000f0800720c */ /* 0x000fe20003fa4070 */
[----:B------:R-:W-:Y:S02]  /*1d560*/  IMAD.MOV.U32 R26, RZ, RZ, R10 ;  /* 0x000000ffff1a7224 */ /* 0x000fe400078e000a */
[----:B0-----:R-:W-:Y:S02]  /*1d570*/  IMAD R27, R27, UR4, RZ ;  /* 0x000000041b1b7c24 */ /* 0x001fe4000f8e02ff */
[--C-:B------:R-:W-:Y:S01]  /*1d580*/  @!P6 IMAD.IADD R80, R80, 0x1, -R8.reuse ;  /* 0x000000015050e824 */ /* 0x100fe200078e0a08 */
[----:B------:R-:W-:Y:S01]  /*1d590*/  PRMT R29, RZ, 0x7610, R29 ;  /* 0x00007610ff1d7816 */ /* 0x000fe2000000001d */
[----:B------:R-:W0:Y:S01]  /*1d5a0*/  LDCU UR4, c[0x0][0x3b0] ;  /* 0x00007600ff0477ac */ /* 0x000e220008000800 */
[----:B------:R-:W1:Y:S05]  /*1d5b0*/  LDCU UR12, c[0x0][0x3b0] ;  /* 0x00007600ff0c77ac */ /* 0x000e6a0008000800 */
[----:B------:R-:W-:Y:S01]  /*1d5c0*/  @!P5 IMAD.IADD R15, R15, 0x1, -R8 ;  /* 0x000000010f0fd824 */ /* 0x000fe200078e0a08 */
[----:B--2---:R-:W-:-:S02]  /*1d5d0*/  ISETP.GE.AND P1, PT, R2, RZ, PT ;  /* 0x000000ff0200720c */ /* 0x004fc40003f26270 */
[----:B----4-:R-:W-:-:S11]  /*1d5e0*/  ISETP.GE.AND P5, PT, R81, RZ, PT ;  /* 0x000000ff5100720c */ /* 0x010fd60003fa6270 */
[----:B------:R-:W-:Y:S01]  /*1d5f0*/  @!P1 IMAD.MOV R26, RZ, RZ, -R26 ;  /* 0x000000ffff1a9224 */ /* 0x000fe200078e0a1a */
[----:B------:R2:W-:Y:S01]  /*1d600*/  STL [R1+0xdd0], R3 ;  /* 0x000dd00301007387 */ /* 0x0005e20000100800 */
[----:B------:R-:W-:-:S03]  /*1d610*/  IADD3 R73, P1, PT, R27, R7, RZ ;  /* 0x000000071b497210 */ /* 0x000fc60007f3e0ff */
[----:B--2---:R-:W2:Y:S04]  /*1d620*/  LDL.LU R3, [R1+0x31c] ;  /* 0x00031c0001037983 */ /* 0x004ea80000300800 */
[----:B------:R3:W-:Y:S04]  /*1d630*/  STL [R1+0x5a4], R14 ;  /* 0x0005a40e01007387 */ /* 0x0007e80000100800 */
[----:B------:R-:W4:Y:S04]  /*1d640*/  LDL R12, [R1+0x10b0] ;  /* 0x0010b000010c7983 */ /* 0x000f280000100800 */
[----:B------:R-:W2:Y:S04]  /*1d650*/  LDL.LU R2, [R1+0x320] ;  /* 0x0003200001027983 */ /* 0x000ea80000300800 */
[----:B------:R-:W2:Y:S01]  /*1d660*/  LDL.LU R10, [R1+0x318] ;  /* 0x00031800010a7983 */ /* 0x000ea20000300800 */
[----:B---3--:R-:W-:-:S04]  /*1d670*/  IADD3 R14, P6, PT, R28, R7, RZ ;  /* 0x000000071c0e7210 */ /* 0x008fc80007fde0ff */
[----:B------:R-:W-:Y:S01]  /*1d680*/  LEA.HI.X.SX32 R16, R28, R6, 0x1, P6 ;  /* 0x000000061c107211 */ /* 0x000fe200030f0eff */
[----:B------:R-:W-:Y:S04]  /*1d690*/  STL [R1+0x5b0], R14 ;  /* 0x0005b00e01007387 */ /* 0x000fe80000100800 */
[----:B------:R-:W-:Y:S04]  /*1d6a0*/  STL [R1+0x5b8], R73 ;  /* 0x0005b84901007387 */ /* 0x000fe80000100800 */
[----:B------:R-:W3:Y:S04]  /*1d6b0*/  LDL R81, [R1+0x1118] ;  /* 0x0011180001517983 */ /* 0x000ee80000100800 */
[----:B------:R-:W-:Y:S04]  /*1d6c0*/  STL [R1+0x5ac], R16 ;  /* 0x0005ac1001007387 */ /* 0x000fe80000100800 */
[----:B------:R0:W-:Y:S01]  /*1d6d0*/  STL [R1+0xdcc], R11 ;  /* 0x000dcc0b01007387 */ /* 0x0001e20000100800 */
[----:B------:R-:W-:Y:S01]  /*1d6e0*/  SEL R28, R19, R26, !P4 ;  /* 0x0000001a131c7207 */ /* 0x000fe20006000000 */
[----:B------:R-:W-:Y:S01]  /*1d6f0*/  @P0 IMAD.MOV.U32 R26, RZ, RZ, R14 ;  /* 0x000000ffff1a0224 */ /* 0x000fe200078e000e */
        /* <DEDUP_REMOVED lines=11> */
[----:B------:R-:W2:Y:S01]  /*1d7b0*/  LDL.LU R11, [R1+0x1378] ;  /* 0x00137800010b7983 */ /* 0x000ea20000300800 */
[----:B0-----:R-:W-:-:S02]  /*1d7c0*/  IMAD.MOV.U32 R26, RZ, RZ, R15 ;  /* 0x000000ffff1a7224 */ /* 0x001fc400078e000f */
[----:B------:R-:W-:Y:S01]  /*1d7d0*/  IMAD R28, R28, UR5, RZ ;  /* 0x000000051c1c7c24 */ /* 0x000fe2000f8e02ff */
[----:B----4-:R-:W-:Y:S02]  /*1d7e0*/  ISETP.GE.AND P6, PT, R12, RZ, PT ;  /* 0x000000ff0c00720c */ /* 0x010fe40003fc6270 */
[----:B------:R-:W-:Y:S01]  /*1d7f0*/  ISETP.GT.U32.AND P3, PT, R8, R80, PT ;  /* 0x000000500800720c */ /* 0x000fe20003f64070 */
[----:B------:R-:W-:Y:S01]  /*1d800*/  @!P5 IMAD.MOV R26, RZ, RZ, -R26 ;  /* 0x000000ffff1ad224 */ /* 0x000fe200078e0a1a */
[----:B------:R-:W4:Y:S01]  /*1d810*/  LDL.LU R12, [R1+0x314] ;  /* 0x00031400010c7983 */ /* 0x000f220000300800 */
[----:B------:R-:W-:Y:S02]  /*1d820*/  IADD3 R15, P5, PT, R28, R7, RZ ;  /* 0x000000071c0f7210 */ /* 0x000fe40007fbe0ff */
[----:B------:R-:W-:Y:S02]  /*1d830*/  ISETP.GT.U32.AND P1, PT, R8, R3, PT ;  /* 0x000000030800720c */ /* 0x000fe40003f24070 */
[----:B---3--:R-:W-:Y:S01]  /*1d840*/  PRMT R14, RZ, 0x7610, R14 ;  /* 0x00007610ff0e7816 */ /* 0x008fe2000000000e */
[----:B------:R-:W0:Y:S01]  /*1d850*/  LDCU UR5, c[0x0][0x3b0] ;  /* 0x00007600ff0577ac */ /* 0x000e220008000800 */
[----:B------:R-:W-:Y:S04]  /*1d860*/  STL [R1+0x5c0], R15 ;  /* 0x0005c00f01007387 */ /* 0x000fe80000100800 */
[----:B------:R3:W-:Y:S02]  /*1d870*/  STL [R1+0x198], R29 ;  /* 0x0001981d01007387 */ /* 0x0007e40000100800 */
[----:B---3--:R-:W-:Y:S01]  /*1d880*/  LEA.HI.X.SX32 R29, R28, R6, 0x1, P5 ;  /* 0x000000061c1d7211 */ /* 0x008fe200028f0eff */
[----:B------:R-:W-:Y:S01]  /*1d890*/  @P0 IMAD.MOV.U32 R28, RZ, RZ, R15 ;  /* 0x000000ffff1c0224 */ /* 0x000fe200078e000f */
[----:B--2---:R-:W-:-:S06]  /*1d8a0*/  PRMT R11, RZ, 0x7610, R11 ;  /* 0x00007610ff0b7816 */ /* 0x004fcc000000000b */
[----:B------:R2:W3:Y:S01]  /*1d8b0*/  @P0 LDG.E.U8 R11, desc[UR18][R28.64] ;  /* 0x000000121c0b0981 */ /* 0x0004e2000c1e1100 */
[----:B------:R-:W-:Y:S01]  /*1d8c0*/  @!P3 IMAD.IADD R80, R80, 0x1, -R8 ;  /* 0x000000015050b824 */ /* 0x000fe200078e0a08 */
[----:B------:R-:W-:Y:S02]  /*1d8d0*/  SEL R27, R19, R26, !P4 ;  /* 0x0000001a131b7207 */ /* 0x000fe40006000000 */
[----:B------:R-:W-:Y:S01]  /*1d8e0*/  ISETP.GT.U32.AND P3, PT, R8, R2, PT ;  /* 0x000000020800720c */ /* 0x000fe20003f64070 */
[----:B------:R-:W-:Y:S02]  /*1d8f0*/  IMAD.MOV.U32 R26, RZ, RZ, R80 ;  /* 0x000000ffff1a7224 */ /* 0x000fe400078e0050 */
[----:B------:R-:W-:Y:S01]  /*1d900*/  IMAD R27, R27, UR13, RZ ;  /* 0x0000000d1b1b7c24 */ /* 0x000fe2000f8e02ff */
[----:B------:R0:W-:Y:S01]  /*1d910*/  STL [R1+0x5bc], R29 ;  /* 0x0005bc1d01007387 */ /* 0x0001e20000100800 */
[----:B------:R-:W-:-:S03]  /*1d920*/  @!P6 IMAD.MOV R26, RZ, RZ, -R26 ;  /* 0x000000ffff1ae224 */ /* 0x000fc600078e0a1a */
[----:B------:R-:W4:Y:S04]  /*1d930*/  LDL R73, [R1+0x1114] ;  /* 0x0011140001497983 */ /* 0x000f280000100800 */
[----:B------:R-:W4:Y:S01]  /*1d940*/  LDL.LU R15, [R1+0x30c] ;  /* 0x00030c00010f7983 */ /* 0x000f220000300800 */
[----:B--2---:R-:W-:-:S03]  /*1d950*/  IADD3 R28, P6, PT, R27, R7, RZ ;  /* 0x000000071b1c7210 */ /* 0x004fc60007fde0ff */
[----:B------:R-:W2:Y:S01]  /*1d960*/  LDL R80, [R1+0x10fc] ;  /* 0x0010fc0001507983 */ /* 0x000ea20000100800 */
[--C-:B------:R-:W-:Y:S01]  /*1d970*/  @!P3 IMAD.IADD R2, R2, 0x1, -R8.reuse ;  /* 0x000000010202b824 */ /* 0x100fe200078e0a08 */
[----:B------:R-:W-:Y:S02]  /*1d980*/  ISETP.GE.AND P3, PT, R81, RZ, PT ;  /* 0x000000ff5100720c */ /* 0x000fe40003f66270 */
[----:B------:R-:W-:Y:S04]  /*1d990*/  STL [R1+0x5d8], R28 ;  /* 0x0005d81c01007387 */ /* 0x000fe80000100800 */
[----:B------:R-:W2:Y:S01]  /*1d9a0*/  LDL.LU R81, [R1+0x304] ;  /* 0x0003040001517983 */ /* 0x000ea20000300800 */
[----:B------:R-:W-:Y:S02]  /*1d9b0*/  SEL R26, R19, R26, !P4 ;  /* 0x0000001a131a7207 */ /* 0x000fe40006000000 */
[----:B0-----:R-:W-:Y:S01]  /*1d9c0*/  PRMT R29, RZ, 0x7610, R29 ;  /* 0x00007610ff1d7816 */ /* 0x001fe2000000001d */
[----:B------:R-:W-:Y:S01]  /*1d9d0*/  @!P1 IMAD.IADD R3, R3, 0x1, -R8 ;  /* 0x0000000103039824 */ /* 0x000fe200078e0a08 */
[----:B------:R-:W-:-:S02]  /*1d9e0*/  ISETP.GT.U32.AND P5, PT, R8, R10, PT ;  /* 0x0000000a0800720c */ /* 0x000fc40003fa4070 */
[----:B------:R-:W-:Y:S02]  /*1d9f0*/  PRMT R13, RZ, 0x7610, R13 ;  /* 0x00007610ff0d7816 */ /* 0x000fe4000000000d */
[----:B------:R-:W-:Y:S01]  /*1da00*/  PRMT R72, RZ, 0x7610, R72 ;  /* 0x00007610ff487816 */ /* 0x000fe20000000048 */
[----:B------:R-:W0:Y:S01]  /*1da10*/  LDCU UR13, c[0x0][0x3b0] ;  /* 0x00007600ff0d77ac */ /* 0x000e220008000800 */
[----:B---3--:R3:W-:Y:S02]  /*1da20*/  STL [R1+0x178], R11 ;  /* 0x0001780b01007387 */ /* 0x0087e40000100800 */
[----:B---3--:R-:W-:Y:S01]  /*1da30*/  LEA.HI.X.SX32 R11, R27, R6, 0x1, P6 ;  /* 0x000000061b0b7211 */ /* 0x008fe200030f0eff */
[----:B------:R-:W-:Y:S02]  /*1da40*/  IMAD.MOV.U32 R27, RZ, RZ, R28 ;  /* 0x000000ffff1b7224 */ /* 0x000fe400078e001c */
[----:B------:R-:W-:Y:S01]  /*1da50*/  IMAD R28, R26, UR4, RZ ;  /* 0x000000041a1c7c24 */ /* 0x000fe2000f8e02ff */
[----:B------:R-:W-:Y:S01]  /*1da60*/  ISETP.GT.U32.AND P1, PT, R8, R3, PT ;  /* 0x000000030800720c */ /* 0x000fe20003f24070 */
[----:B------:R-:W-:-:S02]  /*1da70*/  @!P5 IMAD.IADD R10, R10, 0x1, -R8 ;  /* 0x000000010a0ad824 */ /* 0x000fc400078e0a08 */
[----:B------:R-:W-:Y:S01]  /*1da80*/  IMAD.MOV.U32 R26, RZ, RZ, R11 ;  /* 0x000000ffff1a7224 */ /* 0x000fe200078e000b */
[----:B------:R3:W-:Y:S01]  /*1da90*/  STL [R1+0x5d4], R11 ;  /* 0x0005d40b01007387 */ /* 0x0007e20000100800 */
[----:B------:R-:W0:Y:S03]  /*1daa0*/  LDCU UR4, c[0x0][0x3b0] ;  /* 0x00007600ff0477ac */ /* 0x000e260008000800 */
[----:B------:R-:W-:-:S04]  /*1dab0*/  @P0 LOP3.LUT R27, R27, R26, RZ, 0x3c, !PT ;  /* 0x0000001a1b1b0212 */ /* 0x000fc800078e3cff */
[----:B------:R-:W-:Y:S01]  /*1dac0*/  @P0 LOP3.LUT R26, R27, R26, RZ, 0x3c, !PT ;  /* 0x0000001a1b1a0212 */ /* 0x000fe200078e3cff */
[----:B------:R-:W-:Y:S01]  /*1dad0*/  @!P1 IMAD.IADD R3, R3, 0x1, -R8 ;  /* 0x0000000103039824 */ /* 0x000fe200078e0a08 */
[----:B---3--:R-:W3:Y:S02]  /*1dae0*/  LDL.LU R11, [R1+0x1374] ;  /* 0x00137400010b7983 */ /* 0x008ee40000300800 */
[----:B------:R-:W-:-:S05]  /*1daf0*/  @P0 LOP3.LUT R27, R27, R26, RZ, 0x3c, !PT ;  /* 0x0000001a1b1b0212 */ /* 0x000fca00078e3cff */
[----:B------:R0:W2:Y:S02]  /*1db00*/  @P0 LDG.E.U8 R29, desc[UR18][R26.64] ;  /* 0x000000121a1d0981 */ /* 0x0000a4000c1e1100 */
[----:B0-----:R-:W-:Y:S01]  /*1db10*/  IADD3 R27, P1, PT, R28, R7, RZ ;  /* 0x000000071c1b7210 */ /* 0x001fe20007f3e0ff */
[----:B------:R-:W-:Y:S02]  /*1db20*/  IMAD.MOV.U32 R26, RZ, RZ, R3 ;  /* 0x000000ffff1a7224 */ /* 0x000fe400078e0003 */
[----:B------:R-:W3:Y:S04]  /*1db30*/  LDL R3, [R1+0x1100] ;  /* 0x0011000001037983 */ /* 0x000ee80000100800 */
[----:B------:R-:W-:Y:S01]  /*1db40*/  STL [R1+0x5e0], R27 ;  /* 0x0005e01b01007387 */ /* 0x000fe20000100800 */
[----:B------:R-:W-:-:S03]  /*1db50*/  @!P3 IMAD.MOV R26, RZ, RZ, -R26 ;  /* 0x000000ffff1ab224 */ /* 0x000fc600078e0a1a */
[----:B--2---:R0:W-:Y:S02]  /*1db60*/  STL [R1+0x160], R29 ;  /* 0x0001601d01007387 */ /* 0x0041e40000100800 */
[----:B0-----:R-:W-:Y:S02]  /*1db70*/  LEA.HI.X.SX32 R29, R28, R6, 0x1, P1 ;  /* 0x000000061c1d7211 */ /* 0x001fe400008f0eff */
[----:B------:R-:W-:Y:S01]  /*1db80*/  SEL R28, R19, R26, !P4 ;  /* 0x0000001a131c7207 */ /* 0x000fe20006000000 */
[----:B------:R-:W-:Y:S02]  /*1db90*/  @P0 IMAD.MOV.U32 R26, RZ, RZ, R27 ;  /* 0x000000ffff1a0224 */ /* 0x000fe400078e001b */
[----:B------:R-:W-:-:S05]  /*1dba0*/  @P0 IMAD.MOV.U32 R27, RZ, RZ, R29 ;  /* 0x000000ffff1b0224 */ /* 0x000fca00078e001d */
[----:B------:R0:W2:Y:S01]  /*1dbb0*/  @P0 LDG.E.U8 R14, desc[UR18][R26.64] ;  /* 0x000000121a0e0981 */ /* 0x0000a2000c1e1100 */
[C---:B------:R-:W-:Y:S02]  /*1dbc0*/  ISETP.GT.U32.AND P6, PT, R8.reuse, R10, PT ;  /* 0x0000000a0800720c */ /* 0x040fe40003fc4070 */
[----:B------:R-:W-:Y:S01]  /*1dbd0*/  ISETP.GT.U32.AND P5, PT, R8, R2, PT ;  /* 0x000000020800720c */ /* 0x000fe20003fa4070 */
[----:B------:R-:W-:Y:S01]  /*1dbe0*/  IMAD R28, R28, UR5, RZ ;  /* 0x000000051c1c7c24 */ /* 0x000fe2000f8e02ff */
[----:B------:R0:W-:Y:S01]  /*1dbf0*/  STL [R1+0x5dc], R29 ;  /* 0x0005dc1d01007387 */ /* 0x0001e20000100800 */
[----:B----4-:R-:W-:Y:S02]  /*1dc00*/  ISETP.GE.AND P1, PT, R73, RZ, PT ;  /* 0x000000ff4900720c */ /* 0x010fe40003f26270 */
[----:B------:R-:W-:Y:S01]  /*1dc10*/  ISETP.GT.U32.AND P3, PT, R8, R12, PT ;  /* 0x0000000c0800720c */ /* 0x000fe20003f64070 */
[----:B------:R-:W4:Y:S05]  /*1dc20*/  LDCU UR5, c[0x0][0x3b0] ;  /* 0x00007600ff0577ac */ /* 0x000f2a0008000800 */
[----:B------:R-:W-:-:S02]  /*1dc30*/  @!P6 IMAD.IADD R10, R10, 0x1, -R8 ;  /* 0x000000010a0ae824 */ /* 0x000fc400078e0a08 */
[----:B------:R-:W-:Y:S01]  /*1dc40*/  @!P5 IMAD.IADD R2, R2, 0x1, -R8 ;  /* 0x000000010202d824 */ /* 0x000fe200078e0a08 */
[----:B0-----:R-:W-:-:S03]  /*1dc50*/  IADD3 R29, P6, PT, R28, R7, RZ ;  /* 0x000000071c1d7210 */ /* 0x001fc60007fde0ff */
[----:B------:R-:W-:Y:S01]  /*1dc60*/  IMAD.MOV.U32 R27, RZ, RZ, R2 ;  /* 0x000000ffff1b7224 */ /* 0x000fe200078e0002 */
[----:B------:R-:W-:Y:S02]  /*1dc70*/  LEA.HI.X.SX32 R28, R28, R6, 0x1, P6 ;  /* 0x000000061c1c7211 */ /* 0x000fe400030f0eff */
[----:B------:R-:W-:Y:S01]  /*1dc80*/  PRMT R26, RZ, 0x7610, R26 ;  /* 0x00007610ff1a7816 */ /* 0x000fe2000000001a */
[----:B--2---:R0:W-:Y:S04]  /*1dc90*/  STL [R1+0x154], R14 ;  /* 0x0001540e01007387 */ /* 0x0041e80000100800 */
[----:B0-----:R-:W2:Y:S04]  /*1dca0*/  LDL R14, [R1+0x1110] ;  /* 0x00111000010e7983 */ /* 0x001ea80000100800 */
[----:B------:R-:W4:Y:S04]  /*1dcb0*/  LDL.LU R73, [R1+0x308] ;  /* 0x0003080001497983 */ /* 0x000f280000300800 */
[----:B------:R-:W4:Y:S04]  /*1dcc0*/  LDL.LU R2, [R1+0x1370] ;  /* 0x0013700001027983 */ /* 0x000f280000300800 */
[----:B------:R0:W-:Y:S04]  /*1dcd0*/  STL [R1+0x5e8], R29 ;  /* 0x0005e81d01007387 */ /* 0x0001e80000100800 */
[----:B------:R1:W-:Y:S01]  /*1dce0*/  STL [R1+0x5e4], R28 ;  /* 0x0005e41c01007387 */ /* 0x0003e20000100800 */
[----:B0-----:R-:W-:-:S04]  /*1dcf0*/  @P0 LOP3.LUT R29, R29, R28, RZ, 0x3c, !PT ;  /* 0x0000001c1d1d0212 */ /* 0x001fc800078e3cff */
[----:B-1----:R-:W-:-:S04]  /*1dd00*/  @P0 LOP3.LUT R28, R29, R28, RZ, 0x3c, !PT ;  /* 0x0000001c1d1c0212 */ /* 0x002fc800078e3cff */
[----:B------:R-:W-:-:S05]  /*1dd10*/  @P0 LOP3.LUT R29, R29, R28, RZ, 0x3c, !PT ;  /* 0x0000001c1d1d0212 */ /* 0x000fca00078e3cff */
[----:B------:R0:W4:Y:S01]  /*1dd20*/  @P0 LDG.E.U8 R26, desc[UR18][R28.64] ;  /* 0x000000121c1a0981 */ /* 0x000122000c1e1100 */
[----:B------:R-:W-:Y:S01]  /*1dd30*/  @!P3 IMAD.IADD R12, R12, 0x1, -R8 ;  /* 0x000000010c0cb824 */ /* 0x000fe200078e0a08 */
[----:B------:R-:W-:Y:S01]  /*1dd40*/  ISETP.GE.AND P3, PT, R80, RZ, PT ;  /* 0x000000ff5000720c */ /* 0x000fe20003f66270 */
[----:B------:R-:W-:Y:S01]  /*1dd50*/  @!P1 IMAD.MOV R27, RZ, RZ, -R27 ;  /* 0x000000ffff1b9224 */ /* 0x000fe200078e0a1b */
[----:B------:R-:W4:Y:S01]  /*1dd60*/  LDL.LU R80, [R1+0x2c8] ;  /* 0x0002c80001507983 */ /* 0x000f220000300800 */
[C---:B------:R-:W-:Y:S02]  /*1dd70*/  ISETP.GT.U32.AND P6, PT, R8.reuse, R81, PT ;  /* 0x000000510800720c */ /* 0x040fe40003fc4070 */
[----:B------:R-:W-:Y:S02]  /*1dd80*/  ISETP.GT.U32.AND P1, PT, R8, R12, PT ;  /* 0x0000000c0800720c */ /* 0x000fe40003f24070 */
[----:B------:R-:W-:-:S05]  /*1dd90*/  SEL R27, R19, R27, !P4 ;  /* 0x0000001b131b7207 */ /* 0x000fca0006000000 */
[----:B0-----:R-:W-:Y:S01]  /*1dda0*/  IMAD R28, R27, UR4, RZ ;  /* 0x000000041b1c7c24 */ /* 0x001fe2000f8e02ff */
[----:B---3--:R-:W-:Y:S02]  /*1ddb0*/  PRMT R11, RZ, 0x7610, R11 ;  /* 0x00007610ff0b7816 */ /* 0x008fe4000000000b */
[----:B------:R-:W-:Y:S01]  /*1ddc0*/  ISETP.GT.U32.AND P5, PT, R8, R15, PT ;  /* 0x0000000f0800720c */ /* 0x000fe20003fa4070 */
[----:B------:R-:W0:Y:S01]  /*1ddd0*/  LDCU UR4, c[0x0][0x3b0] ;  /* 0x00007600ff0477ac */ /* 0x000e220008000800 */
[--C-:B------:R-:W-:Y:S02]  /*1dde0*/  @!P6 IMAD.IADD R81, R81, 0x1, -R8.reuse ;  /* 0x000000015151e824 */ /* 0x100fe400078e0a08 */
[----:B------:R-:W-:-:S04]  /*1ddf0*/  @!P1 IMAD.IADD R12, R12, 0x1, -R8 ;  /* 0x000000010c0c9824 */ /* 0x000fc800078e0a08 */
[----:B------:R-:W-:Y:S01]  /*1de00*/  IMAD.MOV.U32 R27, RZ, RZ, R12 ;  /* 0x000000ffff1b7224 */ /* 0x000fe200078e000c */
[----:B--2---:R-:W-:Y:S02]  /*1de10*/  ISETP.GE.AND P1, PT, R14, RZ, PT ;  /* 0x000000ff0e00720c */ /* 0x004fe40003f26270 */
[----:B----4-:R-:W-:Y:S01]  /*1de20*/  PRMT R2, RZ, 0x7610, R2 ;  /* 0x00007610ff027816 */ /* 0x010fe20000000002 */
[----:B------:R1:W-:Y:S02]  /*1de30*/  STL [R1+0x134], R26 ;  /* 0x0001341a01007387 */ /* 0x0003e40000100800 */
[----:B-1----:R-:W-:Y:S02]  /*1de40*/  IMAD.MOV.U32 R26, RZ, RZ, R10 ;  /* 0x000000ffff1a7224 */ /* 0x002fe400078e000a */
[----:B------:R-:W2:Y:S02]  /*1de50*/  LDL R10, [R1+0x10f8] ;  /* 0x0010f800010a7983 */ /* 0x000ea40000100800 */
[----:B------:R-:W-:Y:S01]  /*1de60*/  @!P3 IMAD.MOV R26, RZ, RZ, -R26 ;  /* 0x000000ffff1ab224 */ /* 0x000fe200078e0a1a */
[----:B------:R-:W-:Y:S01]  /*1de70*/  ISETP.GE.AND P3, PT, R3, RZ, PT ;  /* 0x000000ff0300720c */ /* 0x000fe20003f66270 */
[----:B------:R-:W-:-:S03]  /*1de80*/  IMAD.MOV.U32 R3, RZ, RZ, R4 ;  /* 0x000000ffff037224 */ /* 0x000fc600078e0004 */
[----:B------:R-:W-:Y:S02]  /*1de90*/  SEL R26, R19, R26, !P4 ;  /* 0x0000001a131a7207 */ /* 0x000fe40006000000 */
[----:B------:R-:W-:-:S03]  /*1dea0*/  IADD3 R4, P6, PT, R28, R7, RZ ;  /* 0x000000071c047210 */ /* 0x000fc60007fde0ff */
[----:B------:R-:W-:Y:S01]  /*1deb0*/  IMAD R26, R26, UR5, RZ ;  /* 0x000000051a1a7c24 */ /* 0x000fe2000f8e02ff */
[----:B------:R-:W-:Y:S01]  /*1dec0*/  LEA.HI.X.SX32 R14, R28, R6, 0x1, P6 ;  /* 0x000000061c0e7211 */ /* 0x000fe200030f0eff */
[----:B------:R1:W-:Y:S01]  /*1ded0*/  STL [R1+0x5f0], R4 ;  /* 0x0005f00401007387 */ /* 0x0003e20000100800 */
[----:B------:R-:W-:Y:S02]  /*1dee0*/  @!P5 IMAD.IADD R15, R15, 0x1, -R8 ;  /* 0x000000010f0fd824 */ /* 0x000fe400078e0a08 */
[----:B------:R-:W-:Y:S01]  /*1def0*/  @!P3 IMAD.MOV R27, RZ, RZ, -R27 ;  /* 0x000000ffff1bb224 */ /* 0x000fe200078e0a1b */
[----:B------:R-:W-:Y:S01]  /*1df00*/  IADD3 R12, P6, PT, R26, R7, RZ ;  /* 0x000000071a0c7210 */ /* 0x000fe20007fde0ff */
[----:B------:R3:W-:Y:S01]  /*1df10*/  STL [R1+0x5ec], R14 ;  /* 0x0005ec0e01007387 */ /* 0x0007e20000100800 */
[----:B------:R-:W-:Y:S02]  /*1df20*/  @P0 IMAD.MOV.U32 R28, RZ, RZ, R4 ;  /* 0x000000ffff1c0224 */ /* 0x000fe400078e0004 */
[----:B------:R-:W-:Y:S01]  /*1df30*/  @P0 IMAD.MOV.U32 R29, RZ, RZ, R14 ;  /* 0x000000ffff1d0224 */ /* 0x000fe200078e000e */
[----:B------:R-:W-:-:S02]  /*1df40*/  ISETP.GT.U32.AND P5, PT, R8, R15, PT ;  /* 0x0000000f0800720c */ /* 0x000fc40003fa4070 */
[----:B------:R-:W-:Y:S01]  /*1df50*/  ISETP.GT.U32.AND P3, PT, R8, R81, PT ;  /* 0x000000510800720c */ /* 0x000fe20003f64070 */
[----:B------:R-:W4:Y:S01]  /*1df60*/  LDCU UR5, c[0x0][0x3b0] ;  /* 0x00007600ff0577ac */ /* 0x000f220008000800 */
[----:B-1----:R-:W4:Y:S04]  /*1df70*/  LDL R4, [R1+0x1154] ;  /* 0x0011540001047983 */ /* 0x002f280000100800 */
[----:B------:R1:W4:Y:S01]  /*1df80*/  @P0 LDG.E.U8 R2, desc[UR18][R28.64] ;  /* 0x000000121c020981 */ /* 0x000322000c1e1100 */
[----:B---3--:R-:W-:Y:S01]  /*1df90*/  LEA.HI.X.SX32 R14, R26, R6, 0x1, P6 ;  /* 0x000000061a0e7211 */ /* 0x008fe200030f0eff */
[----:B-1----:R-:W-:-:S04]  /*1dfa0*/  @P0 IMAD.MOV.U32 R28, RZ, RZ, R12 ;  /* 0x000000ffff1c0224 */ /* 0x002fc800078e000c */
[----:B------:R-:W-:-:S05]  /*1dfb0*/  @P0 IMAD.MOV.U32 R29, RZ, RZ, R14 ;  /* 0x000000ffff1d0224 */ /* 0x000fca00078e000e */
[----:B------:R1:W3:Y:S01]  /*1dfc0*/  @P0 LDG.E.U8 R11, desc[UR18][R28.64] ;  /* 0x000000121c0b0981 */ /* 0x0002e2000c1e1100 */
[----:B------:R-:W-:Y:S01]  /*1dfd0*/  @!P5 IMAD.IADD R15, R15, 0x1, -R8 ;  /* 0x000000010f0fd824 */ /* 0x000fe200078e0a08 */
[----:B------:R-:W-:-:S03]  /*1dfe0*/  ISETP.GT.U32.AND P6, PT, R8, R80, PT ;  /* 0x000000500800720c */ /* 0x000fc60003fc4070 */
[----:B------:R-:W-:-:S04]  /*1dff0*/  IMAD.MOV.U32 R26, RZ, RZ, R15 ;  /* 0x000000ffff1a7224 */ /* 0x000fc800078e000f */
[----:B------:R-:W-:Y:S01]  /*1e000*/  @!P1 IMAD.MOV R26, RZ, RZ, -R26 ;  /* 0x000000ffff1a9224 */ /* 0x000fe200078e0a1a */
[----:B-1----:R-:W-:Y:S01]  /*1e010*/  SEL R28, R19, R27, !P4 ;  /* 0x0000001b131c7207 */ /* 0x002fe20006000000 */
[----:B------:R-:W-:-:S03]  /*1e020*/  @!P3 IMAD.IADD R81, R81, 0x1, -R8 ;  /* 0x000000015151b824 */ /* 0x000fc600078e0a08 */
[----:B------:R-:W-:Y:S01]  /*1e030*/  SEL R27, R19, R26, !P4 ;  /* 0x0000001a131b7207 */ /* 0x000fe20006000000 */
[----:B------:R-:W-:Y:S01]  /*1e040*/  IMAD R28, R28, UR12, RZ ;  /* 0x0000000c1c1c7c24 */ /* 0x000fe2000f8e02ff */
[----:B------:R-:W-:Y:S01]  /*1e050*/  STL [R1+0x5f8], R12 ;  /* 0x0005f80c01007387 */ /* 0x000fe20000100800 */
[----:B------:R-:W-:Y:S02]  /*1e060*/  @!P6 IMAD.IADD R80, R80, 0x1, -R8 ;  /* 0x000000015050e824 */ /* 0x000fe400078e0a08 */
[----:B------:R-:W-:Y:S02]  /*1e070*/  IMAD.MOV.U32 R26, RZ, RZ, R81 ;  /* 0x000000ffff1a7224 */ /* 0x000fe400078e0051 */
[----:B0-----:R-:W-:Y:S01]  /*1e080*/  IMAD R27, R27, UR4, RZ ;  /* 0x000000041b1b7c24 */ /* 0x001fe2000f8e02ff */
[----:B------:R-:W-:Y:S02]  /*1e090*/  IADD3 R15, P6, PT, R28, R7, RZ ;  /* 0x000000071c0f7210 */ /* 0x000fe40007fde0ff */
[----:B------:R-:W-:-:S02]  /*1e0a0*/  PRMT R29, RZ, 0x7610, R29 ;  /* 0x00007610ff1d7816 */ /* 0x000fc4000000001d */
[----:B------:R-:W-:Y:S02]  /*1e0b0*/  ISETP.GT.U32.AND P5, PT, R8, R73, PT ;  /* 0x000000490800720c */ /* 0x000fe40003fa4070 */
[----:B------:R-:W-:Y:S01]  /*1e0c0*/  PRMT R16, RZ, 0x7610, R16 ;  /* 0x00007610ff107816 */ /* 0x000fe20000000010 */
[----:B------:R-:W0:Y:S01]  /*1e0d0*/  LDCU UR12, c[0x0][0x3b0] ;  /* 0x00007600ff0c77ac */ /* 0x000e220008000800 */
[----:B--2---:R-:W-:Y:S01]  /*1e0e0*/  ISETP.GE.AND P1, PT, R10, RZ, PT ;  /* 0x000000ff0a00720c */ /* 0x004fe20003f26270 */
[----:B----4-:R1:W-:-:S12]  /*1e0f0*/  STL [R1+0x11c], R2 ;  /* 0x00011c0201007387 */ /* 0x0103d80000100800 */
[----:B------:R-:W-:Y:S01]  /*1e100*/  @!P1 IMAD.MOV R26, RZ, RZ, -R26 ;  /* 0x000000ffff1a9224 */ /* 0x000fe200078e0a1a */
[----:B------:R-:W-:Y:S01]  /*1e110*/  ISETP.GT.U32.AND P3, PT, R8, R80, PT ;  /* 0x000000500800720c */ /* 0x000fe20003f64070 */
[----:B------:R-:W2:Y:S01]  /*1e120*/  LDCU UR4, c[0x0][0x3b0] ;  /* 0x00007600ff0477ac */ /* 0x000ea20008000800 */
[----:B-1----:R-:W4:Y:S04]  /*1e130*/  LDL.LU R2, [R1+0x1cc] ;  /* 0x0001cc0001027983 */ /* 0x002f280000300800 */
[----:B------:R1:W-:Y:S04]  /*1e140*/  STL [R1+0x5f4], R14 ;  /* 0x0005f40e01007387 */ /* 0x0003e80000100800 */
[----:B------:R-:W2:Y:S04]  /*1e150*/  LDL R10, [R1+0x1134] ;  /* 0x00113400010a7983 */ /* 0x000ea80000100800 */
[----:B------:R-:W4:Y:S04]  /*1e160*/  LDL.LU R81, [R1+0x1a8] ;  /* 0x0001a80001517983 */ /* 0x000f280000300800 */
[----:B---3--:R3:W-:Y:S01]  /*1e170*/  STL [R1+0x114], R11 ;  /* 0x0001140b01007387 */ /* 0x0087e20000100800 */
[----:B-1----:R-:W-:-:S02]  /*1e180*/  LEA.HI.X.SX32 R14, R28, R6, 0x1, P6 ;  /* 0x000000061c0e7211 */ /* 0x002fc400030f0eff */
[----:B------:R-:W-:Y:S02]  /*1e190*/  SEL R28, R19, R26, !P4 ;  /* 0x0000001a131c7207 */ /* 0x000fe40006000000 */
[----:B---3--:R-:W-:Y:S01]  /*1e1a0*/  IADD3 R11, P1, PT, R27, R7, RZ ;  /* 0x000000071b0b7210 */ /* 0x008fe20007f3e0ff */
[----:B------:R-:W-:-:S03]  /*1e1b0*/  @P0 IMAD.MOV.U32 R26, RZ, RZ, R15 ;  /* 0x000000ffff1a0224 */ /* 0x000fc600078e000f */
[----:B------:R-:W-:Y:S01]  /*1e1c0*/  LEA.HI.X.SX32 R12, R27, R6, 0x1, P1 ;  /* 0x000000061b0c7211 */ /* 0x000fe200008f0eff */
[----:B------:R-:W-:-:S05]  /*1e1d0*/  @P0 IMAD.MOV.U32 R27, RZ, RZ, R14 ;  /* 0x000000ffff1b0224 */ /* 0x000fca00078e000e */
[----:B------:R1:W3:Y:S02]  /*1e1e0*/  @P0 LDG.E.U8 R13, desc[UR18][R26.64] ;  /* 0x000000121a0d0981 */ /* 0x0002e4000c1e1100 */
[----:B-1----:R-:W-:Y:S02]  /*1e1f0*/  @P0 IMAD.MOV.U32 R26, RZ, RZ, R11 ;  /* 0x000000ffff1a0224 */ /* 0x002fe400078e000b */
[----:B------:R-:W-:-:S05]  /*1e200*/  @P0 IMAD.MOV.U32 R27, RZ, RZ, R12 ;  /* 0x000000ffff1b0224 */ /* 0x000fca00078e000c */
[----:B------:R1:W4:Y:S01]  /*1e210*/  @P0 LDG.E.U8 R29, desc[UR18][R26.64] ;  /* 0x000000121a1d0981 */ /* 0x000322000c1e1100 */
[----:B------:R-:W-:-:S03]  /*1e220*/  @!P5 IMAD.IADD R73, R73, 0x1, -R8 ;  /* 0x000000014949d824 */ /* 0x000fc600078e0a08 */
[----:B------:R-:W-:Y:S02]  /*1e230*/  STL [R1+0x600], R15 ;  /* 0x0006000f01007387 */ /* 0x000fe40000100800 */
[----:B------:R-:W-:Y:S02]  /*1e240*/  ISETP.GT.U32.AND P5, PT, R8, R73, PT ;  /* 0x000000490800720c */ /* 0x000fe40003fa4070 */
[----:B------:R-:W-:Y:S01]  /*1e250*/  ISETP.GE.AND P6, PT, R4, RZ, PT ;  /* 0x000000ff0400720c */ /* 0x000fe20003fc6270 */
[----:B------:R-:W-:Y:S04]  /*1e260*/  STL [R1+0x618], R11 ;  /* 0x0006180b01007387 */ /* 0x000fe80000100800 */
[----:B------:R-:W4:Y:S04]  /*1e270*/  LDL R4, [R1+0x1130] ;  /* 0x0011300001047983 */ /* 0x000f280000100800 */
[----:B------:R0:W-:Y:S01]  /*1e280*/  STL [R1+0x5fc], R14 ;  /* 0x0005fc0e01007387 */ /* 0x0001e20000100800 */
[----:B------:R-:W-:-:S02]  /*1e290*/  IMAD R28, R28, UR5, RZ ;  /* 0x000000051c1c7c24 */ /* 0x000fc4000f8e02ff */
[--C-:B------:R-:W-:Y:S01]  /*1e2a0*/  @!P3 IMAD.IADD R80, R80, 0x1, -R8.reuse ;  /* 0x000000015050b824 */ /* 0x100fe200078e0a08 */
[----:B------:R-:W1:Y:S01]  /*1e2b0*/  LDCU UR5, c[0x0][0x3b0] ;  /* 0x00007600ff0577ac */ /* 0x000e620008000800 */
[----:B0-----:R-:W4:Y:S04]  /*1e2c0*/  LDL.LU R14, [R1+0x136c] ;  /* 0x00136c00010e7983 */ /* 0x001f280000300800 */
[----:B------:R-:W4:Y:S04]  /*1e2d0*/  LDL.LU R15, [R1+0x1368] ;  /* 0x00136800010f7983 */ /* 0x000f280000300800 */
[----:B------:R-:W-:Y:S01]  /*1e2e0*/  STL [R1+0x614], R12 ;  /* 0x0006140c01007387 */ /* 0x000fe20000100800 */
[----:B------:R-:W-:-:S04]  /*1e2f0*/  @!P5 IMAD.IADD R73, R73, 0x1, -R8 ;  /* 0x000000014949d824 */ /* 0x000fc800078e0a08 */
[----:B-1----:R-:W-:Y:S01]  /*1e300*/  IMAD.MOV.U32 R26, RZ, RZ, R73 ;  /* 0x000000ffff1a7224 */ /* 0x002fe200078e0049 */
[----:B--2---:R-:W-:Y:S01]  /*1e310*/  ISETP.GE.AND P5, PT, R10, RZ, PT ;  /* 0x000000ff0a00720c */ /* 0x004fe20003fa6270 */
[----:B---3--:R0:W-:Y:S04]  /*1e320*/  STL [R1+0xfc], R13 ;  /* 0x0000fc0d01007387 */ /* 0x0081e80000100800 */
[----:B0-----:R-:W2:Y:S04]  /*1e330*/  LDL.LU R13, [R1+0x1364] ;  /* 0x00136400010d7983 */ /* 0x001ea80000300800 */
[----:B------:R-:W3:Y:S04]  /*1e340*/  LDL.LU R12, [R1+0x1360] ;  /* 0x00136000010c7983 */ /* 0x000ee80000300800 */
[----:B------:R-:W3:Y:S04]  /*1e350*/  LDL.LU R11, [R1+0x135c] ;  /* 0x00135c00010b7983 */ /* 0x000ee80000300800 */
[----:B------:R-:W3:Y:S04]  /*1e360*/  LDL.LU R10, [R1+0x19c] ;  /* 0x00019c00010a7983 */ /* 0x000ee80000300800 */
[----:B----4-:R0:W-:Y:S02]  /*1e370*/  STL [R1+0xe0], R29 ;  /* 0x0000e01d01007387 */ /* 0x0101e40000100800 */
[----:B0-----:R-:W-:-:S04]  /*1e380*/  IADD3 R29, P3, PT, R28, R7, RZ ;  /* 0x000000071c1d7210 */ /* 0x001fc80007f7e0ff */
[----:B------:R-:W-:Y:S01]  /*1e390*/  LEA.HI.X.SX32 R73, R28, R6, 0x1, P3 ;  /* 0x000000061c497211 */ /* 0x000fe200018f0eff */
[----:B------:R0:W-:Y:S01]  /*1e3a0*/  STL [R1+0x620], R29 ;  /* 0x0006201d01007387 */ /* 0x0001e20000100800 */
[----:B------:R-:W-:-:S03]  /*1e3b0*/  @P0 IMAD.MOV.U32 R28, RZ, RZ, R29 ;  /* 0x000000ffff1c0224 */ /* 0x000fc600078e001d */
[----:B0-----:R-:W-:-:S05]  /*1e3c0*/  @P0 IMAD.MOV.U32 R29, RZ, RZ, R73 ;  /* 0x000000ffff1d0224 */ /* 0x001fca00078e0049 */
[----:B------:R0:W4:Y:S01]  /*1e3d0*/  @P0 LDG.E.U8 R72, desc[UR18][R28.64] ;  /* 0x000000121c480981 */ /* 0x000122000c1e1100 */
[----:B------:R-:W-:-:S05]  /*1e3e0*/  @!P6 IMAD.MOV R26, RZ, RZ, -R26 ;  /* 0x000000ffff1ae224 */ /* 0x000fca00078e0a1a */
[----:B------:R-:W-:Y:S01]  /*1e3f0*/  SEL R27, R19, R26, !P4 ;  /* 0x0000001a131b7207 */ /* 0x000fe20006000000 */
[----:B------:R-:W-:-:S04]  /*1e400*/  IMAD.MOV.U32 R26, RZ, RZ, R80 ;  /* 0x000000ffff1a7224 */ /* 0x000fc800078e0050 */
[----:B------:R-:W-:Y:S02]  /*1e410*/  IMAD R27, R27, UR13, RZ ;  /* 0x0000000d1b1b7c24 */ /* 0x000fe4000f8e02ff */
[----:B------:R-:W-:Y:S01]  /*1e420*/  @!P5 IMAD.MOV R26, RZ, RZ, -R26 ;  /* 0x000000ffff1ad224 */ /* 0x000fe200078e0a1a */
[----:B------:R-:W-:Y:S01]  /*1e430*/  STL [R1+0x61c], R73 ;  /* 0x00061c4901007387 */ /* 0x000fe20000100800 */
[C---:B------:R-:W-:Y:S01]  /*1e440*/  ISETP.GT.U32.AND P6, PT, R8.reuse, R3, PT ;  /* 0x000000030800720c */ /* 0x040fe20003fc4070 */
[----:B0-----:R-:W-:Y:S01]  /*1e450*/  IMAD.MOV.U32 R29, RZ, RZ, R3 ;  /* 0x000000ffff1d7224 */ /* 0x001fe200078e0003 */
[----:B------:R-:W-:Y:S02]  /*1e460*/  IADD3 R28, P5, PT, R27, R7, RZ ;  /* 0x000000071b1c7210 */ /* 0x000fe40007fbe0ff */
[----:B------:R-:W-:Y:S02]  /*1e470*/  SEL R26, R19, R26, !P4 ;  /* 0x0000001a131a7207 */ /* 0x000fe40006000000 */
[----:B------:R-:W-:-:S02]  /*1e480*/  ISETP.GT.U32.AND P1, PT, R8, R2, PT ;  /* 0x000000020800720c */ /* 0x000fc40003f24070 */
[----:B--2---:R-:W-:Y:S02]  /*1e490*/  PRMT R13, RZ, 0x7610, R13 ;  /* 0x00007610ff0d7816 */ /* 0x004fe4000000000d */
[----:B------:R-:W-:Y:S01]  /*1e4a0*/  LEA.HI.X.SX32 R3, R27, R6, 0x1, P5 ;  /* 0x000000061b037211 */ /* 0x000fe200028f0eff */
[----:B------:R-:W-:Y:S01]  /*1e4b0*/  IMAD.MOV.U32 R27, RZ, RZ, R28 ;  /* 0x000000ffff1b7224 */ /* 0x000fe200078e001c */
[----:B------:R-:W-:Y:S02]  /*1e4c0*/  ISETP.GT.U32.AND P3, PT, R8, R81, PT ;  /* 0x000000510800720c */ /* 0x000fe40003f64070 */
[----:B------:R-:W-:Y:S02]  /*1e4d0*/  PRMT R15, RZ, 0x7610, R15 ;  /* 0x00007610ff0f7816 */ /* 0x000fe4000000000f */
[----:B---3--:R-:W-:Y:S02]  /*1e4e0*/  PRMT R11, RZ, 0x7610, R11 ;  /* 0x00007610ff0b7816 */ /* 0x008fe4000000000b */
[----:B------:R-:W-:Y:S01]  /*1e4f0*/  PRMT R12, RZ, 0x7610, R12 ;  /* 0x00007610ff0c7816 */ /* 0x000fe2000000000c */
[----:B------:R-:W0:Y:S01]  /*1e500*/  LDCU UR13, c[0x0][0x3b0] ;  /* 0x00007600ff0d77ac */ /* 0x000e220008000800 */
[----:B----4-:R1:W-:Y:S04]  /*1e510*/  STL [R1+0xc4], R72 ;  /* 0x0000c44801007387 */ /* 0x0103e80000100800 */
[----:B-1----:R-:W2:Y:S04]  /*1e520*/  LDL R72, [R1+0x112c] ;  /* 0x00112c0001487983 */ /* 0x002ea80000100800 */
[----:B------:R-:W3:Y:S04]  /*1e530*/  LDL.LU R80, [R1+0x1a4] ;  /* 0x0001a40001507983 */ /* 0x000ee80000300800 */
[----:B------:R-:W4:Y:S04]  /*1e540*/  LDL R73, [R1+0x1128] ;  /* 0x0011280001497983 */ /* 0x000f280000100800 */
[----:B------:R1:W-:Y:S02]  /*1e550*/  STL [R1+0x628], R28 ;  /* 0x0006281c01007387 */ /* 0x0003e40000100800 */
[----:B-1----:R-:W-:-:S02]  /*1e560*/  IMAD R28, R26, UR4, RZ ;  /* 0x000000041a1c7c24 */ /* 0x002fc4000f8e02ff */
[----:B------:R-:W-:Y:S02]  /*1e570*/  IMAD.MOV.U32 R26, RZ, RZ, R3 ;  /* 0x000000ffff1a7224 */ /* 0x000fe400078e0003 */
[--C-:B------:R-:W-:Y:S02]  /*1e580*/  @!P1 IMAD.IADD R2, R2, 0x1, -R8.reuse ;  /* 0x0000000102029824 */ /* 0x100fe400078e0a08 */
[--C-:B------:R-:W-:Y:S02]  /*1e590*/  @!P6 IMAD.IADD R29, R29, 0x1, -R8.reuse ;  /* 0x000000011d1de824 */ /* 0x100fe400078e0a08 */
[----:B------:R-:W-:Y:S01]  /*1e5a0*/  @!P3 IMAD.IADD R81, R81, 0x1, -R8 ;  /* 0x000000015151b824 */ /* 0x000fe200078e0a08 */
[----:B------:R-:W1:Y:S01]  /*1e5b0*/  LDCU UR4, c[0x0][0x3b0] ;  /* 0x00007600ff0477ac */ /* 0x000e620008000800 */
[----:B------:R-:W-:-:S04]  /*1e5c0*/  @P0 LOP3.LUT R27, R27, R26, RZ, 0x3c, !PT ;  /* 0x0000001a1b1b0212 */ /* 0x000fc800078e3cff */
[----:B------:R-:W-:-:S04]  /*1e5d0*/  @P0 LOP3.LUT R26, R27, R26, RZ, 0x3c, !PT ;  /* 0x0000001a1b1a0212 */ /* 0x000fc800078e3cff */
[----:B------:R-:W-:-:S05]  /*1e5e0*/  @P0 LOP3.LUT R27, R27, R26, RZ, 0x3c, !PT ;  /* 0x0000001a1b1b0212 */ /* 0x000fca00078e3cff */
[----:B------:R0:W2:Y:S01]  /*1e5f0*/  @P0 LDG.E.U8 R16, desc[UR18][R26.64] ;  /* 0x000000121a100981 */ /* 0x0000a2000c1e1100 */
[----:B------:R-:W-:Y:S02]  /*1e600*/  ISETP.GT.U32.AND P1, PT, R8, R2, PT ;  /* 0x000000020800720c */ /* 0x000fe40003f24070 */
[----:B------:R-:W-:Y:S02]  /*1e610*/  ISETP.GE.AND P6, PT, R4, RZ, PT ;  /* 0x000000ff0400720c */ /* 0x000fe40003fc6270 */
[----:B------:R-:W3:Y:S04]  /*1e620*/  LDL.LU R4, [R1+0x194] ;  /* 0x0001940001047983 */ /* 0x000ee80000300800 */
[----:B------:R0:W-:Y:S05]  /*1e630*/  STL [R1+0x624], R3 ;  /* 0x0006240301007387 */ /* 0x0001ea0000100800 */
[----:B------:R-:W-:Y:S01]  /*1e640*/  @!P1 IMAD.IADD R2, R2, 0x1, -R8 ;  /* 0x0000000102029824 */ /* 0x000fe200078e0a08 */
[----:B0-----:R-:W3:Y:S03]  /*1e650*/  LDL.LU R3, [R1+0x1358] ;  /* 0x0013580001037983 */ /* 0x001ee60000300800 */
[----:B------:R-:W-:-:S02]  /*1e660*/  IMAD.MOV.U32 R26, RZ, RZ, R2 ;  /* 0x000000ffff1a7224 */ /* 0x000fc400078e0002 */
[----:B------:R-:W3:Y:S02]  /*1e670*/  LDL R2, [R1+0x1124] ;  /* 0x0011240001027983 */ /* 0x000ee40000100800 */
[----:B------:R-:W-:Y:S02]  /*1e680*/  @!P6 IMAD.MOV R26, RZ, RZ, -R26 ;  /* 0x000000ffff1ae224 */ /* 0x000fe400078e0a1a */
[----:B--2---:R0:W-:Y:S02]  /*1e690*/  STL [R1+0xbc], R16 ;  /* 0x0000bc1001007387 */ /* 0x0041e40000100800 */
[----:B0-----:R-:W-:-:S04]  /*1e6a0*/  IADD3 R16, P1, PT, R28, R7, RZ ;  /* 0x000000071c107210 */ /* 0x001fc80007f3e0ff */
[----:B------:R-:W-:Y:S02]  /*1e6b0*/  LEA.HI.X.SX32 R27, R28, R6, 0x1, P1 ;  /* 0x000000061c1b7211 */ /* 0x000fe400008f0eff */
[----:B------:R-:W-:Y:S01]  /*1e6c0*/  SEL R28, R19, R26, !P4 ;  /* 0x0000001a131c7207 */ /* 0x000fe20006000000 */
[----:B------:R-:W-:-:S05]  /*1e6d0*/  @P0 IMAD.MOV.U32 R26, RZ, RZ, R16 ;  /* 0x000000ffff1a0224 */ /* 0x000fca00078e0010 */
[----:B------:R0:W2:Y:S01]  /*1e6e0*/  @P0 LDG.E.U8 R13, desc[UR18][R26.64] ;  /* 0x000000121a0d0981 */ /* 0x0000a2000c1e1100 */
[C---:B------:R-:W-:Y:S02]  /*1e6f0*/  ISETP.GT.U32.AND P5, PT, R8.reuse, R81, PT ;  /* 0x000000510800720c */ /* 0x040fe40003fa4070 */
[----:B------:R-:W-:Y:S01]  /*1e700*/  ISETP.GT.U32.AND P3, PT, R8, R29, PT ;  /* 0x0000001d0800720c */ /* 0x000fe20003f64070 */
[----:B------:R-:W-:Y:S01]  /*1e710*/  IMAD R28, R28, UR5, RZ ;  /* 0x000000051c1c7c24 */ /* 0x000fe2000f8e02ff */
[----:B------:R0:W-:Y:S04]  /*1e720*/  STL [R1+0x630], R16 ;  /* 0x0006301001007387 */ /* 0x0001e80000100800 */
[----:B------:R1:W-:Y:S01]  /*1e730*/  STL [R1+0x62c], R27 ;  /* 0x00062c1b01007387 */ /* 0x0003e20000100800 */
[----:B------:R-:W-:-:S02]  /*1e740*/  ISETP.GT.U32.AND P6, PT, R8, R10, PT ;  /* 0x0000000a0800720c */ /* 0x000fc40003fc4070 */
[----:B------:R-:W-:Y:S01]  /*1e750*/  ISETP.GE.AND P1, PT, R72, RZ, PT ;  /* 0x000000ff4800720c */ /* 0x000fe20003f26270 */
[----:B------:R-:W2:Y:S01]  /*1e760*/  LDCU UR5, c[0x0][0x3b0] ;  /* 0x00007600ff0577ac */ /* 0x000ea20008000800 */
[--C-:B------:R-:W-:Y:S01]  /*1e770*/  @!P5 IMAD.IADD R81, R81, 0x1, -R8.reuse ;  /* 0x000000015151d824 */ /* 0x100fe200078e0a08 */
[----:B0-----:R-:W-:Y:S01]  /*1e780*/  IADD3 R16, P5, PT, R28, R7, RZ ;  /* 0x000000071c107210 */ /* 0x001fe20007fbe0ff */
[----:B------:R-:W-:-:S03]  /*1e790*/  @!P3 IMAD.IADD R29, R29, 0x1, -R8 ;  /* 0x000000011d1db824 */ /* 0x000fc600078e0a08 */
[----:B------:R-:W-:Y:S01]  /*1e7a0*/  LEA.HI.X.SX32 R26, R28, R6, 0x1, P5 ;  /* 0x000000061c1a7211 */ /* 0x000fe200028f0eff */
[----:B-1----:R-:W-:Y:S02]  /*1e7b0*/  IMAD.MOV.U32 R27, RZ, RZ, R29 ;  /* 0x000000ffff1b7224 */ /* 0x002fe400078e001d */
[----:B------:R-:W-:Y:S02]  /*1e7c0*/  @P0 IMAD.MOV.U32 R28, RZ, RZ, R16 ;  /* 0x000000ffff1c0224 */ /* 0x000fe400078e0010 */
[----:B------:R-:W-:-:S05]  /*1e7d0*/  @P0 IMAD.MOV.U32 R29, RZ, RZ, R26 ;  /* 0x000000ffff1d0224 */ /* 0x000fca00078e001a */
[----:B------:R0:W3:Y:S01]  /*1e7e0*/  @P0 LDG.E.U8 R15, desc[UR18][R28.64] ;  /* 0x000000121c0f0981 */ /* 0x0000e2000c1e1100 */
[----:B------:R-:W-:-:S03]  /*1e7f0*/  @!P6 IMAD.IADD R10, R10, 0x1, -R8 ;  /* 0x000000010a0ae824 */ /* 0x000fc600078e0a08 */
[----:B--2---:R1:W-:Y:S04]  /*1e800*/  STL [R1+0xa0], R13 ;  /* 0x0000a00d01007387 */ /* 0x0043e80000100800 */
[----:B-1----:R-:W2:Y:S01]  /*1e810*/  LDL R13, [R1+0x116c] ;  /* 0x00116c00010d7983 */ /* 0x002ea20000100800 */
[----:B----4-:R-:W-:Y:S01]  /*1e820*/  ISETP.GE.AND P6, PT, R73, RZ, PT ;  /* 0x000000ff4900720c */ /* 0x010fe20003fc6270 */
[----:B------:R-:W-:Y:S01]  /*1e830*/  @!P1 IMAD.MOV R27, RZ, RZ, -R27 ;  /* 0x000000ffff1b9224 */ /* 0x000fe200078e0a1b */
[C---:B------:R-:W-:Y:S02]  /*1e840*/  ISETP.GT.U32.AND P1, PT, R8.reuse, R10, PT ;  /* 0x0000000a0800720c */ /* 0x040fe40003f24070 */
[----:B---3--:R-:W-:Y:S01]  /*1e850*/  ISETP.GT.U32.AND P5, PT, R8, R4, PT ;  /* 0x000000040800720c */ /* 0x008fe20003fa4070 */
[----:B------:R-:W3:Y:S01]  /*1e860*/  LDL.LU R72, [R1+0x1a0] ;  /* 0x0001a00001487983 */ /* 0x000ee20000300800 */
[----:B------:R-:W-:-:S03]  /*1e870*/  SEL R27, R19, R27, !P4 ;  /* 0x0000001b131b7207 */ /* 0x000fc60006000000 */
[----:B------:R-:W-:Y:S04]  /*1e880*/  STL [R1+0x638], R16 ;  /* 0x0006381001007387 */ /* 0x000fe80000100800 */
[----:B------:R1:W-:Y:S04]  /*1e890*/  STL [R1+0x634], R26 ;  /* 0x0006341a01007387 */ /* 0x0003e80000100800 */
[----:B------:R-:W4:Y:S01]  /*1e8a0*/  LDL.LU R73, [R1+0x190] ;  /* 0x0001900001497983 */ /* 0x000f220000300800 */
[----:B0-----:R-:W-:Y:S01]  /*1e8b0*/  IMAD R28, R27, UR4, RZ ;  /* 0x000000041b1c7c24 */ /* 0x001fe2000f8e02ff */
[----:B------:R-:W-:-:S02]  /*1e8c0*/  PRMT R3, RZ, 0x7610, R3 ;  /* 0x00007610ff037816 */ /* 0x000fc40000000003 */
[----:B------:R-:W-:Y:S01]  /*1e8d0*/  ISETP.GT.U32.AND P3, PT, R8, R80, PT ;  /* 0x000000500800720c */ /* 0x000fe20003f64070 */
[----:B------:R-:W0:Y:S01]  /*1e8e0*/  LDCU UR4, c[0x0][0x3b0] ;  /* 0x00007600ff0477ac */ /* 0x000e220008000800 */
[----:B-1----:R-:W-:Y:S02]  /*1e8f0*/  IMAD.MOV.U32 R26, RZ, RZ, R81 ;  /* 0x000000ffff1a7224 */ /* 0x002fe400078e0051 */
[--C-:B------:R-:W-:Y:S02]  /*1e900*/  @!P1 IMAD.IADD R10, R10, 0x1, -R8.reuse ;  /* 0x000000010a0a9824 */ /* 0x100fe400078e0a08 */
[----:B------:R-:W-:Y:S01]  /*1e910*/  @!P5 IMAD.IADD R4, R4, 0x1, -R8 ;  /* 0x000000010404d824 */ /* 0x000fe200078e0a08 */
[----:B------:R-:W3:Y:S01]  /*1e920*/  LDL R81, [R1+0x1150] ;  /* 0x0011500001517983 */ /* 0x000ee20000100800 */
[----:B------:R-:W-:Y:S01]  /*1e930*/  @!P6 IMAD.MOV R26, RZ, RZ, -R26 ;  /* 0x000000ffff1ae224 */ /* 0x000fe200078e0a1a */
[----:B------:R-:W-:Y:S02]  /*1e940*/  ISETP.GE.AND P6, PT, R2, RZ, PT ;  /* 0x000000ff0200720c */ /* 0x000fe40003fc6270 */
[----:B------:R-:W-:Y:S01]  /*1e950*/  IADD3 R2, P5, PT, R28, R7, RZ ;  /* 0x000000071c027210 */ /* 0x000fe20007fbe0ff */
[----:B------:R-:W-:-:S03]  /*1e960*/  IMAD.MOV.U32 R27, RZ, RZ, R10 ;  /* 0x000000ffff1b7224 */ /* 0x000fc600078e000a */
[----:B------:R-:W-:Y:S02]  /*1e970*/  LEA.HI.X.SX32 R10, R28, R6, 0x1, P5 ;  /* 0x000000061c0a7211 */ /* 0x000fe400028f0eff */
[----:B------:R-:W-:Y:S01]  /*1e980*/  SEL R26, R19, R26, !P4 ;  /* 0x0000001a131a7207 */ /* 0x000fe20006000000 */
[----:B------:R-:W-:Y:S02]  /*1e990*/  @P0 IMAD.MOV.U32 R28, RZ, RZ, R2 ;  /* 0x000000ffff1c0224 */ /* 0x000fe400078e0002 */
[----:B------:R-:W-:Y:S02]  /*1e9a0*/  @P0 IMAD.MOV.U32 R29, RZ, RZ, R10 ;  /* 0x000000ffff1d0224 */ /* 0x000fe400078e000a */
[----:B------:R-:W-:Y:S01]  /*1e9b0*/  IMAD R26, R26, UR5, RZ ;  /* 0x000000051a1a7c24 */ /* 0x000fe2000f8e02ff */
[----:B------:R1:W-:Y:S04]  /*1e9c0*/  STL [R1+0x640], R2 ;  /* 0x0006400201007387 */ /* 0x0003e80000100800 */
[----:B------:R0:W3:Y:S04]  /*1e9d0*/  @P0 LDG.E.U8 R3, desc[UR18][R28.64] ;  /* 0x000000121c030981 */ /* 0x0000e8000c1e1100 */
[----:B------:R0:W-:Y:S01]  /*1e9e0*/  STL [R1+0x63c], R10 ;  /* 0x00063c0a01007387 */ /* 0x0001e20000100800 */
[----:B------:R-:W-:Y:S01]  /*1e9f0*/  @!P3 IMAD.IADD R80, R80, 0x1, -R8 ;  /* 0x000000015050b824 */ /* 0x000fe200078e0a08 */
[----:B--2---:R-:W-:-:S02]  /*1ea00*/  ISETP.GE.AND P1, PT, R13, RZ, PT ;  /* 0x000000ff0d00720c */ /* 0x004fc40003f26270 */
[C---:B------:R-:W-:Y:S01]  /*1ea10*/  IADD3 R13, P5, PT, R26.reuse, R7, RZ ;  /* 0x000000071a0d7210 */ /* 0x040fe20007fbe0ff */
[----:B-1----:R-:W2:Y:S04]  /*1ea20*/  LDL R2, [R1+0x115c] ;  /* 0x00115c0001027983 */ /* 0x002ea80000100800 */
[----:B0-----:R-:W2:Y:S01]  /*1ea30*/  LDL.LU R10, [R1+0x188] ;  /* 0x00018800010a7983 */ /* 0x001ea20000300800 */
[----:B------:R-:W-:Y:S01]  /*1ea40*/  @!P6 IMAD.MOV R27, RZ, RZ, -R27 ;  /* 0x000000ffff1be224 */ /* 0x000fe200078e0a1b */
[----:B------:R-:W0:Y:S02]  /*1ea50*/  LDCU UR5, c[0x0][0x3b0] ;  /* 0x00007600ff0577ac */ /* 0x000e240008000800 */
[----:B------:R-:W-:Y:S04]  /*1ea60*/  STL [R1+0x658], R13 ;  /* 0x0006580d01007387 */ /* 0x000fe80000100800 */
[----:B------:R1:W-:Y:S01]  /*1ea70*/  STL [R1+0x94], R15 ;  /* 0x0000940f01007387 */ /* 0x0003e20000100800 */
[----:B------:R-:W-:Y:S01]  /*1ea80*/  @P0 IMAD.MOV.U32 R28, RZ, RZ, R13 ;  /* 0x000000ffff1c0224 */ /* 0x000fe200078e000d */
[----:B-1----:R-:W-:-:S05]  /*1ea90*/  LEA.HI.X.SX32 R15, R26, R6, 0x1, P5 ;  /* 0x000000061a0f7211 */ /* 0x002fca00028f0eff */
[----:B------:R-:W-:-:S05]  /*1eaa0*/  @P0 IMAD.MOV.U32 R29, RZ, RZ, R15 ;  /* 0x000000ffff1d0224 */ /* 0x000fca00078e000f */
[----:B------:R1:W2:Y:S01]  /*1eab0*/  @P0 LDG.E.U8 R11, desc[UR18][R28.64] ;  /* 0x000000121c0b0981 */ /* 0x0002a2000c1e1100 */
[C---:B------:R-:W-:Y:S02]  /*1eac0*/  ISETP.GT.U32.AND P3, PT, R8.reuse, R80, PT ;  /* 0x000000500800720c */ /* 0x040fe40003f64070 */
[----:B------:R-:W-:-:S11]  /*1ead0*/  ISETP.GT.U32.AND P6, PT, R8, R4, PT ;  /* 0x000000040800720c */ /* 0x000fd60003fc4070 */
[----:B------:R-:W-:Y:S01]  /*1eae0*/  @!P3 IMAD.IADD R80, R80, 0x1, -R8 ;  /* 0x000000015050b824 */ /* 0x000fe200078e0a08 */
[----:B---3--:R-:W-:-:S03]  /*1eaf0*/  ISETP.GT.U32.AND P3, PT, R8, R72, PT ;  /* 0x000000480800720c */ /* 0x008fc60003f64070 */
[----:B------:R-:W-:Y:S01]  /*1eb00*/  IMAD.MOV.U32 R26, RZ, RZ, R80 ;  /* 0x000000ffff1a7224 */ /* 0x000fe200078e0050 */
[----:B-1----:R-:W-:-:S03]  /*1eb10*/  SEL R28, R19, R27, !P4 ;  /* 0x0000001b131c7207 */ /* 0x002fc60006000000 */
[----:B------:R-:W-:-:S06]  /*1eb20*/  @!P1 IMAD.MOV R26, RZ, RZ, -R26 ;  /* 0x000000ffff1a9224 */ /* 0x000fcc00078e0a1a */
[--C-:B------:R-:W-:Y:S01]  /*1eb30*/  @!P3 IMAD.IADD R72, R72, 0x1, -R8.reuse ;  /* 0x000000014848b824 */ /* 0x100fe200078e0a08 */
[----:B------:R-:W-:Y:S02]  /*1eb40*/  ISETP.GE.AND P3, PT, R81, RZ, PT ;  /* 0x000000ff5100720c */ /* 0x000fe40003f66270 */
[----:B------:R-:W-:Y:S01]  /*1eb50*/  SEL R27, R19, R26, !P4 ;  /* 0x0000001a131b7207 */ /* 0x000fe20006000000 */
[----:B------:R-:W-:Y:S01]  /*1eb60*/  @!P6 IMAD.IADD R4, R4, 0x1, -R8 ;  /* 0x000000010404e824 */ /* 0x000fe200078e0a08 */
[----:B------:R-:W-:Y:S01]  /*1eb70*/  ISETP.GT.U32.AND P1, PT, R8, R72, PT ;  /* 0x000000480800720c */ /* 0x000fe20003f24070 */
[----:B------:R-:W-:Y:S02]  /*1eb80*/  IMAD R28, R28, UR12, RZ ;  /* 0x0000000c1c1c7c24 */ /* 0x000fe4000f8e02ff */
[----:B------:R-:W-:Y:S02]  /*1eb90*/  IMAD.MOV.U32 R26, RZ, RZ, R4 ;  /* 0x000000ffff1a7224 */ /* 0x000fe400078e0004 */
[----:B------:R-:W-:Y:S01]  /*1eba0*/  IMAD R27, R27, UR4, RZ ;  /* 0x000000041b1b7c24 */ /* 0x000fe2000f8e02ff */
[----:B------:R-:W-:Y:S01]  /*1ebb0*/  STL [R1+0x12e8], R3 ;  /* 0x0012e80301007387 */ /* 0x000fe20000100800 */
[----:B------:R-:W-:-:S02]  /*1ebc0*/  PRMT R29, RZ, 0x7610, R29 ;  /* 0x00007610ff1d7816 */ /* 0x000fc4000000001d */
[-C--:B------:R-:W-:Y:S01]  /*1ebd0*/  IADD3 R13, P6, PT, R28, R7.reuse, RZ ;  /* 0x000000071c0d7210 */ /* 0x080fe20007fde0ff */
[----:B------:R1:W-:Y:S01]  /*1ebe0*/  STL [R1+0x654], R15 ;  /* 0x0006540f01007387 */ /* 0x0003e20000100800 */
[----:B------:R-:W-:Y:S01]  /*1ebf0*/  @!P3 IMAD.MOV R26, RZ, RZ, -R26 ;  /* 0x000000ffff1ab224 */ /* 0x000fe200078e0a1a */
[----:B------:R-:W-:Y:S02]  /*1ec00*/  IADD3 R4, P3, PT, R27, R7, RZ ;  /* 0x000000071b047210 */ /* 0x000fe40007f7e0ff */
[----:B------:R-:W3:Y:S01]  /*1ec10*/  LDL R16, [R1+0x1144] ;  /* 0x0011440001107983 */ /* 0x000ee20000100800 */
[----:B------:R-:W-:-:S03]  /*1ec20*/  IMAD.MOV.U32 R80, RZ, RZ, R5 ;  /* 0x000000ffff507224 */ /* 0x000fc600078e0005 */
[----:B------:R-:W3:Y:S01]  /*1ec30*/  LDL.LU R5, [R1+0x18c] ;  /* 0x00018c0001057983 */ /* 0x000ee20000300800 */
[----:B------:R-:W-:Y:S01]  /*1ec40*/  @!P1 IMAD.IADD R72, R72, 0x1, -R8 ;  /* 0x0000000148489824 */ /* 0x000fe200078e0a08 */
[----:B----4-:R-:W-:Y:S01]  /*1ec50*/  ISETP.GT.U32.AND P5, PT, R8, R73, PT ;  /* 0x000000490800720c */ /* 0x010fe20003fa4070 */
[----:B------:R-:W4:Y:S01]  /*1ec60*/  LDCU UR4, c[0x0][0x3b0] ;  /* 0x00007600ff0477ac */ /* 0x000f220008000800 */
[----:B------:R-:W0:Y:S01]  /*1ec70*/  LDCU UR12, c[0x0][0x3b0] ;  /* 0x00007600ff0c77ac */ /* 0x000e220008000800 */
[----:B-1----:R-:W-:Y:S02]  /*1ec80*/  LEA.HI.X.SX32 R15, R28, R6, 0x1, P6 ;  /* 0x000000061c0f7211 */ /* 0x002fe400030f0eff */
[----:B------:R-:W-:Y:S01]  /*1ec90*/  SEL R28, R19, R26, !P4 ;  /* 0x0000001a131c7207 */ /* 0x000fe20006000000 */
[----:B------:R-:W-:Y:S01]  /*1eca0*/  @P0 IMAD.MOV.U32 R26, RZ, RZ, R13 ;  /* 0x000000ffff1a0224 */ /* 0x000fe200078e000d */
[----:B--2---:R-:W-:Y:S02]  /*1ecb0*/  ISETP.GE.AND P1, PT, R2, RZ, PT ;  /* 0x000000ff0200720c */ /* 0x004fe40003f26270 */
[----:B------:R-:W-:Y:S01]  /*1ecc0*/  LEA.HI.X.SX32 R2, R27, R6, 0x1, P3 ;  /* 0x000000061b027211 */ /* 0x000fe200018f0eff */
[----:B------:R-:W-:-:S05]  /*1ecd0*/  @P0 IMAD.MOV.U32 R27, RZ, RZ, R15 ;  /* 0x000000ffff1b0224 */ /* 0x000fca00078e000f */
[----:B------:R1:W2:Y:S02]  /*1ece0*/  @P0 LDG.E.U8 R12, desc[UR18][R26.64] ;  /* 0x000000121a0c0981 */ /* 0x0002a4000c1e1100 */
[----:B-1----:R-:W-:Y:S02]  /*1ecf0*/  @P0 IMAD.MOV.U32 R26, RZ, RZ, R4 ;  /* 0x000000ffff1a0224 */ /* 0x002fe400078e0004 */
[----:B------:R-:W-:-:S05]  /*1ed00*/  @P0 IMAD.MOV.U32 R27, RZ, RZ, R2 ;  /* 0x000000ffff1b0224 */ /* 0x000fca00078e0002 */
[----:B------:R1:W4:Y:S04]  /*1ed10*/  @P0 LDG.E.U8 R29, desc[UR18][R26.64] ;  /* 0x000000121a1d0981 */ /* 0x000328000c1e1100 */
[----:B------:R0:W-:Y:S04]  /*1ed20*/  STL [R1+0x6c], R11 ;  /* 0x00006c0b01007387 */ /* 0x0001e80000100800 */
[----:B0-----:R-:W4:Y:S04]  /*1ed30*/  LDL.LU R11, [R1+0x184] ;  /* 0x00018400010b7983 */ /* 0x001f280000300800 */
[----:B------:R-:W-:Y:S04]  /*1ed40*/  STL [R1+0x660], R13 ;  /* 0x0006600d01007387 */ /* 0x000fe80000100800 */
[----:B------:R-:W-:Y:S04]  /*1ed50*/  STL [R1+0x668], R4 ;  /* 0x0006680401007387 */ /* 0x000fe80000100800 */
[----:B------:R-:W4:Y:S04]  /*1ed60*/  LDL R81, [R1+0x114c] ;  /* 0x00114c0001517983 */ /* 0x000f280000100800 */
[----:B------:R0:W-:Y:S04]  /*1ed70*/  STL [R1+0x65c], R15 ;  /* 0x00065c0f01007387 */ /* 0x0001e80000100800 */
[----:B0-----:R-:W4:Y:S04]  /*1ed80*/  LDL.LU R15, [R1+0x1354] ;  /* 0x00135400010f7983 */ /* 0x001f280000300800 */
[----:B------:R-:W4:Y:S01]  /*1ed90*/  LDL.LU R13, [R1+0x1350] ;  /* 0x00135000010d7983 */ /* 0x000f220000300800 */
[----:B------:R-:W-:-:S05]  /*1eda0*/  @!P5 IMAD.IADD R73, R73, 0x1, -R8 ;  /* 0x000000014949d824 */ /* 0x000fca00078e0a08 */
[----:B------:R-:W-:Y:S01]  /*1edb0*/  ISETP.GT.U32.AND P5, PT, R8, R73, PT ;  /* 0x000000490800720c */ /* 0x000fe20003fa4070 */
[----:B------:R-:W-:Y:S01]  /*1edc0*/  STL [R1+0x664], R2 ;  /* 0x0006640201007387 */ /* 0x000fe20000100800 */
[----:B------:R-:W-:Y:S02]  /*1edd0*/  IMAD R28, R28, UR5, RZ ;  /* 0x000000051c1c7c24 */ /* 0x000fe4000f8e02ff */
[----:B-1----:R-:W-:Y:S01]  /*1ede0*/  IMAD.MOV.U32 R26, RZ, RZ, R72 ;  /* 0x000000ffff1a7224 */ /* 0x002fe200078e0048 */
[----:B------:R-:W-:Y:S01]  /*1edf0*/  ISETP.GT.U32.AND P6, PT, R8, R10, PT ;  /* 0x0000000a0800720c */ /* 0x000fe20003fc4070 */
[----:B------:R-:W0:Y:S01]  /*1ee00*/  LDCU UR5, c[0x0][0x3b0] ;  /* 0x00007600ff0577ac */ /* 0x000e220008000800 */
[----:B---3--:R-:W-:-:S06]  /*1ee10*/  ISETP.GE.AND P3, PT, R16, RZ, PT ;  /* 0x000000ff1000720c */ /* 0x008fcc0003f66270 */
[----:B------:R-:W-:Y:S01]  /*1ee20*/  @!P5 IMAD.IADD R73, R73, 0x1, -R8 ;  /* 0x000000014949d824 */ /* 0x000fe200078e0a08 */
[----:B--2---:R1:W-:Y:S04]  /*1ee30*/  STL [R1+0x54], R12 ;  /* 0x0000540c01007387 */ /* 0x0043e80000100800 */
[----:B-1----:R-:W2:Y:S04]  /*1ee40*/  LDL.LU R12, [R1+0x134c] ;  /* 0x00134c00010c7983 */ /* 0x002ea80000300800 */
[----:B------:R-:W3:Y:S04]  /*1ee50*/  LDL.LU R2, [R1+0x1348] ;  /* 0x0013480001027983 */ /* 0x000ee80000300800 */
[----:B------:R-:W3:Y:S04]  /*1ee60*/  LDL.LU R4, [R1+0x1344] ;  /* 0x0013440001047983 */ /* 0x000ee80000300800 */
[----:B------:R-:W3:Y:S04]  /*1ee70*/  LDL.LU R16, [R1+0x17c] ;  /* 0x00017c0001107983 */ /* 0x000ee80000300800 */
[----:B----4-:R1:W-:Y:S02]  /*1ee80*/  STL [R1+0x50], R29 ;  /* 0x0000501d01007387 */ /* 0x0103e40000100800 */
[----:B-1----:R-:W-:-:S04]  /*1ee90*/  IADD3 R29, P5, PT, R28, R7, RZ ;  /* 0x000000071c1d7210 */ /* 0x002fc80007fbe0ff */
[----:B------:R-:W-:Y:S01]  /*1eea0*/  LEA.HI.X.SX32 R72, R28, R6, 0x1, P5 ;  /* 0x000000061c487211 */ /* 0x000fe200028f0eff */
[----:B------:R1:W-:Y:S01]  /*1eeb0*/  STL [R1+0x670], R29 ;  /* 0x0006701d01007387 */ /* 0x0003e20000100800 */
[----:B------:R-:W-:-:S03]  /*1eec0*/  @P0 IMAD.MOV.U32 R28, RZ, RZ, R29 ;  /* 0x000000ffff1c0224 */ /* 0x000fc600078e001d */
[----:B-1----:R-:W-:Y:S01]  /*1eed0*/  @P0 IMAD.MOV.U32 R29, RZ, RZ, R72 ;  /* 0x000000ffff1d0224 */ /* 0x002fe200078e0048 */
[----:B------:R-:W-:-:S06]  /*1eee0*/  PRMT R13, RZ, 0x7610, R13 ;  /* 0x00007610ff0d7816 */ /* 0x000fcc000000000d */
[----:B------:R1:W4:Y:S01]  /*1eef0*/  @P0 LDG.E.U8 R13, desc[UR18][R28.64] ;  /* 0x000000121c0d0981 */ /* 0x000322000c1e1100 */
[----:B------:R-:W-:-:S05]  /*1ef00*/  @!P1 IMAD.MOV R26, RZ, RZ, -R26 ;  /* 0x000000ffff1a9224 */ /* 0x000fca00078e0a1a */
[----:B------:R-:W-:Y:S01]  /*1ef10*/  SEL R27, R19, R26, !P4 ;  /* 0x0000001a131b7207 */ /* 0x000fe20006000000 */
[----:B------:R-:W-:Y:S01]  /*1ef20*/  IMAD.MOV.U32 R26, RZ, RZ, R73 ;  /* 0x000000ffff1a7224 */ /* 0x000fe200078e0049 */
[----:B------:R0:W-:Y:S03]  /*1ef30*/  STL [R1+0x66c], R72 ;  /* 0x00066c4801007387 */ /* 0x0001e60000100800 */
[----:B------:R-:W-:Y:S02]  /*1ef40*/  @!P3 IMAD.MOV R26, RZ, RZ, -R26 ;  /* 0x000000ffff1ab224 */ /* 0x000fe400078e0a1a */
[----:B------:R-:W-:Y:S01]  /*1ef50*/  IMAD R27, R27, UR13, RZ ;  /* 0x0000000d1b1b7c24 */ /* 0x000fe2000f8e02ff */
[----:B--2---:R-:W-:Y:S01]  /*1ef60*/  PRMT R12, RZ, 0x7610, R12 ;  /* 0x00007610ff0c7816 */ /* 0x004fe2000000000c */
[----:B0-----:R-:W2:Y:S04]  /*1ef70*/  LDL R72, [R1+0x1158] ;  /* 0x0011580001487983 */ /* 0x001ea80000100800 */
[----:B------:R-:W2:Y:S01]  /*1ef80*/  LDL.LU R73, [R1+0x180] ;  /* 0x0001800001497983 */ /* 0x000ea20000300800 */
[----:B------:R-:W-:-:S02]  /*1ef90*/  SEL R26, R19, R26, !P4 ;  /* 0x0000001a131a7207 */ /* 0x000fc40006000000 */
[----:B------:R-:W-:Y:S01]  /*1efa0*/  ISETP.GT.U32.AND P1, PT, R8, R5, PT ;  /* 0x000000050800720c */ /* 0x000fe20003f24070 */
[----:B------:R-:W-:Y:S01]  /*1efb0*/  @!P6 IMAD.IADD R10, R10, 0x1, -R8 ;  /* 0x000000010a0ae824 */ /* 0x000fe200078e0a08 */
[----:B---3--:R-:W-:Y:S02]  /*1efc0*/  PRMT R2, RZ, 0x7610, R2 ;  /* 0x00007610ff027816 */ /* 0x008fe40000000002 */
[----:B------:R-:W-:Y:S01]  /*1efd0*/  ISETP.GT.U32.AND P5, PT, R8, R11, PT ;  /* 0x0000000b0800720c */ /* 0x000fe20003fa4070 */
[----:B-1----:R-:W-:Y:S01]  /*1efe0*/  IMAD R28, R26, UR4, RZ ;  /* 0x000000041a1c7c24 */ /* 0x002fe2000f8e02ff */
[----:B------:R-:W0:Y:S01]  /*1eff0*/  LDCU UR4, c[0x0][0x3b0] ;  /* 0x00007600ff0477ac */ /* 0x000e220008000800 */
[----:B------:R-:W-:Y:S02]  /*1f000*/  PRMT R14, RZ, 0x7610, R14 ;  /* 0x00007610ff0e7816 */ /* 0x000fe4000000000e */
[----:B------:R-:W-:Y:S02]  /*1f010*/  PRMT R4, RZ, 0x7610, R4 ;  /* 0x00007610ff047816 */ /* 0x000fe40000000004 */
[----:B------:R-:W-:Y:S01]  /*1f020*/  PRMT R15, RZ, 0x7610, R15 ;  /* 0x00007610ff0f7816 */ /* 0x000fe2000000000f */
[----:B------:R-:W1:Y:S01]  /*1f030*/  LDCU UR13, c[0x0][0x3b0] ;  /* 0x00007600ff0d77ac */ /* 0x000e620008000800 */
[----:B----4-:R3:W-:Y:S02]  /*1f040*/  STL [R1+0x4c], R13 ;  /* 0x00004c0d01007387 */ /* 0x0107e40000100800 */
[----:B---3--:R-:W-:-:S04]  /*1f050*/  IADD3 R13, P3, PT, R27, R7, RZ ;  /* 0x000000071b0d7210 */ /* 0x008fc80007f7e0ff */
[----:B------:R-:W-:Y:S01]  /*1f060*/  LEA.HI.X.SX32 R27, R27, R6, 0x1, P3 ;  /* 0x000000061b1b7211 */ /* 0x000fe200018f0eff */
[----:B------:R-:W-:-:S05]  /*1f070*/  @P0 IMAD.MOV.U32 R26, RZ, RZ, R13 ;  /* 0x000000ffff1a0224 */ /* 0x000fca00078e000d */
[----:B------:R3:W4:Y:S01]  /*1f080*/  @P0 LDG.E.U8 R12, desc[UR18][R26.64] ;  /* 0x000000121a0c0981 */ /* 0x000722000c1e1100 */
[----:B------:R-:W-:Y:S01]  /*1f090*/  ISETP.GT.U32.AND P6, PT, R8, R10, PT ;  /* 0x0000000a0800720c */ /* 0x000fe20003fc4070 */
[--C-:B------:R-:W-:Y:S01]  /*1f0a0*/  @!P1 IMAD.IADD R5, R5, 0x1, -R8.reuse ;  /* 0x0000000105059824 */ /* 0x100fe200078e0a08 */
[----:B------:R-:W-:Y:S02]  /*1f0b0*/  ISETP.GE.AND P1, PT, R81, RZ, PT ;  /* 0x000000ff5100720c */ /* 0x000fe40003f26270 */
[----:B------:R-:W2:Y:S04]  /*1f0c0*/  LDL R81, [R1+0x1184] ;  /* 0x0011840001517983 */ /* 0x000ea80000100800 */
[----:B------:R0:W-:Y:S04]  /*1f0d0*/  STL [R1+0x678], R13 ;  /* 0x0006780d01007387 */ /* 0x0001e80000100800 */
[----:B------:R-:W-:Y:S01]  /*1f0e0*/  STL [R1+0x674], R27 ;  /* 0x0006741b01007387 */ /* 0x000fe20000100800 */
[----:B------:R-:W-:-:S03]  /*1f0f0*/  @!P6 IMAD.IADD R10, R10, 0x1, -R8 ;  /* 0x000000010a0ae824 */ /* 0x000fc600078e0a08 */
[----:B0-----:R-:W2:Y:S01]  /*1f100*/  LDL.LU R13, [R1+0x174] ;  /* 0x00017400010d7983 */ /* 0x001ea20000300800 */
[----:B---3--:R-:W-:-:S03]  /*1f110*/  IMAD.MOV.U32 R26, RZ, RZ, R10 ;  /* 0x000000ffff1a7224 */ /* 0x008fc600078e000a */
[----:B------:R-:W3:Y:S01]  /*1f120*/  LDL R10, [R1+0x1180] ;  /* 0x00118000010a7983 */ /* 0x000ee20000100800 */
[----:B------:R-:W-:-:S03]  /*1f130*/  @!P1 IMAD.MOV R26, RZ, RZ, -R26 ;  /* 0x000000ffff1a9224 */ /* 0x000fc600078e0a1a */
[----:B----4-:R0:W-:Y:S02]  /*1f140*/  STL [R1+0x48], R12 ;  /* 0x0000480c01007387 */ /* 0x0101e40000100800 */
[----:B0-----:R-:W-:-:S04]  /*1f150*/  IADD3 R12, P6, PT, R28, R7, RZ ;  /* 0x000000071c0c7210 */ /* 0x001fc80007fde0ff */
[----:B------:R-:W-:Y:S02]  /*1f160*/  LEA.HI.X.SX32 R27, R28, R6, 0x1, P6 ;  /* 0x000000061c1b7211 */ /* 0x000fe400030f0eff */
[----:B------:R-:W-:Y:S01]  /*1f170*/  SEL R28, R19, R26, !P4 ;  /* 0x0000001a131c7207 */ /* 0x000fe20006000000 */
[----:B------:R-:W-:-:S05]  /*1f180*/  @P0 IMAD.MOV.U32 R26, RZ, RZ, R12 ;  /* 0x000000ffff1a0224 */ /* 0x000fca00078e000c */
[----:B------:R0:W4:Y:S01]  /*1f190*/  @P0 LDG.E.U8 R2, desc[UR18][R26.64] ;  /* 0x000000121a020981 */ /* 0x000122000c1e1100 */
[----:B------:R-:W-:Y:S01]  /*1f1a0*/  @!P5 IMAD.IADD R11, R11, 0x1, -R8 ;  /* 0x000000010b0bd824 */ /* 0x000fe200078e0a08 */
[----:B------:R-:W-:-:S04]  /*1f1b0*/  ISETP.GT.U32.AND P5, PT, R8, R5, PT ;  /* 0x000000050800720c */ /* 0x000fc80003fa4070 */
[----:B------:R-:W-:Y:S01]  /*1f1c0*/  ISETP.GT.U32.AND P3, PT, R8, R11, PT ;  /* 0x0000000b0800720c */ /* 0x000fe20003f64070 */
[----:B------:R-:W-:Y:S01]  /*1f1d0*/  IMAD R28, R28, UR5, RZ ;  /* 0x000000051c1c7c24 */ /* 0x000fe2000f8e02ff */
[----:B------:R1:W-:Y:S04]  /*1f1e0*/  STL [R1+0x680], R12 ;  /* 0x0006800c01007387 */ /* 0x0003e80000100800 */
[----:B------:R3:W-:Y:S01]  /*1f1f0*/  STL [R1+0x67c], R27 ;  /* 0x00067c1b01007387 */ /* 0x0007e20000100800 */
[----:B--2---:R-:W-:Y:S02]  /*1f200*/  ISETP.GE.AND P6, PT, R72, RZ, PT ;  /* 0x000000ff4800720c */ /* 0x004fe40003fc6270 */
[----:B0-----:R-:W-:Y:S01]  /*1f210*/  PRMT R26, RZ, 0x7610, R26 ;  /* 0x00007610ff1a7816 */ /* 0x001fe2000000001a */
[----:B------:R-:W2:Y:S01]  /*1f220*/  LDL R72, [R1+0x117c] ;  /* 0x00117c0001487983 */ /* 0x000ea20000100800 */
[----:B------:R-:W-:Y:S01]  /*1f230*/  ISETP.GT.U32.AND P1, PT, R8, R16, PT ;  /* 0x000000100800720c */ /* 0x000fe20003f24070 */
[----:B------:R-:W0:Y:S01]  /*1f240*/  LDCU UR5, c[0x0][0x3b0] ;  /* 0x00007600ff0577ac */ /* 0x000e220008000800 */
[--C-:B------:R-:W-:Y:S01]  /*1f250*/  @!P5 IMAD.IADD R5, R5, 0x1, -R8.reuse ;  /* 0x000000010505d824 */ /* 0x100fe200078e0a08 */
[----:B-1----:R-:W2:Y:S01]  /*1f260*/  LDL.LU R12, [R1+0x170] ;  /* 0x00017000010c7983 */ /* 0x002ea20000300800 */
[----:B------:R-:W-:Y:S01]  /*1f270*/  @!P3 IMAD.IADD R11, R11, 0x1, -R8 ;  /* 0x000000010b0bb824 */ /* 0x000fe200078e0a08 */
[----:B------:R-:W-:Y:S01]  /*1f280*/  IADD3 R29, P3, PT, R28, R7, RZ ;  /* 0x000000071c1d7210 */ /* 0x000fe20007f7e0ff */
[----:B---3--:R-:W-:-:S03]  /*1f290*/  IMAD.MOV.U32 R27, RZ, RZ, R5 ;  /* 0x000000ffff1b7224 */ /* 0x008fc600078e0005 */
[----:B------:R-:W-:Y:S01]  /*1f2a0*/  LEA.HI.X.SX32 R28, R28, R6, 0x1, P3 ;  /* 0x000000061c1c7211 */ /* 0x000fe200018f0eff */
[----:B----4-:R-:W-:Y:S04]  /*1f2b0*/  STL [R1+0x12ec], R2 ;  /* 0x0012ec0201007387 */ /* 0x010fe80000100800 */
[----:B------:R-:W3:Y:S04]  /*1f2c0*/  LDL.LU R5, [R1+0x1340] ;  /* 0x0013400001057983 */ /* 0x000ee80000300800 */
[----:B------:R1:W-:Y:S04]  /*1f2d0*/  STL [R1+0x698], R29 ;  /* 0x0006981d01007387 */ /* 0x0003e80000100800 */
[----:B------:R4:W-:Y:S01]  /*1f2e0*/  STL [R1+0x694], R28 ;  /* 0x0006941c01007387 */ /* 0x0009e20000100800 */
[----:B-1----:R-:W-:-:S04]  /*1f2f0*/  @P0 LOP3.LUT R29, R29, R28, RZ, 0x3c, !PT ;  /* 0x0000001c1d1d0212 */ /* 0x002fc800078e3cff */
[----:B----4-:R-:W-:-:S04]  /*1f300*/  @P0 LOP3.LUT R28, R29, R28, RZ, 0x3c, !PT ;  /* 0x0000001c1d1c0212 */ /* 0x010fc800078e3cff */
[----:B------:R-:W-:-:S05]  /*1f310*/  @P0 LOP3.LUT R29, R29, R28, RZ, 0x3c, !PT ;  /* 0x0000001c1d1d0212 */ /* 0x000fca00078e3cff */
[----:B------:R1:W4:Y:S01]  /*1f320*/  @P0 LDG.E.U8 R26, desc[UR18][R28.64] ;  /* 0x000000121c1a0981 */ /* 0x000322000c1e1100 */
[----:B------:R-:W-:Y:S01]  /*1f330*/  @!P6 IMAD.MOV R27, RZ, RZ, -R27 ;  /* 0x000000ffff1be224 */ /* 0x000fe200078e0a1b */
[----:B------:R-:W-:Y:S01]  /*1f340*/  ISETP.GT.U32.AND P6, PT, R8, R13, PT ;  /* 0x0000000d0800720c */ /* 0x000fe20003fc4070 */
[----:B------:R-:W-:Y:S01]  /*1f350*/  @!P1 IMAD.IADD R16, R16, 0x1, -R8 ;  /* 0x0000000110109824 */ /* 0x000fe200078e0a08 */
[----:B------:R-:W-:Y:S02]  /*1f360*/  ISETP.GE.AND P1, PT, R81, RZ, PT ;  /* 0x000000ff5100720c */ /* 0x000fe40003f26270 */
[----:B------:R-:W-:Y:S01]  /*1f370*/  SEL R27, R19, R27, !P4 ;  /* 0x0000001b131b7207 */ /* 0x000fe20006000000 */
[----:B------:R-:W2:Y:S04]  /*1f380*/  LDL.LU R81, [R1+0x16c] ;  /* 0x00016c0001517983 */ /* 0x000ea80000300800 */
[----:B-1----:R-:W-:-:S04]  /*1f390*/  IMAD R28, R27, UR4, RZ ;  /* 0x000000041b1c7c24 */ /* 0x002fc8000f8e02ff */
[----:B------:R-:W-:Y:S01]  /*1f3a0*/  @!P6 IMAD.IADD R13, R13, 0x1, -R8 ;  /* 0x000000010d0de824 */ /* 0x000fe200078e0a08 */
[C---:B------:R-:W-:Y:S02]  /*1f3b0*/  ISETP.GT.U32.AND P5, PT, R8.reuse, R73, PT ;  /* 0x000000490800720c */ /* 0x040fe40003fa4070 */
[----:B------:R-:W-:Y:S01]  /*1f3c0*/  ISETP.GT.U32.AND P3, PT, R8, R16, PT ;  /* 0x000000100800720c */ /* 0x000fe20003f64070 */
[----:B------:R-:W1:Y:S01]  /*1f3d0*/  LDCU UR4, c[0x0][0x3b0] ;  /* 0x00007600ff0477ac */ /* 0x000e620008000800 */
[----:B---3--:R-:W-:Y:S01]  /*1f3e0*/  PRMT R5, RZ, 0x7610, R5 ;  /* 0x00007610ff057816 */ /* 0x008fe20000000005 */
[----:B----4-:R3:W-:Y:S02]  /*1f3f0*/  STL [R1+0x40], R26 ;  /* 0x0000401a01007387 */ /* 0x0107e40000100800 */
[----:B---3--:R-:W-:Y:S01]  /*1f400*/  IMAD.MOV.U32 R26, RZ, RZ, R11 ;  /* 0x000000ffff1a7224 */ /* 0x008fe200078e000b */
[----:B------:R-:W-:-:S03]  /*1f410*/  IADD3 R11, P6, PT, R28, R7, RZ ;  /* 0x000000071c0b7210 */ /* 0x000fc60007fde0ff */
[----:B------:R-:W-:Y:S01]  /*1f420*/  @!P1 IMAD.MOV R26, RZ, RZ, -R26 ;  /* 0x000000ffff1a9224 */ /* 0x000fe200078e0a1a */
[----:B------:R-:W-:Y:S02]  /*1f430*/  ISETP.GE.AND P1, PT, R10, RZ, PT ;  /* 0x000000ff0a00720c */ /* 0x000fe40003f26270 */
[----:B------:R-:W-:Y:S01]  /*1f440*/  LEA.HI.X.SX32 R28, R28, R6, 0x1, P6 ;  /* 0x000000061c1c7211 */ /* 0x000fe200030f0eff */
[----:B------:R-:W3:Y:S04]  /*1f450*/  LDL R10, [R1+0x1164] ;  /* 0x00116400010a7983 */ /* 0x000ee80000100800 */
[----:B------:R-:W-:Y:S01]  /*1f460*/  STL [R1+0x6a0], R11 ;  /* 0x0006a00b01007387 */ /* 0x000fe20000100800 */
[----:B------:R-:W-:-:S03]  /*1f470*/  @P0 IMAD.MOV.U32 R29, RZ, RZ, R28 ;  /* 0x000000ffff1d0224 */ /* 0x000fc600078e001c */
[----:B------:R4:W-:Y:S02]  /*1f480*/  STL [R1+0x69c], R28 ;  /* 0x00069c1c01007387 */ /* 0x0009e40000100800 */
[----:B----4-:R-:W-:-:S05]  /*1f490*/  @P0 IMAD.MOV.U32 R28, RZ, RZ, R11 ;  /* 0x000000ffff1c0224 */ /* 0x010fca00078e000b */
[----:B------:R4:W3:Y:S01]  /*1f4a0*/  @P0 LDG.E.U8 R5, desc[UR18][R28.64] ;  /* 0x000000121c050981 */ /* 0x0008e2000c1e1100 */
[----:B------:R-:W-:Y:S01]  /*1f4b0*/  @!P5 IMAD.IADD R73, R73, 0x1, -R8 ;  /* 0x000000014949d824 */ /* 0x000fe200078e0a08 */
[----:B------:R-:W-:-:S04]  /*1f4c0*/  SEL R26, R19, R26, !P4 ;  /* 0x0000001a131a7207 */ /* 0x000fc80006000000 */
[----:B------:R-:W-:Y:S01]  /*1f4d0*/  ISETP.GT.U32.AND P5, PT, R8, R73, PT ;  /* 0x000000490800720c */ /* 0x000fe20003fa4070 */
[----:B------:R-:W-:Y:S02]  /*1f4e0*/  @!P3 IMAD.IADD R16, R16, 0x1, -R8 ;  /* 0x000000011010b824 */ /* 0x000fe400078e0a08 */
[----:B0-----:R-:W-:Y:S01]  /*1f4f0*/  IMAD R26, R26, UR5, RZ ;  /* 0x000000051a1a7c24 */ /* 0x001fe2000f8e02ff */
[----:B--2---:R-:W-:Y:S02]  /*1f500*/  ISETP.GE.AND P3, PT, R72, RZ, PT ;  /* 0x000000ff4800720c */ /* 0x004fe40003f66270 */
[----:B------:R-:W-:Y:S01]  /*1f510*/  ISETP.GT.U32.AND P6, PT, R8, R13, PT ;  /* 0x0000000d0800720c */ /* 0x000fe20003fc4070 */
[----:B------:R-:W-:Y:S01]  /*1f520*/  IMAD.MOV.U32 R27, RZ, RZ, R16 ;  /* 0x000000ffff1b7224 */ /* 0x000fe200078e0010 */
[----:B------:R-:W0:Y:S03]  /*1f530*/  LDCU UR5, c[0x0][0x3b0] ;  /* 0x00007600ff0577ac */ /* 0x000e260008000800 */
[----:B------:R-:W-:Y:S01]  /*1f540*/  @!P1 IMAD.MOV R27, RZ, RZ, -R27 ;  /* 0x000000ffff1b9224 */ /* 0x000fe200078e0a1b */
[----:B------:R-:W-:Y:S01]  /*1f550*/  IADD3 R16, P1, PT, R26, R7, RZ ;  /* 0x000000071a107210 */ /* 0x000fe20007f3e0ff */
[----:B------:R-:W-:Y:S01]  /*1f560*/  @!P5 IMAD.IADD R73, R73, 0x1, -R8 ;  /* 0x000000014949d824 */ /* 0x000fe200078e0a08 */
[----:B------:R-:W-:-:S02]  /*1f570*/  ISETP.GT.U32.AND P5, PT, R8, R12, PT ;  /* 0x0000000c0800720c */ /* 0x000fc40003fa4070 */
[----:B------:R-:W-:Y:S01]  /*1f580*/  LEA.HI.X.SX32 R72, R26, R6, 0x1, P1 ;  /* 0x000000061a487211 */ /* 0x000fe200008f0eff */
[----:B----4-:R-:W-:Y:S02]  /*1f590*/  @P0 IMAD.MOV.U32 R28, RZ, RZ, R16 ;  /* 0x000000ffff1c0224 */ /* 0x010fe400078e0010 */
[----:B------:R-:W-:Y:S02]  /*1f5a0*/  IMAD.MOV.U32 R26, RZ, RZ, R73 ;  /* 0x000000ffff1a7224 */ /* 0x000fe400078e0049 */
[----:B------:R-:W-:Y:S02]  /*1f5b0*/  @P0 IMAD.MOV.U32 R29, RZ, RZ, R72 ;  /* 0x000000ffff1d0224 */ /* 0x000fe400078e0048 */
[----:B------:R-:W-:-:S03]  /*1f5c0*/  @!P3 IMAD.MOV R26, RZ, RZ, -R26 ;  /* 0x000000ffff1ab224 */ /* 0x000fc600078e0a1a */
[----:B------:R2:W4:Y:S01]  /*1f5d0*/  @P0 LDG.E.U8 R14, desc[UR18][R28.64] ;  /* 0x000000121c0e0981 */ /* 0x000522000c1e1100 */
[--C-:B------:R-:W-:Y:S02]  /*1f5e0*/  @!P5 IMAD.IADD R12, R12, 0x1, -R8.reuse ;  /* 0x000000010c0cd824 */ /* 0x100fe400078e0a08 */
[----:B------:R-:W-:Y:S01]  /*1f5f0*/  @!P6 IMAD.IADD R13, R13, 0x1, -R8 ;  /* 0x000000010d0de824 */ /* 0x000fe200078e0a08 */
[C---:B--2---:R-:W-:Y:S02]  /*1f600*/  SEL R28, R19.reuse, R27, !P4 ;  /* 0x0000001b131c7207 */ /* 0x044fe40006000000 */
[----:B------:R-:W-:-:S03]  /*1f610*/  SEL R27, R19, R26, !P4 ;  /* 0x0000001a131b7207 */ /* 0x000fc60006000000 */
[----:B------:R-:W-:Y:S02]  /*1f620*/  IMAD R28, R28, UR12, RZ ;  /* 0x0000000c1c1c7c24 */ /* 0x000fe4000f8e02ff */
[----:B------:R-:W-:Y:S02]  /*1f630*/  IMAD.MOV.U32 R26, RZ, RZ, R13 ;  /* 0x000000ffff1a7224 */ /* 0x000fe400078e000d */
[----:B-1----:R-:W-:Y:S01]  /*1f640*/  IMAD R27, R27, UR4, RZ ;  /* 0x000000041b1b7c24 */ /* 0x002fe2000f8e02ff */
[----:B---3--:R-:W-:Y:S02]  /*1f650*/  ISETP.GE.AND P5, PT, R10, RZ, PT ;  /* 0x000000ff0a00720c */ /* 0x008fe40003fa6270 */
[-C--:B------:R-:W-:Y:S01]  /*1f660*/  IADD3 R13, P6, PT, R28, R7.reuse, RZ ;  /* 0x000000071c0d7210 */ /* 0x080fe20007fde0ff */
[----:B------:R1:W-:Y:S10]  /*1f670*/  STL [R1+0x3c], R5 ;  /* 0x00003c0501007387 */ /* 0x0003f40000100800 */
[----:B------:R-:W-:Y:S01]  /*1f680*/  @!P5 IMAD.MOV R26, RZ, RZ, -R26 ;  /* 0x000000ffff1ad224 */ /* 0x000fe200078e0a1a */
[----:B------:R-:W-:-:S02]  /*1f690*/  IADD3 R29, P5, PT, R27, R7, RZ ;  /* 0x000000071b1d7210 */ /* 0x000fc40007fbe0ff */
[C---:B------:R-:W-:Y:S02]  /*1f6a0*/  ISETP.GT.U32.AND P3, PT, R8.reuse, R12, PT ;  /* 0x0000000c0800720c */ /* 0x040fe40003f64070 */
[----:B------:R-:W-:Y:S01]  /*1f6b0*/  ISETP.GT.U32.AND P1, PT, R8, R81, PT ;  /* 0x000000510800720c */ /* 0x000fe20003f24070 */
[----:B------:R-:W2:Y:S01]  /*1f6c0*/  LDCU UR4, c[0x0][0x3b0] ;  /* 0x00007600ff0477ac */ /* 0x000ea20008000800 */
[----:B------:R-:W-:Y:S02]  /*1f6d0*/  PRMT R71, RZ, 0x7610, R71 ;  /* 0x00007610ff477816 */ /* 0x000fe40000000047 */
[----:B------:R-:W-:Y:S01]  /*1f6e0*/  PRMT R2, RZ, 0x7610, R2 ;  /* 0x00007610ff027816 */ /* 0x000fe20000000002 */
[----:B------:R-:W3:Y:S01]  /*1f6f0*/  LDCU UR12, c[0x0][0x3b0] ;  /* 0x00007600ff0c77ac */ /* 0x000ee20008000800 */
[----:B-1----:R-:W2:Y:S04]  /*1f700*/  LDL R5, [R1+0x1178] ;  /* 0x0011780001057983 */ /* 0x002ea80000100800 */
[----:B------:R1:W-:Y:S01]  /*1f710*/  STL [R1+0x6a8], R16 ;  /* 0x0006a81001007387 */ /* 0x0003e20000100800 */
[----:B------:R-:W-:-:S03]  /*1f720*/  LEA.HI.X.SX32 R73, R27, R6, 0x1, P5 ;  /* 0x000000061b497211 */ /* 0x000fc600028f0eff */
[----:B------:R-:W3:Y:S01]  /*1f730*/  LDL.LU R11, [R1+0x164] ;  /* 0x00016400010b7983 */ /* 0x000ee20000300800 */
[----:B-1----:R-:W-:Y:S02]  /*1f740*/  LEA.HI.X.SX32 R16, R28, R6, 0x1, P6 ;  /* 0x000000061c107211 */ /* 0x002fe400030f0eff */
[----:B------:R-:W-:Y:S01]  /*1f750*/  SEL R28, R19, R26, !P4 ;  /* 0x0000001a131c7207 */ /* 0x000fe20006000000 */
[----:B------:R-:W-:Y:S02]  /*1f760*/  @P0 IMAD.MOV.U32 R26, RZ, RZ, R13 ;  /* 0x000000ffff1a0224 */ /* 0x000fe400078e000d */
[----:B------:R-:W-:-:S05]  /*1f770*/  @P0 IMAD.MOV.U32 R27, RZ, RZ, R16 ;  /* 0x000000ffff1b0224 */ /* 0x000fca00078e0010 */
[----:B------:R1:W3:Y:S04]  /*1f780*/  @P0 LDG.E.U8 R4, desc[UR18][R26.64] ;  /* 0x000000121a040981 */ /* 0x0002e8000c1e1100 */
[----:B------:R0:W-:Y:S04]  /*1f790*/  STL [R1+0x6a4], R72 ;  /* 0x0006a44801007387 */ /* 0x0001e80000100800 */
[----:B------:R-:W3:Y:S01]  /*1f7a0*/  LDL R10, [R1+0x1170] ;  /* 0x00117000010a7983 */ /* 0x000ee20000100800 */
[----:B------:R-:W-:Y:S02]  /*1f7b0*/  @!P3 IMAD.IADD R12, R12, 0x1, -R8 ;  /* 0x000000010c0cb824 */ /* 0x000fe400078e0a08 */
[----:B-1----:R-:W-:Y:S01]  /*1f7c0*/  @P0 IMAD.MOV.U32 R26, RZ, RZ, R29 ;  /* 0x000000ffff1a0224 */ /* 0x002fe200078e001d */
[----:B0-----:R-:W3:Y:S04]  /*1f7d0*/  LDL.LU R72, [R1+0x168] ;  /* 0x0001680001487983 */ /* 0x001ee80000300800 */
[----:B----4-:R0:W-:Y:S01]  /*1f7e0*/  STL [R1+0x38], R14 ;  /* 0x0000380e01007387 */ /* 0x0101e20000100800 */
[----:B------:R-:W-:-:S05]  /*1f7f0*/  @P0 IMAD.MOV.U32 R27, RZ, RZ, R73 ;  /* 0x000000ffff1b0224 */ /* 0x000fca00078e0049 */
[----:B------:R1:W4:Y:S04]  /*1f800*/  @P0 LDG.E.U8 R15, desc[UR18][R26.64] ;  /* 0x000000121a0f0981 */ /* 0x000328000c1e1100 */
[----:B0-----:R-:W4:Y:S04]  /*1f810*/  LDL.LU R14, [R1+0x15c] ;  /* 0x00015c00010e7983 */ /* 0x001f280000300800 */
[----:B------:R-:W-:Y:S04]  /*1f820*/  STL [R1+0x6b0], R13 ;  /* 0x0006b00d01007387 */ /* 0x000fe80000100800 */
        /* <DEDUP_REMOVED lines=9> */
[----:B-1----:R-:W-:-:S02]  /*1f8c0*/  IMAD.MOV.U32 R26, RZ, RZ, R12 ;  /* 0x000000ffff1a7224 */ /* 0x002fc400078e000c */
[----:B------:R-:W-:Y:S01]  /*1f8d0*/  IMAD R28, R28, UR5, RZ ;  /* 0x000000051c1c7c24 */ /* 0x000fe2000f8e02ff */
[----:B------:R-:W2:Y:S01]  /*1f8e0*/  LDL.LU R12, [R1+0x158] ;  /* 0x00015800010c7983 */ /* 0x000ea20000300800 */
[----:B------:R-:W-:Y:S02]  /*1f8f0*/  @!P3 IMAD.MOV R26, RZ, RZ, -R26 ;  /* 0x000000ffff1ab224 */ /* 0x000fe400078e0a1a */
[----:B------:R-:W-:Y:S01]  /*1f900*/  @!P1 IMAD.IADD R81, R81, 0x1, -R8 ;  /* 0x0000000151519824 */ /* 0x000fe200078e0a08 */
[----:B------:R-:W-:Y:S02]  /*1f910*/  ISETP.GE.AND P5, PT, R10, RZ, PT ;  /* 0x000000ff0a00720c */ /* 0x000fe40003fa6270 */
[----:B------:R-:W-:Y:S01]  /*1f920*/  ISETP.GT.U32.AND P6, PT, R8, R11, PT ;  /* 0x0000000b0800720c */ /* 0x000fe20003fc4070 */
[----:B----4-:R0:W-:Y:S01]  /*1f930*/  STL [R1+0x30], R15 ;  /* 0x0000300f01007387 */ /* 0x0101e20000100800 */
[----:B------:R-:W1:Y:S01]  /*1f940*/  LDCU UR5, c[0x0][0x3b0] ;  /* 0x00007600ff0577ac */ /* 0x000e620008000800 */
[----:B0-----:R-:W-:-:S04]  /*1f950*/  IADD3 R15, P3, PT, R28, R7, RZ ;  /* 0x000000071c0f7210 */ /* 0x001fc80007f7e0ff */
[----:B------:R-:W-:Y:S01]  /*1f960*/  LEA.HI.X.SX32 R29, R28, R6, 0x1, P3 ;  /* 0x000000061c1d7211 */ /* 0x000fe200018f0eff */
[----:B------:R-:W-:Y:S01]  /*1f970*/  @P0 IMAD.MOV.U32 R28, RZ, RZ, R15 ;  /* 0x000000ffff1c0224 */ /* 0x000fe200078e000f */
[----:B------:R-:W-:Y:S02]  /*1f980*/  ISETP.GT.U32.AND P1, PT, R8, R81, PT ;  /* 0x000000510800720c */ /* 0x000fe40003f24070 */
[----:B---3--:R-:W-:-:S06]  /*1f990*/  PRMT R4, RZ, 0x7610, R4 ;  /* 0x00007610ff047816 */ /* 0x008fcc0000000004 */
[----:B------:R0:W3:Y:S05]  /*1f9a0*/  @P0 LDG.E.U8 R4, desc[UR18][R28.64] ;  /* 0x000000121c040981 */ /* 0x0000ea000c1e1100 */
[----:B------:R-:W-:Y:S01]  /*1f9b0*/  @!P1 IMAD.IADD R81, R81, 0x1, -R8 ;  /* 0x0000000151519824 */ /* 0x000fe200078e0a08 */
[----:B------:R-:W-:Y:S02]  /*1f9c0*/  ISETP.GT.U32.AND P1, PT, R8, R72, PT ;  /* 0x000000480800720c */ /* 0x000fe40003f24070 */
[----:B------:R-:W-:Y:S01]  /*1f9d0*/  SEL R27, R19, R26, !P4 ;  /* 0x0000001a131b7207 */ /* 0x000fe20006000000 */
[----:B------:R-:W-:-:S04]  /*1f9e0*/  IMAD.MOV.U32 R26, RZ, RZ, R81 ;  /* 0x000000ffff1a7224 */ /* 0x000fc800078e0051 */
[----:B------:R-:W-:Y:S02]  /*1f9f0*/  IMAD R27, R27, UR13, RZ ;  /* 0x0000000d1b1b7c24 */ /* 0x000fe4000f8e02ff */
[----:B------:R-:W-:Y:S01]  /*1fa00*/  @!P5 IMAD.MOV R26, RZ, RZ, -R26 ;  /* 0x000000ffff1ad224 */ /* 0x000fe200078e0a1a */
[----:B------:R4:W-:Y:S04]  /*1fa10*/  STL [R1+0x6c0], R15 ;  /* 0x0006c00f01007387 */ /* 0x0009e80000100800 */
[----:B------:R-:W-:Y:S04]  /*1fa20*/  STL [R1+0x6bc], R29 ;  /* 0x0006bc1d01007387 */ /* 0x000fe80000100800 */
[----:B------:R-:W3:Y:S01]  /*1fa30*/  LDL R73, [R1+0x11a8] ;  /* 0x0011a80001497983 */ /* 0x000ee20000100800 */
[----:B0-----:R-:W-:Y:S01]  /*1fa40*/  IADD3 R28, P5, PT, R27, R7, RZ ;  /* 0x000000071b1c7210 */ /* 0x001fe20007fbe0ff */
[----:B------:R-:W-:Y:S01]  /*1fa50*/  @!P1 IMAD.IADD R72, R72, 0x1, -R8 ;  /* 0x0000000148489824 */ /* 0x000fe200078e0a08 */
[----:B--2---:R-:W-:-:S02]  /*1fa60*/  ISETP.GE.AND P1, PT, R5, RZ, PT ;  /* 0x000000ff0500720c */ /* 0x004fc40003f26270 */
[----:B------:R-:W-:Y:S02]  /*1fa70*/  SEL R26, R19, R26, !P4 ;  /* 0x0000001a131a7207 */ /* 0x000fe40006000000 */
[----:B------:R-:W-:Y:S01]  /*1fa80*/  LEA.HI.X.SX32 R5, R27, R6, 0x1, P5 ;  /* 0x000000061b057211 */ /* 0x000fe200028f0eff */
[----:B------:R-:W-:Y:S02]  /*1fa90*/  IMAD.MOV.U32 R10, RZ, RZ, R80 ;  /* 0x000000ffff0a7224 */ /* 0x000fe400078e0050 */
[----:B------:R-:W-:Y:S01]  /*1faa0*/  @!P6 IMAD.IADD R11, R11, 0x1, -R8 ;  /* 0x000000010b0be824 */ /* 0x000fe200078e0a08 */
[----:B----4-:R-:W2:Y:S01]  /*1fab0*/  LDL.LU R15, [R1+0x150] ;  /* 0x00015000010f7983 */ /* 0x010ea20000300800 */
[----:B------:R-:W-:Y:S01]  /*1fac0*/  IMAD.MOV.U32 R27, RZ, RZ, R28 ;  /* 0x000000ffff1b7224 */ /* 0x000fe200078e001c */
[C---:B------:R-:W-:Y:S02]  /*1fad0*/  ISETP.GT.U32.AND P3, PT, R8.reuse, R14, PT ;  /* 0x0000000e0800720c */ /* 0x040fe40003f64070 */
[----:B------:R-:W-:Y:S01]  /*1fae0*/  PRMT R13, RZ, 0x7610, R13 ;  /* 0x00007610ff0d7816 */ /* 0x000fe2000000000d */
[----:B------:R-:W0:Y:S01]  /*1faf0*/  LDCU UR13, c[0x0][0x3b0] ;  /* 0x00007600ff0d77ac */ /* 0x000e220008000800 */
[----:B---3--:R-:W-:Y:S04]  /*1fb00*/  STL [R1+0x12f0], R4 ;  /* 0x0012f00401007387 */ /* 0x008fe80000100800 */
[----:B------:R-:W3:Y:S04]  /*1fb10*/  LDL R80, [R1+0x1194] ;  /* 0x0011940001507983 */ /* 0x000ee80000100800 */
[----:B------:R4:W-:Y:S01]  /*1fb20*/  STL [R1+0x6d8], R28 ;  /* 0x0006d81c01007387 */ /* 0x0009e20000100800 */
[----:B------:R-:W-:-:S03]  /*1fb30*/  ISETP.GT.U32.AND P6, PT, R8, R11, PT ;  /* 0x0000000b0800720c */ /* 0x000fc60003fc4070 */
[----:B------:R-:W2:Y:S01]  /*1fb40*/  LDL.LU R81, [R1+0x14c] ;  /* 0x00014c0001517983 */ /* 0x000ea20000300800 */
[----:B----4-:R-:W-:Y:S02]  /*1fb50*/  IMAD R28, R26, UR4, RZ ;  /* 0x000000041a1c7c24 */ /* 0x010fe4000f8e02ff */
[----:B------:R-:W-:-:S07]  /*1fb60*/  IMAD.MOV.U32 R26, RZ, RZ, R5 ;  /* 0x000000ffff1a7224 */ /* 0x000fce00078e0005 */
[--C-:B------:R-:W-:Y:S01]  /*1fb70*/  @!P6 IMAD.IADD R11, R11, 0x1, -R8.reuse ;  /* 0x000000010b0be824 */ /* 0x100fe200078e0a08 */
[----:B------:R4:W-:Y:S01]  /*1fb80*/  STL [R1+0x6d4], R5 ;  /* 0x0006d40501007387 */ /* 0x0009e20000100800 */
[----:B------:R-:W-:Y:S02]  /*1fb90*/  @P0 LOP3.LUT R27, R27, R26, RZ, 0x3c, !PT ;  /* 0x0000001a1b1b0212 */ /* 0x000fe400078e3cff */
[----:B------:R-:W-:Y:S01]  /*1fba0*/  PRMT R29, RZ, 0x7610, R29 ;  /* 0x00007610ff1d7816 */ /* 0x000fe2000000001d */
[----:B------:R-:W-:Y:S01]  /*1fbb0*/  @!P3 IMAD.IADD R14, R14, 0x1, -R8 ;  /* 0x000000010e0eb824 */ /* 0x000fe200078e0a08 */
[----:B------:R-:W-:Y:S02]  /*1fbc0*/  ISETP.GT.U32.AND P5, PT, R8, R72, PT ;  /* 0x000000480800720c */ /* 0x000fe40003fa4070 */
[C---:B------:R-:W-:Y:S01]  /*1fbd0*/  @P0 LOP3.LUT R26, R27.reuse, R26, RZ, 0x3c, !PT ;  /* 0x0000001a1b1a0212 */ /* 0x040fe200078e3cff */
[----:B------:R-:W0:Y:S03]  /*1fbe0*/  LDCU UR4, c[0x0][0x3b0] ;  /* 0x00007600ff0477ac */ /* 0x000e260008000800 */
[----:B------:R-:W-:Y:S01]  /*1fbf0*/  @P0 LOP3.LUT R27, R27, R26, RZ, 0x3c, !PT ;  /* 0x0000001a1b1b0212 */ /* 0x000fe200078e3cff */
[----:B----4-:R-:W4:Y:S04]  /*1fc00*/  LDL.LU R5, [R1+0x1330] ;  /* 0x0013300001057983 */ /* 0x010f280000300800 */
[----:B------:R0:W2:Y:S02]  /*1fc10*/  @P0 LDG.E.U8 R71, desc[UR18][R26.64] ;  /* 0x000000121a470981 */ /* 0x0000a4000c1e1100 */
[----:B0-----:R-:W-:Y:S01]  /*1fc20*/  IADD3 R27, P6, PT, R28, R7, RZ ;  /* 0x000000071c1b7210 */ /* 0x001fe20007fde0ff */
[----:B------:R-:W-:-:S02]  /*1fc30*/  IMAD.MOV.U32 R26, RZ, RZ, R11 ;  /* 0x000000ffff1a7224 */ /* 0x000fc400078e000b */
        /* <DEDUP_REMOVED lines=9> */
[----:B------:R-:W-:Y:S01]  /*1fcd0*/  ISETP.GT.U32.AND P3, PT, R8, R14, PT ;  /* 0x0000000e0800720c */ /* 0x000fe20003f64070 */
[----:B-1----:R-:W-:Y:S02]  /*1fce0*/  IMAD R28, R28, UR5, RZ ;  /* 0x000000051c1c7c24 */ /* 0x002fe4000f8e02ff */
[----:B------:R1:W-:Y:S01]  /*1fcf0*/  STL [R1+0x6dc], R71 ;  /* 0x0006dc4701007387 */ /* 0x0003e20000100800 */
[----:B------:R-:W-:-:S03]  /*1fd00*/  ISETP.GE.AND P6, PT, R73, RZ, PT ;  /* 0x000000ff4900720c */ /* 0x000fc60003fc6270 */
[----:B------:R-:W3:Y:S01]  /*1fd10*/  LDL R73, [R1+0x11a4] ;  /* 0x0011a40001497983 */ /* 0x000ee20000100800 */
[--C-:B------:R-:W-:Y:S01]  /*1fd20*/  @!P5 IMAD.IADD R72, R72, 0x1, -R8.reuse ;  /* 0x000000014848d824 */ /* 0x100fe200078e0a08 */
[----:B------:R-:W-:Y:S01]  /*1fd30*/  ISETP.GT.U32.AND P1, PT, R8, R12, PT ;  /* 0x0000000c0800720c */ /* 0x000fe20003f24070 */
[----:B------:R-:W2:Y:S01]  /*1fd40*/  LDCU UR5, c[0x0][0x3b0] ;  /* 0x00007600ff0577ac */ /* 0x000ea20008000800 */
[----:B-1----:R-:W3:Y:S02]  /*1fd50*/  LDL.LU R71, [R1+0x148] ;  /* 0x0001480001477983 */ /* 0x002ee40000300800 */
[----:B------:R-:W-:Y:S01]  /*1fd60*/  @!P3 IMAD.IADD R14, R14, 0x1, -R8 ;  /* 0x000000010e0eb824 */ /* 0x000fe200078e0a08 */
[----:B0-----:R-:W-:Y:S01]  /*1fd70*/  PRMT R26, RZ, 0x7610, R26 ;  /* 0x00007610ff1a7816 */ /* 0x001fe2000000001a */
[----:B--2---:R0:W-:Y:S02]  /*1fd80*/  STL [R1+0x24], R29 ;  /* 0x0000241d01007387 */ /* 0x0041e40000100800 */
[----:B0-----:R-:W-:-:S04]  /*1fd90*/  IADD3 R29, P3, PT, R28, R7, RZ ;  /* 0x000000071c1d7210 */ /* 0x001fc80007f7e0ff */
[----:B------:R-:W-:Y:S01]  /*1fda0*/  LEA.HI.X.SX32 R28, R28, R6, 0x1, P3 ;  /* 0x000000061c1c7211 */ /* 0x000fe200018f0eff */
[----:B------:R0:W-:Y:S04]  /*1fdb0*/  STL [R1+0x6e8], R29 ;  /* 0x0006e81d01007387 */ /* 0x0001e80000100800 */
[----:B------:R1:W-:Y:S01]  /*1fdc0*/  STL [R1+0x6e4], R28 ;  /* 0x0006e41c01007387 */ /* 0x0003e20000100800 */
[----:B0-----:R-:W-:-:S04]  /*1fdd0*/  @P0 LOP3.LUT R29, R29, R28, RZ, 0x3c, !PT ;  /* 0x0000001c1d1d0212 */ /* 0x001fc800078e3cff */
[----:B-1----:R-:W-:-:S04]  /*1fde0*/  @P0 LOP3.LUT R28, R29, R28, RZ, 0x3c, !PT ;  /* 0x0000001c1d1c0212 */ /* 0x002fc800078e3cff */
[----:B------:R-:W-:-:S05]  /*1fdf0*/  @P0 LOP3.LUT R29, R29, R28, RZ, 0x3c, !PT ;  /* 0x0000001c1d1d0212 */ /* 0x000fca00078e3cff */
[----:B------:R0:W2:Y:S01]  /*1fe00*/  @P0 LDG.E.U8 R26, desc[UR18][R28.64] ;  /* 0x000000121c1a0981 */ /* 0x0000a2000c1e1100 */
[----:B------:R-:W-:-:S04]  /*1fe10*/  IMAD.MOV.U32 R27, RZ, RZ, R72 ;  /* 0x000000ffff1b7224 */ /* 0x000fc800078e0048 */
[----:B------:R-:W-:Y:S01]  /*1fe20*/  @!P6 IMAD.MOV R27, RZ, RZ, -R27 ;  /* 0x000000ffff1be224 */ /* 0x000fe200078e0a1b */
[----:B------:R-:W-:Y:S01]  /*1fe30*/  ISETP.GT.U32.AND P6, PT, R8, R81, PT ;  /* 0x000000510800720c */ /* 0x000fe20003fc4070 */
[----:B------:R-:W-:Y:S01]  /*1fe40*/  @!P1 IMAD.IADD R12, R12, 0x1, -R8 ;  /* 0x000000010c0c9824 */ /* 0x000fe200078e0a08 */
[----:B---3--:R-:W-:Y:S02]  /*1fe50*/  ISETP.GE.AND P1, PT, R80, RZ, PT ;  /* 0x000000ff5000720c */ /* 0x008fe40003f26270 */
[----:B------:R-:W-:Y:S01]  /*1fe60*/  SEL R27, R19, R27, !P4 ;  /* 0x0000001b131b7207 */ /* 0x000fe20006000000 */
[----:B------:R-:W3:Y:S04]  /*1fe70*/  LDL.LU R80, [R1+0x144] ;  /* 0x0001440001507983 */ /* 0x000ee80000300800 */
[----:B0-----:R-:W-:-:S04]  /*1fe80*/  IMAD R28, R27, UR4, RZ ;  /* 0x000000041b1c7c24 */ /* 0x001fc8000f8e02ff */
[----:B------:R-:W-:Y:S01]  /*1fe90*/  @!P6 IMAD.IADD R81, R81, 0x1, -R8 ;  /* 0x000000015151e824 */ /* 0x000fe200078e0a08 */
[C---:B------:R-:W-:Y:S02]  /*1fea0*/  ISETP.GT.U32.AND P3, PT, R8.reuse, R12, PT ;  /* 0x0000000c0800720c */ /* 0x040fe40003f64070 */
[----:B------:R-:W-:Y:S01]  /*1feb0*/  ISETP.GT.U32.AND P5, PT, R8, R15, PT ;  /* 0x0000000f0800720c */ /* 0x000fe20003fa4070 */
[----:B------:R-:W0:Y:S01]  /*1fec0*/  LDCU UR4, c[0x0][0x3b0] ;  /* 0x00007600ff0477ac */ /* 0x000e220008000800 */
[----:B--2---:R1:W-:Y:S02]  /*1fed0*/  STL [R1+0x20], R26 ;  /* 0x0000201a01007387 */ /* 0x0043e40000100800 */
[----:B-1----:R-:W-:Y:S01]  /*1fee0*/  IMAD.MOV.U32 R26, RZ, RZ, R14 ;  /* 0x000000ffff1a7224 */ /* 0x002fe200078e000e */
[----:B------:R-:W-:-:S03]  /*1fef0*/  IADD3 R14, P6, PT, R28, R7, RZ ;  /* 0x000000071c0e7210 */ /* 0x000fc60007fde0ff */
[----:B------:R-:W-:Y:S01]  /*1ff00*/  @!P1 IMAD.MOV R26, RZ, RZ, -R26 ;  /* 0x000000ffff1a9224 */ /* 0x000fe200078e0a1a */
[----:B------:R-:W-:Y:S02]  /*1ff10*/  LEA.HI.X.SX32 R28, R28, R6, 0x1, P6 ;  /* 0x000000061c1c7211 */ /* 0x000fe400030f0eff */
[----:B------:R-:W-:Y:S02]  /*1ff20*/  ISETP.GE.AND P1, PT, R11, RZ, PT ;  /* 0x000000ff0b00720c */ /* 0x000fe40003f26270 */
[----:B------:R-:W2:Y:S04]  /*1ff30*/  LDL R11, [R1+0x1188] ;  /* 0x00118800010b7983 */ /* 0x000ea80000100800 */
[----:B------:R-:W-:Y:S04]  /*1ff40*/  STL [R1+0x6f0], R14 ;  /* 0x0006f00e01007387 */ /* 0x000fe80000100800 */
[----:B------:R1:W-:Y:S01]  /*1ff50*/  STL [R1+0x6ec], R28 ;  /* 0x0006ec1c01007387 */ /* 0x0003e20000100800 */
[----:B------:R-:W-:-:S02]  /*1ff60*/  @P0 IMAD.MOV.U32 R29, RZ, RZ, R28 ;  /* 0x000000ffff1d0224 */ /* 0x000fc400078e001c */
[----:B-1----:R-:W-:-:S05]  /*1ff70*/  @P0 IMAD.MOV.U32 R28, RZ, RZ, R14 ;  /* 0x000000ffff1c0224 */ /* 0x002fca00078e000e */
[----:B------:R1:W2:Y:S01]  /*1ff80*/  @P0 LDG.E.U8 R13, desc[UR18][R28.64] ;  /* 0x000000121c0d0981 */ /* 0x0002a2000c1e1100 */
[----:B------:R-:W-:Y:S01]  /*1ff90*/  SEL R26, R19, R26, !P4 ;  /* 0x0000001a131a7207 */ /* 0x000fe20006000000 */
[----:B------:R-:W-:-:S04]  /*1ffa0*/  @!P3 IMAD.IADD R12, R12, 0x1, -R8 ;  /* 0x000000010c0cb824 */ /* 0x000fc800078e0a08 */
[----:B------:R-:W-:Y:S02]  /*1ffb0*/  IMAD.MOV.U32 R27, RZ, RZ, R12 ;  /* 0x000000ffff1b7224 */ /* 0x000fe400078e000c */
[----:B------:R-:W-:Y:S02]  /*1ffc0*/  IMAD R26, R26, UR5, RZ ;  /* 0x000000051a1a7c24 */ /* 0x000fe4000f8e02ff */
[----:B------:R-:W-:Y:S01]  /*1ffd0*/  @!P5 IMAD.IADD R15, R15, 0x1, -R8 ;  /* 0x000000010f0fd824 */ /* 0x000fe200078e0a08 */
[----:B------:R-:W-:Y:S01]  /*1ffe0*/  ISETP.GE.AND P3, PT, R73, RZ, PT ;  /* 0x000000ff4900720c */ /* 0x000fe20003f66270 */
[----:B------:R-:W-:Y:S01]  /*1fff0*/  @!P1 IMAD.MOV R27, RZ, RZ, -R27 ;  /* 0x000000ffff1b9224 */ /* 0x000fe200078e0a1b */
[----:B------:R-:W-:Y:S02]  /*20000*/  ISETP.GT.U32.AND P6, PT, R8, R81, PT ;  /* 0x000000510800720c */ /* 0x000fe40003fc4070 */
[C---:B------:R-:W-:Y:S02]  /*20010*/  IADD3 R12, P1, PT, R26.reuse, R7, RZ ;  /* 0x000000071a0c7210 */ /* 0x040fe40007f3e0ff */
[----:B----4-:R-:W-:Y:S01]  /*20020*/  PRMT R5, RZ, 0x7610, R5 ;  /* 0x00007610ff057816 */ /* 0x010fe20000000005 */
[----:B------:R-:W4:Y:S01]  /*20030*/  LDCU UR5, c[0x0][0x3b0] ;  /* 0x00007600ff0577ac */ /* 0x000f220008000800 */
[----:B------:R-:W-:Y:S01]  /*20040*/  LEA.HI.X.SX32 R14, R26, R6, 0x1, P1 ;  /* 0x000000061a0e7211 */ /* 0x000fe200008f0eff */
[----:B-1----:R-:W-:-:S04]  /*20050*/  @P0 IMAD.MOV.U32 R28, RZ, RZ, R12 ;  /* 0x000000ffff1c0224 */ /* 0x002fc800078e000c */
[----:B------:R-:W-:-:S05]  /*20060*/  @P0 IMAD.MOV.U32 R29, RZ, RZ, R14 ;  /* 0x000000ffff1d0224 */ /* 0x000fca00078e000e */
[----:B------:R1:W3:Y:S01]  /*20070*/  @P0 LDG.E.U8 R2, desc[UR18][R28.64] ;  /* 0x000000121c020981 */ /* 0x0002e2000c1e1100 */
[----:B------:R-:W-:-:S03]  /*20080*/  ISETP.GT.U32.AND P5, PT, R8, R15, PT ;  /* 0x0000000f0800720c */ /* 0x000fc60003fa4070 */
[----:B--2---:R2:W-:Y:S04]  /*20090*/  STL [R1+0x1c], R13 ;  /* 0x00001c0d01007387 */ /* 0x0045e80000100800 */
[----:B--2---:R-:W2:Y:S06]  /*200a0*/  LDL R13, [R1+0x11cc] ;  /* 0x0011cc00010d7983 */ /* 0x004eac0000100800 */
[----:B------:R-:W-:Y:S01]  /*200b0*/  @!P5 IMAD.IADD R15, R15, 0x1, -R8 ;  /* 0x000000010f0fd824 */ /* 0x000fe200078e0a08 */
[----:B------:R-:W-:-:S03]  /*200c0*/  ISETP.GT.U32.AND P5, PT, R8, R71, PT ;  /* 0x000000470800720c */ /* 0x000fc60003fa4070 */
        /* <DEDUP_REMOVED lines=10> */
[----:B0-----:R-:W-:Y:S01]  /*20170*/  IMAD R27, R27, UR4, RZ ;  /* 0x000000041b1b7c24 */ /* 0x001fe2000f8e02ff */
[----:B------:R0:W-:Y:S04]  /*20180*/  STL [R1+0x6f8], R12 ;  /* 0x0006f80c01007387 */ /* 0x0001e80000100800 */
[----:B------:R-:W4:Y:S01]  /*20190*/  LDL.LU R73, [R1+0x13c] ;  /* 0x00013c0001497983 */ /* 0x000f220000300800 */
[----:B------:R-:W-:-:S03]  /*201a0*/  IADD3 R15, P6, PT, R28, R7, RZ ;  /* 0x000000071c0f7210 */ /* 0x000fc60007fde0ff */
[----:B------:R1:W-:Y:S01]  /*201b0*/  STL [R1+0x6f4], R14 ;  /* 0x0006f40e01007387 */ /* 0x0003e20000100800 */
[----:B------:R-:W-:Y:S01]  /*201c0*/  @!P5 IMAD.MOV R26, RZ, RZ, -R26 ;  /* 0x000000ffff1ad224 */ /* 0x000fe200078e0a1a */
[----:B------:R-:W-:Y:S02]  /*201d0*/  PRMT R29, RZ, 0x7610, R29 ;  /* 0x00007610ff1d7816 */ /* 0x000fe4000000001d */
[----:B---3--:R-:W-:Y:S01]  /*201e0*/  ISETP.GT.U32.AND P1, PT, R8, R80, PT ;  /* 0x000000500800720c */ /* 0x008fe20003f24070 */
[----:B------:R-:W3:Y:S01]  /*201f0*/  LDCU UR4, c[0x0][0x3b0] ;  /* 0x00007600ff0477ac */ /* 0x000ee20008000800 */
[----:B------:R-:W-:Y:S01]  /*20200*/  PRMT R4, RZ, 0x7610, R4 ;  /* 0x00007610ff047816 */ /* 0x000fe20000000004 */
[----:B------:R-:W-:Y:S01]  /*20210*/  @!P3 IMAD.IADD R71, R71, 0x1, -R8 ;  /* 0x000000014747b824 */ /* 0x000fe200078e0a08 */
[----:B0-----:R-:W-:Y:S02]  /*20220*/  IADD3 R12, P5, PT, R27, R7, RZ ;  /* 0x000000071b0c7210 */ /* 0x001fe40007fbe0ff */
[----:B------:R-:W-:-:S02]  /*20230*/  PRMT R3, RZ, 0x7610, R3 ;  /* 0x00007610ff037816 */ /* 0x000fc40000000003 */
[----:B------:R-:W-:Y:S02]  /*20240*/  PRMT R93, RZ, 0x7610, R93 ;  /* 0x00007610ff5d7816 */ /* 0x000fe4000000005d */
[----:B-1----:R-:W-:Y:S02]  /*20250*/  LEA.HI.X.SX32 R14, R28, R6, 0x1, P6 ;  /* 0x000000061c0e7211 */ /* 0x002fe400030f0eff */
[----:B------:R-:W-:Y:S01]  /*20260*/  SEL R28, R19, R26, !P4 ;  /* 0x0000001a131c7207 */ /* 0x000fe20006000000 */
[----:B------:R-:W-:Y:S01]  /*20270*/  @P0 IMAD.MOV.U32 R26, RZ, RZ, R15 ;  /* 0x000000ffff1a0224 */ /* 0x000fe200078e000f */
[----:B------:R0:W-:Y:S04]  /*20280*/  STL [R1+0x12f4], R2 ;  /* 0x0012f40201007387 */ /* 0x0001e80000100800 */
[----:B------:R-:W3:Y:S04]  /*20290*/  LDL R11, [R1+0x11c8] ;  /* 0x0011c800010b7983 */ /* 0x000ee80000100800 */
[----:B------:R-:W3:Y:S01]  /*202a0*/  LDL.LU R81, [R1+0x138] ;  /* 0x0001380001517983 */ /* 0x000ee20000300800 */
[----:B------:R-:W1:Y:S01]  /*202b0*/  LDCU UR12, c[0x0][0x3b0] ;  /* 0x00007600ff0c77ac */ /* 0x000e620008000800 */
[----:B--2---:R-:W-:-:S02]  /*202c0*/  ISETP.GE.AND P3, PT, R13, RZ, PT ;  /* 0x000000ff0d00720c */ /* 0x004fc40003f66270 */
[----:B------:R-:W-:Y:S01]  /*202d0*/  LEA.HI.X.SX32 R13, R27, R6, 0x1, P5 ;  /* 0x000000061b0d7211 */ /* 0x000fe200028f0eff */
[----:B------:R-:W-:-:S05]  /*202e0*/  @P0 IMAD.MOV.U32 R27, RZ, RZ, R14 ;  /* 0x000000ffff1b0224 */ /* 0x000fca00078e000e */
[----:B------:R2:W3:Y:S02]  /*202f0*/  @P0 LDG.E.U8 R5, desc[UR18][R26.64] ;  /* 0x000000121a050981 */ /* 0x0004e4000c1e1100 */
[----:B--2---:R-:W-:Y:S02]  /*20300*/  @P0 IMAD.MOV.U32 R26, RZ, RZ, R12 ;  /* 0x000000ffff1a0224 */ /* 0x004fe400078e000c */
[----:B------:R-:W-:-:S05]  /*20310*/  @P0 IMAD.MOV.U32 R27, RZ, RZ, R13 ;  /* 0x000000ffff1b0224 */ /* 0x000fca00078e000d */
[----:B------:R2:W3:Y:S04]  /*20320*/  @P0 LDG.E.U8 R29, desc[UR18][R26.64] ;  /* 0x000000121a1d0981 */ /* 0x0004e8000c1e1100 */
[----:B------:R-:W-:Y:S04]  /*20330*/  STL [R1+0x700], R15 ;  /* 0x0007000f01007387 */ /* 0x000fe80000100800 */
[----:B------:R-:W-:Y:S04]  /*20340*/  STL [R1+0x718], R12 ;  /* 0x0007180c01007387 */ /* 0x000fe80000100800 */
[----:B------:R-:W3:Y:S04]  /*20350*/  LDL R72, [R1+0x11b4] ;  /* 0x0011b40001487983 */ /* 0x000ee80000100800 */
[----:B------:R1:W-:Y:S01]  /*20360*/  STL [R1+0x6fc], R14 ;  /* 0x0006fc0e01007387 */ /* 0x0003e20000100800 */
[----:B----4-:R-:W-:-:S02]  /*20370*/  IMAD R28, R28, UR5, RZ ;  /* 0x000000051c1c7c24 */ /* 0x010fc4000f8e02ff */
[----:B------:R-:W-:Y:S01]  /*20380*/  @!P1 IMAD.IADD R80, R80, 0x1, -R8 ;  /* 0x0000000150509824 */ /* 0x000fe200078e0a08 */
[----:B0-----:R-:W-:Y:S02]  /*20390*/  PRMT R2, RZ, 0x7610, R2 ;  /* 0x00007610ff027816 */ /* 0x001fe40000000002 */
[----:B------:R-:W-:Y:S01]  /*203a0*/  ISETP.GT.U32.AND P6, PT, R8, R73, PT ;  /* 0x000000490800720c */ /* 0x000fe20003fc4070 */
[----:B------:R-:W0:Y:S01]  /*203b0*/  LDCU UR5, c[0x0][0x3b0] ;  /* 0x00007600ff0577ac */ /* 0x000e220008000800 */
[----:B--2---:R-:W-:Y:S01]  /*203c0*/  IMAD.MOV.U32 R26, RZ, RZ, R71 ;  /* 0x000000ffff1a7224 */ /* 0x004fe200078e0047 */
[----:B-1----:R-:W2:Y:S04]  /*203d0*/  LDL.LU R14, [R1+0x132c] ;  /* 0x00132c00010e7983 */ /* 0x002ea80000300800 */
[----:B------:R-:W4:Y:S04]  /*203e0*/  LDL.LU R15, [R1+0x1328] ;  /* 0x00132800010f7983 */ /* 0x000f280000300800 */
[----:B------:R1:W-:Y:S01]  /*203f0*/  STL [R1+0x714], R13 ;  /* 0x0007140d01007387 */ /* 0x0003e20000100800 */
[----:B---3--:R-:W-:Y:S01]  /*20400*/  ISETP.GE.AND P5, PT, R11, RZ, PT ;  /* 0x000000ff0b00720c */ /* 0x008fe20003fa6270 */
[----:B------:R-:W-:-:S02]  /*20410*/  @!P3 IMAD.MOV R26, RZ, RZ, -R26 ;  /* 0x000000ffff1ab224 */ /* 0x000fc400078e0a1a */
[----:B------:R3:W-:Y:S04]  /*20420*/  STL [R1+0x12f8], R5 ;  /* 0x0012f80501007387 */ /* 0x0007e80000100800 */
[----:B-1----:R-:W2:Y:S04]  /*20430*/  LDL.LU R13, [R1+0x1324] ;  /* 0x00132400010d7983 */ /* 0x002ea80000300800 */
[----:B------:R-:W2:Y:S04]  /*20440*/  LDL.LU R12, [R1+0x1320] ;  /* 0x00132000010c7983 */ /* 0x000ea80000300800 */
[----:B------:R-:W2:Y:S04]  /*20450*/  LDL.LU R11, [R1+0x12c] ;  /* 0x00012c00010b7983 */ /* 0x000ea80000300800 */
[----:B------:R1:W-:Y:S01]  /*20460*/  STL [R1+0x10], R29 ;  /* 0x0000101d01007387 */ /* 0x0003e20000100800 */
[----:B---3--:R-:W-:-:S02]  /*20470*/  PRMT R5, RZ, 0x7610, R5 ;  /* 0x00007610ff057816 */ /* 0x008fc40000000005 */
[----:B-1----:R-:W-:-:S04]  /*20480*/  IADD3 R29, P3, PT, R28, R7, RZ ;  /* 0x000000071c1d7210 */ /* 0x002fc80007f7e0ff */
[----:B------:R-:W-:Y:S01]  /*20490*/  LEA.HI.X.SX32 R71, R28, R6, 0x1, P3 ;  /* 0x000000061c477211 */ /* 0x000fe200018f0eff */
[----:B------:R1:W-:Y:S01]  /*204a0*/  STL [R1+0x720], R29 ;  /* 0x0007201d01007387 */ /* 0x0003e20000100800 */
[----:B------:R-:W-:-:S03]  /*204b0*/  @P0 IMAD.MOV.U32 R28, RZ, RZ, R29 ;  /* 0x000000ffff1c0224 */ /* 0x000fc600078e001d */
[----:B-1----:R-:W-:-:S05]  /*204c0*/  @P0 IMAD.MOV.U32 R29, RZ, RZ, R71 ;  /* 0x000000ffff1d0224 */ /* 0x002fca00078e0047 */
[----:B------:R1:W3:Y:S01]  /*204d0*/  @P0 LDG.E.U8 R5, desc[UR18][R28.64] ;  /* 0x000000121c050981 */ /* 0x0002e2000c1e1100 */
[----:B------:R-:W-:Y:S02]  /*204e0*/  ISETP.GT.U32.AND P1, PT, R8, R80, PT ;  /* 0x000000500800720c */ /* 0x000fe40003f24070 */
[----:B------:R-:W-:-:S05]  /*204f0*/  SEL R27, R19, R26, !P4 ;  /* 0x0000001a131b7207 */ /* 0x000fca0006000000 */
[----:B------:R-:W-:Y:S02]  /*20500*/  IMAD R27, R27, UR13, RZ ;  /* 0x0000000d1b1b7c24 */ /* 0x000fe4000f8e02ff */
[----:B------:R-:W-:Y:S01]  /*20510*/  @!P6 IMAD.IADD R73, R73, 0x1, -R8 ;  /* 0x000000014949e824 */ /* 0x000fe200078e0a08 */
[----:B------:R-:W-:Y:S01]  /*20520*/  ISETP.GT.U32.AND P3, PT, R8, R81, PT ;  /* 0x000000510800720c */ /* 0x000fe20003f64070 */
[----:B-1----:R-:W-:Y:S01]  /*20530*/  IMAD.MOV.U32 R29, RZ, RZ, R10 ;  /* 0x000000ffff1d7224 */ /* 0x002fe200078e000a */
[----:B------:R-:W-:Y:S02]  /*20540*/  PRMT R92, RZ, 0x7610, R92 ;  /* 0x00007610ff5c7816 */ /* 0x000fe4000000005c */
[----:B------:R-:W-:Y:S01]  /*20550*/  PRMT R91, RZ, 0x7610, R91 ;  /* 0x00007610ff5b7816 */ /* 0x000fe2000000005b */
[----:B------:R-:W-:Y:S01]  /*20560*/  @!P1 IMAD.IADD R80, R80, 0x1, -R8 ;  /* 0x0000000150509824 */ /* 0x000fe200078e0a08 */
[----:B------:R-:W-:Y:S01]  /*20570*/  PRMT R90, RZ, 0x7610, R90 ;  /* 0x00007610ff5a7816 */ /* 0x000fe2000000005a */
[----:B------:R-:W1:Y:S02]  /*20580*/  LDCU UR13, c[0x0][0x3b0] ;  /* 0x00007600ff0d77ac */ /* 0x000e640008000800 */
[----:B------:R-:W-:-:S02]  /*20590*/  IMAD.MOV.U32 R26, RZ, RZ, R80 ;  /* 0x000000ffff1a7224 */ /* 0x000fc400078e0050 */
[----:B------:R-:W2:Y:S04]  /*205a0*/  LDL.LU R80, [R1+0x131c] ;  /* 0x00131c0001507983 */ /* 0x000ea80000300800 */
[----:B------:R0:W-:Y:S01]  /*205b0*/  STL [R1+0x71c], R71 ;  /* 0x00071c4701007387 */ /* 0x0001e20000100800 */
[----:B------:R-:W-:Y:S01]  /*205c0*/  @!P5 IMAD.MOV R26, RZ, RZ, -R26 ;  /* 0x000000ffff1ad224 */ /* 0x000fe200078e0a1a */
[----:B------:R-:W-:Y:S02]  /*205d0*/  ISETP.GT.U32.AND P1, PT, R8, R10, PT ;  /* 0x0000000a0800720c */ /* 0x000fe40003f24070 */
[----:B------:R-:W2:Y:S02]  /*205e0*/  LDL R10, [R1+0x11b8] ;  /* 0x0011b800010a7983 */ /* 0x000ea40000100800 */
[----:B------:R-:W-:-:S02]  /*205f0*/  SEL R26, R19, R26, !P4 ;  /* 0x0000001a131a7207 */ /* 0x000fc40006000000 */
[----:B0-----:R-:W-:-:S03]  /*20600*/  IADD3 R71, P5, PT, R27, R7, RZ ;  /* 0x000000071b477210 */ /* 0x001fc60007fbe0ff */
[----:B------:R-:W-:Y:S01]  /*20610*/  IMAD R28, R26, UR4, RZ ;  /* 0x000000041a1c7c24 */ /* 0x000fe2000f8e02ff */
[----:B------:R-:W-:Y:S01]  /*20620*/  ISETP.GT.U32.AND P6, PT, R8, R73, PT ;  /* 0x000000490800720c */ /* 0x000fe20003fc4070 */
[----:B------:R-:W-:Y:S01]  /*20630*/  @!P3 IMAD.IADD R81, R81, 0x1, -R8 ;  /* 0x000000015151b824 */ /* 0x000fe200078e0a08 */
[----:B------:R-:W0:Y:S01]  /*20640*/  LDCU UR4, c[0x0][0x3b0] ;  /* 0x00007600ff0477ac */ /* 0x000e220008000800 */
[----:B------:R-:W-:Y:S01]  /*20650*/  @P0 IMAD.MOV.U32 R26, RZ, RZ, R71 ;  /* 0x000000ffff1a0224 */ /* 0x000fe200078e0047 */
[----:B---3--:R3:W-:Y:S02]  /*20660*/  STL [R1+0x12fc], R5 ;  /* 0x0012fc0501007387 */ /* 0x0087e40000100800 */
[----:B---3--:R-:W-:-:S05]  /*20670*/  LEA.HI.X.SX32 R5, R27, R6, 0x1, P5 ;  /* 0x000000061b057211 */ /* 0x008fca00028f0eff */
[----:B------:R-:W-:-:S05]  /*20680*/  @P0 IMAD.MOV.U32 R27, RZ, RZ, R5 ;  /* 0x000000ffff1b0224 */ /* 0x000fca00078e0005 */
[----:B------:R3:W2:Y:S01]  /*20690*/  @P0 LDG.E.U8 R2, desc[UR18][R26.64] ;  /* 0x000000121a020981 */ /* 0x0006a2000c1e1100 */
[--C-:B------:R-:W-:Y:S01]  /*206a0*/  @!P1 IMAD.IADD R29, R29, 0x1, -R8.reuse ;  /* 0x000000011d1d9824 */ /* 0x100fe200078e0a08 */
[----:B------:R-:W-:Y:S01]  /*206b0*/  ISETP.GE.AND P1, PT, R72, RZ, PT ;  /* 0x000000ff4800720c */ /* 0x000fe20003f26270 */
[----:B------:R-:W-:Y:S01]  /*206c0*/  @!P6 IMAD.IADD R73, R73, 0x1, -R8 ;  /* 0x000000014949e824 */ /* 0x000fe200078e0a08 */
[----:B------:R-:W-:Y:S04]  /*206d0*/  STL [R1+0x728], R71 ;  /* 0x0007284701007387 */ /* 0x000fe80000100800 */
[----:B------:R0:W-:Y:S04]  /*206e0*/  STL [R1+0x724], R5 ;  /* 0x0007240501007387 */ /* 0x0001e80000100800 */
[----:B------:R-:W4:Y:S01]  /*206f0*/  LDL R72, [R1+0x11c4] ;  /* 0x0011c40001487983 */ /* 0x000f220000100800 */
[----:B---3--:R-:W-:-:S03]  /*20700*/  IMAD.MOV.U32 R26, RZ, RZ, R73 ;  /* 0x000000ffff1a7224 */ /* 0x008fc600078e0049 */
[----:B0-----:R-:W3:Y:S01]  /*20710*/  LDL.LU R5, [R1+0x128] ;  /* 0x0001280001057983 */ /* 0x001ee20000300800 */
[----:B------:R-:W-:Y:S01]  /*20720*/  @!P1 IMAD.MOV R26, RZ, RZ, -R26 ;  /* 0x000000ffff1a9224 */ /* 0x000fe200078e0a1a */
[C---:B------:R-:W-:Y:S02]  /*20730*/  ISETP.GT.U32.AND P3, PT, R8.reuse, R81, PT ;  /* 0x000000510800720c */ /* 0x040fe40003f64070 */
[----:B------:R-:W-:-:S11]  /*20740*/  ISETP.GT.U32.AND P5, PT, R8, R29, PT ;  /* 0x0000001d0800720c */ /* 0x000fd60003fa4070 */
[--C-:B------:R-:W-:Y:S02]  /*20750*/  @!P3 IMAD.IADD R81, R81, 0x1, -R8.reuse ;  /* 0x000000015151b824 */ /* 0x100fe400078e0a08 */
[----:B------:R-:W-:Y:S01]  /*20760*/  @!P5 IMAD.IADD R29, R29, 0x1, -R8 ;  /* 0x000000011d1dd824 */ /* 0x000fe200078e0a08 */
[----:B--2---:R0:W-:Y:S02]  /*20770*/  STL [R1+0x1300], R2 ;  /* 0x0013000201007387 */ /* 0x0041e40000100800 */
[----:B0-----:R-:W-:-:S04]  /*20780*/  IADD3 R2, P6, PT, R28, R7, RZ ;  /* 0x000000071c027210 */ /* 0x001fc80007fde0ff */
[----:B------:R-:W-:Y:S02]  /*20790*/  LEA.HI.X.SX32 R27, R28, R6, 0x1, P6 ;  /* 0x000000061c1b7211 */ /* 0x000fe400030f0eff */
[----:B------:R-:W-:Y:S01]  /*207a0*/  SEL R28, R19, R26, !P4 ;  /* 0x0000001a131c7207 */ /* 0x000fe20006000000 */
[----:B------:R-:W-:-:S05]  /*207b0*/  @P0 IMAD.MOV.U32 R26, RZ, RZ, R2 ;  /* 0x000000ffff1a0224 */ /* 0x000fca00078e0002 */
[----:B------:R0:W2:Y:S01]  /*207c0*/  @P0 LDG.E.U8 R4, desc[UR18][R26.64] ;  /* 0x000000121a040981 */ /* 0x0000a2000c1e1100 */
[----:B------:R-:W-:-:S03]  /*207d0*/  IMAD R28, R28, UR5, RZ ;  /* 0x000000051c1c7c24 */ /* 0x000fc6000f8e02ff */
[----:B------:R0:W-:Y:S04]  /*207e0*/  STL [R1+0x730], R2 ;  /* 0x0007300201007387 */ /* 0x0001e80000100800 */
[----:B------:R0:W-:Y:S01]  /*207f0*/  STL [R1+0x72c], R27 ;  /* 0x00072c1b01007387 */ /* 0x0001e20000100800 */
[----:B------:R-:W-:-:S03]  /*20800*/  ISETP.GE.AND P6, PT, R10, RZ, PT ;  /* 0x000000ff0a00720c */ /* 0x000fc60003fc6270 */
[----:B------:R-:W2:Y:S04]  /*20810*/  LDL R73, [R1+0x11f8] ;  /* 0x0011f80001497983 */ /* 0x000ea80000100800 */
[----:B------:R-:W2:Y:S04]  /*20820*/  LDL R10, [R1+0x11b0] ;  /* 0x0011b000010a7983 */ /* 0x000ea80000100800 */
[----:B------:R-:W2:Y:S01]  /*20830*/  LDL.LU R71, [R1+0x124] ;  /* 0x0001240001477983 */ /* 0x000ea20000300800 */
[----:B------:R-:W-:Y:S01]  /*20840*/  ISETP.GT.U32.AND P1, PT, R8, R11, PT ;  /* 0x0000000b0800720c */ /* 0x000fe20003f24070 */
[----:B------:R-:W1:Y:S01]  /*20850*/  LDCU UR5, c[0x0][0x3b0] ;  /* 0x00007600ff0577ac */ /* 0x000e620008000800 */
[----:B0-----:R-:W-:-:S04]  /*20860*/  IADD3 R2, P3, PT, R28, R7, RZ ;  /* 0x000000071c027210 */ /* 0x001fc80007f7e0ff */
[----:B------:R-:W-:Y:S01]  /*20870*/  LEA.HI.X.SX32 R26, R28, R6, 0x1, P3 ;  /* 0x000000061c1a7211 */ /* 0x000fe200018f0eff */
[----:B------:R-:W-:Y:S02]  /*20880*/  IMAD.MOV.U32 R27, RZ, RZ, R29 ;  /* 0x000000ffff1b7224 */ /* 0x000fe400078e001d */
[----:B------:R-:W-:Y:S02]  /*20890*/  @P0 IMAD.MOV.U32 R28, RZ, RZ, R2 ;  /* 0x000000ffff1c0224 */ /* 0x000fe400078e0002 */
[----:B------:R-:W-:-:S05]  /*208a0*/  @P0 IMAD.MOV.U32 R29, RZ, RZ, R26 ;  /* 0x000000ffff1d0224 */ /* 0x000fca00078e001a */
[----:B------:R0:W2:Y:S01]  /*208b0*/  @P0 LDG.E.U8 R3, desc[UR18][R28.64] ;  /* 0x000000121c030981 */ /* 0x0000a2000c1e1100 */
[----:B------:R-:W-:Y:S02]  /*208c0*/  @!P1 IMAD.IADD R11, R11, 0x1, -R8 ;  /* 0x000000010b0b9824 */ /* 0x000fe400078e0a08 */
[----:B------:R-:W-:Y:S01]  /*208d0*/  @!P6 IMAD.MOV R27, RZ, RZ, -R27 ;  /* 0x000000ffff1be224 */ /* 0x000fe200078e0a1b */
[C---:B---3--:R-:W-:Y:S02]  /*208e0*/  ISETP.GT.U32.AND P6, PT, R8.reuse, R5, PT ;  /* 0x000000050800720c */ /* 0x048fe40003fc4070 */
[----:B------:R-:W-:Y:S02]  /*208f0*/  ISETP.GT.U32.AND P3, PT, R8, R11, PT ;  /* 0x0000000b0800720c */ /* 0x000fe40003f64070 */
[----:B------:R-:W-:Y:S02]  /*20900*/  SEL R27, R19, R27, !P4 ;  /* 0x0000001b131b7207 */ /* 0x000fe40006000000 */
[----:B----4-:R-:W-:-:S03]  /*20910*/  ISETP.GE.AND P1, PT, R72, RZ, PT ;  /* 0x000000ff4800720c */ /* 0x010fc60003f26270 */
[----:B0-----:R-:W-:Y:S01]  /*20920*/  IMAD R28, R27, UR4, RZ ;  /* 0x000000041b1c7c24 */ /* 0x001fe2000f8e02ff */
[----:B------:R-:W0:Y:S03]  /*20930*/  LDCU UR4, c[0x0][0x3b0] ;  /* 0x00007600ff0477ac */ /* 0x000e260008000800 */
[--C-:B------:R-:W-:Y:S02]  /*20940*/  @!P6 IMAD.IADD R5, R5, 0x1, -R8.reuse ;  /* 0x000000010505e824 */ /* 0x100fe400078e0a08 */
[----:B------:R-:W-:-:S04]  /*20950*/  @!P3 IMAD.IADD R11, R11, 0x1, -R8 ;  /* 0x000000010b0bb824 */ /* 0x000fc800078e0a08 */
[----:B------:R-:W-:Y:S01]  /*20960*/  IMAD.MOV.U32 R27, RZ, RZ, R11 ;  /* 0x000000ffff1b7224 */ /* 0x000fe200078e000b */
[----:B--2---:R2:W-:Y:S04]  /*20970*/  STL [R1+0x1304], R4 ;  /* 0x0013040401007387 */ /* 0x0045e80000100800 */
[----:B--2---:R-:W2:Y:S04]  /*20980*/  LDL.LU R4, [R1+0x130] ;  /* 0x0001300001047983 */ /* 0x004ea80000300800 */
[----:B------:R-:W-:Y:S04]  /*20990*/  STL [R1+0x738], R2 ;  /* 0x0007380201007387 */ /* 0x000fe80000100800 */
[----:B------:R3:W-:Y:S04]  /*209a0*/  STL [R1+0x734], R26 ;  /* 0x0007341a01007387 */ /* 0x0007e80000100800 */
[----:B------:R-:W4:Y:S04]  /*209b0*/  LDL.LU R72, [R1+0x120] ;  /* 0x0001200001487983 */ /* 0x000f280000300800 */
[----:B------:R0:W-:Y:S01]  /*209c0*/  STL [R1+0x1308], R3 ;  /* 0x0013080301007387 */ /* 0x0001e20000100800 */
[----:B---3--:R-:W-:-:S03]  /*209d0*/  IMAD.MOV.U32 R26, RZ, RZ, R81 ;  /* 0x000000ffff1a7224 */ /* 0x008fc600078e0051 */
[----:B------:R-:W3:Y:S01]  /*209e0*/  LDL.LU R81, [R1+0x1318] ;  /* 0x0013180001517983 */ /* 0x000ee20000300800 */
[----:B0-----:R-:W-:-:S04]  /*209f0*/  IADD3 R3, P6, PT, R28, R7, RZ ;  /* 0x000000071c037210 */ /* 0x001fc80007fde0ff */
[----:B------:R-:W-:Y:S01]  /*20a00*/  LEA.HI.X.SX32 R11, R28, R6, 0x1, P6 ;  /* 0x000000061c0b7211 */ /* 0x000fe200030f0eff */
[----:B------:R-:W-:-:S04]  /*20a10*/  @P0 IMAD.MOV.U32 R28, RZ, RZ, R3 ;  /* 0x000000ffff1c0224 */ /* 0x000fc800078e0003 */
[----:B------:R-:W-:Y:S02]  /*20a20*/  @P0 IMAD.MOV.U32 R29, RZ, RZ, R11 ;  /* 0x000000ffff1d0224 */ /* 0x000fe400078e000b */
[----:B------:R-:W-:Y:S01]  /*20a30*/  @!P1 IMAD.MOV R26, RZ, RZ, -R26 ;  /* 0x000000ffff1a9224 */ /* 0x000fe200078e0a1a */
[----:B------:R-:W-:Y:S02]  /*20a40*/  ISETP.GE.AND P1, PT, R10, RZ, PT ;  /* 0x000000ff0a00720c */ /* 0x000fe40003f26270 */
[----:B------:R-:W3:Y:S04]  /*20a50*/  LDL R10, [R1+0x11e0] ;  /* 0x0011e000010a7983 */ /* 0x000ee80000100800 */
[----:B------:R0:W3:Y:S04]  /*20a60*/  @P0 LDG.E.U8 R93, desc[UR18][R28.64] ;  /* 0x000000121c5d0981 */ /* 0x0000e8000c1e1100 */
[----:B------:R-:W-:Y:S01]  /*20a70*/  STL [R1+0x740], R3 ;  /* 0x0007400301007387 */ /* 0x000fe20000100800 */
[----:B------:R-:W-:-:S03]  /*20a80*/  ISETP.GE.AND P3, PT, R73, RZ, PT ;  /* 0x000000ff4900720c */ /* 0x000fc60003f66270 */
[----:B------:R0:W-:Y:S04]  /*20a90*/  STL [R1+0x73c], R11 ;  /* 0x00073c0b01007387 */ /* 0x0001e80000100800 */
[----:B------:R-:W4:Y:S01]  /*20aa0*/  LDL R73, [R1+0x11dc] ;  /* 0x0011dc0001497983 */ /* 0x000f220000100800 */
[----:B------:R-:W-:-:S05]  /*20ab0*/  SEL R26, R19, R26, !P4 ;  /* 0x0000001a131a7207 */ /* 0x000fca0006000000 */
[----:B-1----:R-:W-:Y:S02]  /*20ac0*/  IMAD R26, R26, UR5, RZ ;  /* 0x000000051a1a7c24 */ /* 0x002fe4000f8e02ff */
[----:B------:R-:W-:Y:S01]  /*20ad0*/  @!P1 IMAD.MOV R27, RZ, RZ, -R27 ;  /* 0x000000ffff1b9224 */ /* 0x000fe200078e0a1b */
[----:B------:R-:W-:Y:S01]  /*20ae0*/  ISETP.GT.U32.AND P6, PT, R8, R5, PT ;  /* 0x000000050800720c */ /* 0x000fe20003fc4070 */
[----:B0-----:R-:W4:Y:S01]  /*20af0*/  LDL.LU R11, [R1+0x118] ;  /* 0x00011800010b7983 */ /* 0x001f220000300800 */
[----:B------:R-:W0:Y:S01]  /*20b00*/  LDCU UR5, c[0x0][0x3b0] ;  /* 0x00007600ff0577ac */ /* 0x000e220008000800 */
[----:B------:R-:W-:-:S04]  /*20b10*/  IADD3 R2, P1, PT, R26, R7, RZ ;  /* 0x000000071a027210 */ /* 0x000fc80007f3e0ff */
[----:B------:R-:W-:Y:S01]  /*20b20*/  LEA.HI.X.SX32 R3, R26, R6, 0x1, P1 ;  /* 0x000000061a037211 */ /* 0x000fe200008f0eff */
[----:B------:R-:W-:Y:S01]  /*20b30*/  STL [R1+0x758], R2 ;  /* 0x0007580201007387 */ /* 0x000fe20000100800 */
[----:B------:R-:W-:-:S03]  /*20b40*/  @P0 IMAD.MOV.U32 R28, RZ, RZ, R2 ;  /* 0x000000ffff1c0224 */ /* 0x000fc600078e0002 */
[----:B------:R-:W-:Y:S02]  /*20b50*/  @P0 IMAD.MOV.U32 R29, RZ, RZ, R3 ;  /* 0x000000ffff1d0224 */ /* 0x000fe400078e0003 */
[----:B------:R-:W-:-:S03]  /*20b60*/  @!P6 IMAD.IADD R5, R5, 0x1, -R8 ;  /* 0x000000010505e824 */ /* 0x000fc600078e0a08 */
[----:B------:R1:W4:Y:S02]  /*20b70*/  @P0 LDG.E.U8 R92, desc[UR18][R28.64] ;  /* 0x000000121c5c0981 */ /* 0x000324000c1e1100 */
[----:B-1----:R-:W-:-:S05]  /*20b80*/  SEL R28, R19, R27, !P4 ;  /* 0x0000001b131c7207 */ /* 0x002fca0006000000 */
[----:B------:R-:W-:Y:S01]  /*20b90*/  IMAD R28, R28, UR12, RZ ;  /* 0x0000000c1c1c7c24 */ /* 0x000fe2000f8e02ff */
[----:B------:R-:W-:Y:S02]  /*20ba0*/  PRMT R89, RZ, 0x7610, R89 ;  /* 0x00007610ff597816 */ /* 0x000fe40000000059 */
[----:B------:R-:W-:Y:S02]  /*20bb0*/  PRMT R88, RZ, 0x7610, R88 ;  /* 0x00007610ff587816 */ /* 0x000fe40000000058 */
[----:B------:R-:W-:Y:S02]  /*20bc0*/  PRMT R87, RZ, 0x7610, R87 ;  /* 0x00007610ff577816 */ /* 0x000fe40000000057 */
[----:B------:R-:W-:Y:S01]  /*20bd0*/  PRMT R86, RZ, 0x7610, R86 ;  /* 0x00007610ff567816 */ /* 0x000fe20000000056 */
[----:B------:R-:W1:Y:S01]  /*20be0*/  LDCU UR12, c[0x0][0x3b0] ;  /* 0x00007600ff0c77ac */ /* 0x000e620008000800 */
[----:B--2---:R-:W-:-:S13]  /*20bf0*/  ISETP.GT.U32.AND P5, PT, R8, R4, PT ;  /* 0x000000040800720c */ /* 0x004fda0003fa4070 */
[----:B------:R-:W-:-:S05]  /*20c00*/  @!P5 IMAD.IADD R4, R4, 0x1, -R8 ;  /* 0x000000010404d824 */ /* 0x000fca00078e0a08 */
[----:B------:R-:W-:-:S13]  /*20c10*/  ISETP.GT.U32.AND P5, PT, R8, R4, PT ;  /* 0x000000040800720c */ /* 0x000fda0003fa4070 */
[----:B------:R-:W-:Y:S01]  /*20c20*/  @!P5 IMAD.IADD R4, R4, 0x1, -R8 ;  /* 0x000000010404d824 */ /* 0x000fe200078e0a08 */
[----:B------:R-:W-:-:S03]  /*20c30*/  ISETP.GT.U32.AND P5, PT, R8, R71, PT ;  /* 0x000000470800720c */ /* 0x000fc60003fa4070 */
[----:B------:R-:W-:Y:S01]  /*20c40*/  IMAD.MOV.U32 R26, RZ, RZ, R4 ;  /* 0x000000ffff1a7224 */ /* 0x000fe200078e0004 */
[----:B---3--:R2:W-:Y:S04]  /*20c50*/  STL [R1+0x130c], R93 ;  /* 0x00130c5d01007387 */ /* 0x0085e80000100800 */
[----:B------:R3:W-:Y:S05]  /*20c60*/  STL [R1+0x754], R3 ;  /* 0x0007540301007387 */ /* 0x0007ea0000100800 */
[----:B------:R-:W-:Y:S01]  /*20c70*/  @!P5 IMAD.IADD R71, R71, 0x1, -R8 ;  /* 0x000000014747d824 */ /* 0x000fe200078e0a08 */
[----:B------:R-:W-:-:S02]  /*20c80*/  ISETP.GE.AND P5, PT, R10, RZ, PT ;  /* 0x000000ff0a00720c */ /* 0x000fc40003fa6270 */
[----:B------:R-:W4:Y:S01]  /*20c90*/  LDL R10, [R1+0x11d8] ;  /* 0x0011d800010a7983 */ /* 0x000f220000100800 */
[----:B------:R-:W-:Y:S01]  /*20ca0*/  @!P3 IMAD.MOV R26, RZ, RZ, -R26 ;  /* 0x000000ffff1ab224 */ /* 0x000fe200078e0a1a */
[----:B------:R-:W-:Y:S02]  /*20cb0*/  ISETP.GT.U32.AND P3, PT, R8, R71, PT ;  /* 0x000000470800720c */ /* 0x000fe40003f64070 */
[----:B--2---:R-:W2:Y:S04]  /*20cc0*/  LDL.LU R93, [R1+0x110] ;  /* 0x00011000015d7983 */ /* 0x004ea80000300800 */
[----:B------:R-:W2:Y:S01]  /*20cd0*/  LDL.LU R2, [R1+0x10c] ;  /* 0x00010c0001027983 */ /* 0x000ea20000300800 */
[----:B------:R-:W-:Y:S01]  /*20ce0*/  SEL R27, R19, R26, !P4 ;  /* 0x0000001a131b7207 */ /* 0x000fe20006000000 */
[----:B------:R-:W-:-:S04]  /*20cf0*/  IMAD.MOV.U32 R26, RZ, RZ, R5 ;  /* 0x000000ffff1a7224 */ /* 0x000fc800078e0005 */
[----:B------:R-:W-:Y:S01]  /*20d00*/  IMAD R27, R27, UR4, RZ ;  /* 0x000000041b1b7c24 */ /* 0x000fe2000f8e02ff */
[-C--:B------:R-:W-:Y:S01]  /*20d10*/  IADD3 R5, P6, PT, R28, R7.reuse, RZ ;  /* 0x000000071c057210 */ /* 0x080fe20007fde0ff */
[----:B------:R-:W-:Y:S01]  /*20d20*/  @!P5 IMAD.MOV R26, RZ, RZ, -R26 ;  /* 0x000000ffff1ad224 */ /* 0x000fe200078e0a1a */
[----:B----4-:R-:W-:Y:S01]  /*20d30*/  ISETP.GT.U32.AND P1, PT, R8, R72, PT ;  /* 0x000000480800720c */ /* 0x010fe20003f24070 */
[----:B------:R-:W-:Y:S01]  /*20d40*/  @!P3 IMAD.IADD R71, R71, 0x1, -R8 ;  /* 0x000000014747b824 */ /* 0x000fe200078e0a08 */
[----:B---3--:R-:W-:Y:S01]  /*20d50*/  IADD3 R3, P5, PT, R27, R7, RZ ;  /* 0x000000071b037210 */ /* 0x008fe20007fbe0ff */
[----:B------:R-:W-:Y:S01]  /*20d60*/  STL [R1+0x760], R5 ;  /* 0x0007600501007387 */ /* 0x000fe20000100800 */
[----:B------:R-:W-:Y:S01]  /*20d70*/  ISETP.GE.AND P3, PT, R73, RZ, PT ;  /* 0x000000ff4900720c */ /* 0x000fe20003f66270 */
[----:B------:R-:W3:Y:S02]  /*20d80*/  LDCU UR4, c[0x0][0x3b0] ;  /* 0x00007600ff0477ac */ /* 0x000ee40008000800 */
[----:B------:R4:W-:Y:S04]  /*20d90*/  STL [R1+0x768], R3 ;  /* 0x0007680301007387 */ /* 0x0009e80000100800 */
[----:B------:R-:W3:Y:S01]  /*20da0*/  LDL R73, [R1+0x11d4] ;  /* 0x0011d40001497983 */ /* 0x000ee20000100800 */
[----:B------:R-:W-:-:S02]  /*20db0*/  LEA.HI.X.SX32 R29, R28, R6, 0x1, P6 ;  /* 0x000000061c1d7211 */ /* 0x000fc400030f0eff */
[----:B------:R-:W-:Y:S02]  /*20dc0*/  LEA.HI.X.SX32 R4, R27, R6, 0x1, P5 ;  /* 0x000000061b047211 */ /* 0x000fe400028f0eff */
[----:B------:R-:W-:Y:S01]  /*20dd0*/  SEL R28, R19, R26, !P4 ;  /* 0x0000001a131c7207 */ /* 0x000fe20006000000 */
[----:B------:R-:W-:Y:S02]  /*20de0*/  @P0 IMAD.MOV.U32 R26, RZ, RZ, R5 ;  /* 0x000000ffff1a0224 */ /* 0x000fe400078e0005 */
[----:B------:R-:W-:Y:S02]  /*20df0*/  @P0 IMAD.MOV.U32 R27, RZ, RZ, R29 ;  /* 0x000000ffff1b0224 */ /* 0x000fe400078e001d */
[----:B------:R-:W-:-:S03]  /*20e00*/  @!P1 IMAD.IADD R72, R72, 0x1, -R8 ;  /* 0x0000000148489824 */ /* 0x000fc600078e0a08 */
[----:B------:R1:W3:Y:S02]  /*20e10*/  @P0 LDG.E.U8 R91, desc[UR18][R26.64] ;  /* 0x000000121a5b0981 */ /* 0x0002e4000c1e1100 */
[----:B------:R-:W-:Y:S01]  /*20e20*/  ISETP.GT.U32.AND P1, PT, R8, R72, PT ;  /* 0x000000480800720c */ /* 0x000fe20003f24070 */
[----:B0-----:R-:W-:Y:S01]  /*20e30*/  IMAD R28, R28, UR5, RZ ;  /* 0x000000051c1c7c24 */ /* 0x001fe2000f8e02ff */
[----:B------:R-:W-:Y:S01]  /*20e40*/  STL [R1+0x75c], R29 ;  /* 0x00075c1d01007387 */ /* 0x000fe20000100800 */
[----:B-1----:R-:W-:Y:S02]  /*20e50*/  @P0 IMAD.MOV.U32 R26, RZ, RZ, R3 ;  /* 0x000000ffff1a0224 */ /* 0x002fe400078e0003 */
[----:B------:R-:W-:Y:S01]  /*20e60*/  @P0 IMAD.MOV.U32 R27, RZ, RZ, R4 ;  /* 0x000000ffff1b0224 */ /* 0x000fe200078e0004 */
[----:B------:R-:W-:Y:S01]  /*20e70*/  ISETP.GT.U32.AND P6, PT, R8, R11, PT ;  /* 0x0000000b0800720c */ /* 0x000fe20003fc4070 */
[----:B------:R-:W0:Y:S03]  /*20e80*/  LDCU UR5, c[0x0][0x3b0] ;  /* 0x00007600ff0577ac */ /* 0x000e260008000800 */
[----:B------:R1:W3:Y:S04]  /*20e90*/  @P0 LDG.E.U8 R90, desc[UR18][R26.64] ;  /* 0x000000121a5a0981 */ /* 0x0002e8000c1e1100 */
[----:B------:R0:W-:Y:S01]  /*20ea0*/  STL [R1+0x764], R4 ;  /* 0x0007640401007387 */ /* 0x0001e20000100800 */
[----:B-1----:R-:W-:-:S04]  /*20eb0*/  IMAD.MOV.U32 R26, RZ, RZ, R71 ;  /* 0x000000ffff1a7224 */ /* 0x002fc800078e0047 */
[----:B------:R-:W-:Y:S01]  /*20ec0*/  @!P3 IMAD.MOV R26, RZ, RZ, -R26 ;  /* 0x000000ffff1ab224 */ /* 0x000fe200078e0a1a */
[----:B----4-:R-:W-:Y:S01]  /*20ed0*/  IADD3 R3, P3, PT, R28, R7, RZ ;  /* 0x000000071c037210 */ /* 0x010fe20007f7e0ff */
[----:B------:R-:W-:-:S03]  /*20ee0*/  @!P1 IMAD.IADD R72, R72, 0x1, -R8 ;  /* 0x0000000148489824 */ /* 0x000fc600078e0a08 */
[----:B0-----:R-:W-:Y:S02]  /*20ef0*/  LEA.HI.X.SX32 R4, R28, R6, 0x1, P3 ;  /* 0x000000061c047211 */ /* 0x001fe400018f0eff */
[----:B------:R-:W-:Y:S01]  /*20f00*/  SEL R27, R19, R26, !P4 ;  /* 0x0000001a131b7207 */ /* 0x000fe20006000000 */
[----:B------:R-:W-:Y:S02]  /*20f10*/  IMAD.MOV.U32 R26, RZ, RZ, R72 ;  /* 0x000000ffff1a7224 */ /* 0x000fe400078e0048 */
[----:B------:R-:W-:Y:S02]  /*20f20*/  @!P6 IMAD.IADD R11, R11, 0x1, -R8 ;  /* 0x000000010b0be824 */ /* 0x000fe400078e0a08 */
[----:B------:R-:W-:Y:S02]  /*20f30*/  @P0 IMAD.MOV.U32 R29, RZ, RZ, R4 ;  /* 0x000000ffff1d0224 */ /* 0x000fe400078e0004 */
[----:B------:R-:W-:Y:S02]  /*20f40*/  IMAD R27, R27, UR13, RZ ;  /* 0x0000000d1b1b7c24 */ /* 0x000fe4000f8e02ff */
[----:B------:R-:W-:Y:S01]  /*20f50*/  @P0 IMAD.MOV.U32 R28, RZ, RZ, R3 ;  /* 0x000000ffff1c0224 */ /* 0x000fe200078e0003 */
[----:B------:R-:W-:-:S02]  /*20f60*/  ISETP.GT.U32.AND P6, PT, R8, R11, PT ;  /* 0x0000000b0800720c */ /* 0x000fc40003fc4070 */
[----:B------:R-:W-:Y:S02]  /*20f70*/  PRMT R85, RZ, 0x7610, R85 ;  /* 0x00007610ff557816 */ /* 0x000fe40000000055 */
[----:B------:R-:W-:Y:S02]  /*20f80*/  PRMT R84, RZ, 0x7610, R84 ;  /* 0x00007610ff547816 */ /* 0x000fe40000000054 */
[----:B------:R-:W-:Y:S01]  /*20f90*/  PRMT R83, RZ, 0x7610, R83 ;  /* 0x00007610ff537816 */ /* 0x000fe20000000053 */
[----:B------:R0:W4:Y:S01]  /*20fa0*/  @P0 LDG.E.U8 R89, desc[UR18][R28.64] ;  /* 0x000000121c590981 */ /* 0x000122000c1e1100 */
[----:B------:R-:W-:Y:S01]  /*20fb0*/  PRMT R82, RZ, 0x7610, R82 ;  /* 0x00007610ff527816 */ /* 0x000fe20000000052 */
[----:B------:R-:W1:Y:S04]  /*20fc0*/  LDCU UR13, c[0x0][0x3b0] ;  /* 0x00007600ff0d77ac */ /* 0x000e680008000800 */
[----:B------:R-:W-:Y:S01]  /*20fd0*/  @!P6 IMAD.IADD R11, R11, 0x1, -R8 ;  /* 0x000000010b0be824 */ /* 0x000fe200078e0a08 */
[----:B------:R-:W-:-:S02]  /*20fe0*/  ISETP.GE.AND P5, PT, R10, RZ, PT ;  /* 0x000000ff0a00720c */ /* 0x000fc40003fa6270 */
[----:B------:R-:W4:Y:S04]  /*20ff0*/  LDL.LU R10, [R1+0x104] ;  /* 0x00010400010a7983 */ /* 0x000f280000300800 */
[----:B------:R-:W-:Y:S04]  /*21000*/  STL [R1+0x770], R3 ;  /* 0x0007700301007387 */ /* 0x000fe80000100800 */
[----:B------:R0:W-:Y:S04]  /*21010*/  STL [R1+0x76c], R4 ;  /* 0x00076c0401007387 */ /* 0x0001e80000100800 */
[----:B------:R-:W4:Y:S01]  /*21020*/  LDL R72, [R1+0x11d0] ;  /* 0x0011d00001487983 */ /* 0x000f220000100800 */
[----:B--2---:R-:W-:Y:S01]  /*21030*/  ISETP.GT.U32.AND P1, PT, R8, R93, PT ;  /* 0x0000005d0800720c */ /* 0x004fe20003f24070 */
[----:B------:R-:W-:-:S02]  /*21040*/  @!P5 IMAD.MOV R26, RZ, RZ, -R26 ;  /* 0x000000ffff1ad224 */ /* 0x000fc400078e0a1a */
[----:B0-----:R-:W2:Y:S01]  /*21050*/  LDL.LU R4, [R1+0x108] ;  /* 0x0001080001047983 */ /* 0x001ea20000300800 */
[----:B------:R-:W-:-:S09]  /*21060*/  IADD3 R3, P5, PT, R27, R7, RZ ;  /* 0x000000071b037210 */ /* 0x000fd20007fbe0ff */
[----:B------:R-:W-:Y:S01]  /*21070*/  @!P1 IMAD.IADD R93, R93, 0x1, -R8 ;  /* 0x000000015d5d9824 */ /* 0x000fe200078e0a08 */
[----:B------:R-:W-:Y:S02]  /*21080*/  SEL R26, R19, R26, !P4 ;  /* 0x0000001a131a7207 */ /* 0x000fe40006000000 */
[----:B---3--:R-:W-:Y:S02]  /*21090*/  ISETP.GE.AND P1, PT, R73, RZ, PT ;  /* 0x000000ff4900720c */ /* 0x008fe40003f26270 */
[----:B------:R-:W3:Y:S01]  /*210a0*/  LDL R73, [R1+0x1218] ;  /* 0x0012180001497983 */ /* 0x000ee20000100800 */
[----:B------:R-:W-:Y:S01]  /*210b0*/  IMAD R28, R26, UR4, RZ ;  /* 0x000000041a1c7c24 */ /* 0x000fe2000f8e02ff */
[----:B------:R-:W-:Y:S01]  /*210c0*/  LEA.HI.X.SX32 R27, R27, R6, 0x1, P5 ;  /* 0x000000061b1b7211 */ /* 0x000fe200028f0eff */
[----:B------:R-:W-:Y:S01]  /*210d0*/  @P0 IMAD.MOV.U32 R26, RZ, RZ, R3 ;  /* 0x000000ffff1a0224 */ /* 0x000fe200078e0003 */
[----:B------:R0:W-:Y:S04]  /*210e0*/  STL [R1+0x778], R3 ;  /* 0x0007780301007387 */ /* 0x0001e80000100800 */
[----:B------:R-:W2:Y:S04]  /*210f0*/  LDL.LU R5, [R1+0x100] ;  /* 0x0001000001057983 */ /* 0x000ea80000300800 */
[----:B------:R0:W-:Y:S01]  /*21100*/  STL [R1+0x774], R27 ;  /* 0x0007741b01007387 */ /* 0x0001e20000100800 */
[----:B------:R-:W-:-:S03]  /*21110*/  ISETP.GT.U32.AND P3, PT, R8, R2, PT ;  /* 0x000000020800720c */ /* 0x000fc60003f64070 */
[----:B------:R0:W2:Y:S01]  /*21120*/  @P0 LDG.E.U8 R88, desc[UR18][R26.64] ;  /* 0x000000121a580981 */ /* 0x0000a2000c1e1100 */
[----:B------:R-:W1:Y:S01]  /*21130*/  LDCU UR4, c[0x0][0x3b0] ;  /* 0x00007600ff0477ac */ /* 0x000e620008000800 */
[----:B0-----:R-:W-:Y:S02]  /*21140*/  IMAD.MOV.U32 R26, RZ, RZ, R11 ;  /* 0x000000ffff1a7224 */ /* 0x001fe400078e000b */
[----:B------:R-:W2:Y:S01]  /*21150*/  LDL R11, [R1+0x11f4] ;  /* 0x0011f400010b7983 */ /* 0x000ea20000100800 */
[----:B------:R-:W-:-:S04]  /*21160*/  IADD3 R3, P6, PT, R28, R7, RZ ;  /* 0x000000071c037210 */ /* 0x000fc80007fde0ff */
[----:B------:R-:W-:Y:S01]  /*21170*/  LEA.HI.X.SX32 R27, R28, R6, 0x1, P6 ;  /* 0x000000061c1b7211 */ /* 0x000fe200030f0eff */
[----:B------:R0:W-:Y:S04]  /*21180*/  STL [R1+0x780], R3 ;  /* 0x0007800301007387 */ /* 0x0001e80000100800 */
[----:B------:R-:W-:Y:S01]  /*21190*/  STL [R1+0x77c], R27 ;  /* 0x00077c1b01007387 */ /* 0x000fe20000100800 */
[----:B------:R-:W-:Y:S02]  /*211a0*/  @!P3 IMAD.IADD R2, R2, 0x1, -R8 ;  /* 0x000000010202b824 */ /* 0x000fe400078e0a08 */
[----:B------:R-:W-:-:S03]  /*211b0*/  @!P1 IMAD.MOV R26, RZ, RZ, -R26 ;  /* 0x000000ffff1a9224 */ /* 0x000fc600078e0a1a */
[----:B------:R-:W-:Y:S02]  /*211c0*/  ISETP.GT.U32.AND P3, PT, R8, R2, PT ;  /* 0x000000020800720c */ /* 0x000fe40003f64070 */
[----:B------:R-:W-:Y:S01]  /*211d0*/  SEL R28, R19, R26, !P4 ;  /* 0x0000001a131c7207 */ /* 0x000fe20006000000 */
[----:B------:R-:W-:-:S04]  /*211e0*/  @P0 IMAD.MOV.U32 R26, RZ, RZ, R3 ;  /* 0x000000ffff1a0224 */ /* 0x000fc800078e0003 */
[----:B------:R-:W-:Y:S01]  /*211f0*/  IMAD R28, R28, UR5, RZ ;  /* 0x000000051c1c7c24 */ /* 0x000fe2000f8e02ff */
[----:B------:R1:W2:Y:S01]  /*21200*/  @P0 LDG.E.U8 R87, desc[UR18][R26.64] ;  /* 0x000000121a570981 */ /* 0x0002a2000c1e1100 */
[----:B------:R-:W-:Y:S01]  /*21210*/  ISETP.GT.U32.AND P5, PT, R8, R93, PT ;  /* 0x0000005d0800720c */ /* 0x000fe20003fa4070 */
[----:B------:R-:W2:Y:S03]  /*21220*/  LDCU UR5, c[0x0][0x3b0] ;  /* 0x00007600ff0577ac */ /* 0x000ea60008000800 */
[----:B------:R-:W-:Y:S01]  /*21230*/  @!P3 IMAD.IADD R2, R2, 0x1, -R8 ;  /* 0x000000010202b824 */ /* 0x000fe200078e0a08 */
[----:B0-----:R-:W-:-:S04]  /*21240*/  IADD3 R3, P3, PT, R28, R7, RZ ;  /* 0x000000071c037210 */ /* 0x001fc80007f7e0ff */
[----:B-1----:R-:W-:-:S05]  /*21250*/  LEA.HI.X.SX32 R26, R28, R6, 0x1, P3 ;  /* 0x000000061c1a7211 */ /* 0x002fca00018f0eff */
[----:B------:R-:W-:Y:S01]  /*21260*/  @P0 IMAD.MOV.U32 R29, RZ, RZ, R26 ;  /* 0x000000ffff1d0224 */ /* 0x000fe200078e001a */
[----:B----4-:R-:W-:Y:S02]  /*21270*/  ISETP.GE.AND P6, PT, R72, RZ, PT ;  /* 0x000000ff4800720c */ /* 0x010fe40003fc6270 */
[----:B------:R-:W4:Y:S01]  /*21280*/  LDL R72, [R1+0x1200] ;  /* 0x0012000001487983 */ /* 0x000f220000100800 */
[----:B------:R-:W-:-:S03]  /*21290*/  ISETP.GT.U32.AND P1, PT, R8, R10, PT ;  /* 0x0000000a0800720c */ /* 0x000fc60003f24070 */
[----:B------:R-:W4:Y:S04]  /*212a0*/  LDL.LU R71, [R1+0xf8] ;  /* 0x0000f80001477983 */ /* 0x000f280000300800 */
[----:B------:R-:W-:Y:S04]  /*212b0*/  STL [R1+0x798], R3 ;  /* 0x0007980301007387 */ /* 0x000fe80000100800 */
[----:B------:R0:W-:Y:S02]  /*212c0*/  STL [R1+0x794], R26 ;  /* 0x0007941a01007387 */ /* 0x0001e40000100800 */
[----:B------:R-:W-:Y:S01]  /*212d0*/  @!P1 IMAD.IADD R10, R10, 0x1, -R8 ;  /* 0x000000010a0a9824 */ /* 0x000fe200078e0a08 */
[----:B---3--:R-:W-:Y:S01]  /*212e0*/  ISETP.GE.AND P1, PT, R73, RZ, PT ;  /* 0x000000ff4900720c */ /* 0x008fe20003f26270 */
[----:B0-----:R-:W-:Y:S01]  /*212f0*/  IMAD.MOV.U32 R26, RZ, RZ, R2 ;  /* 0x000000ffff1a7224 */ /* 0x001fe200078e0002 */
[----:B------:R-:W3:Y:S11]  /*21300*/  LDL.LU R73, [R1+0xf4] ;  /* 0x0000f40001497983 */ /* 0x000ef60000300800 */
[----:B------:R-:W-:Y:S01]  /*21310*/  @!P1 IMAD.MOV R26, RZ, RZ, -R26 ;  /* 0x000000ffff1a9224 */ /* 0x000fe200078e0a1a */
[----:B--2---:R-:W-:-:S02]  /*21320*/  ISETP.GE.AND P1, PT, R11, RZ, PT ;  /* 0x000000ff0b00720c */ /* 0x004fc40003f26270 */
[----:B------:R-:W2:Y:S01]  /*21330*/  LDL R11, [R1+0x11e8] ;  /* 0x0011e800010b7983 */ /* 0x000ea20000100800 */
[----:B------:R-:W-:-:S04]  /*21340*/  @!P5 IMAD.IADD R93, R93, 0x1, -R8 ;  /* 0x000000015d5dd824 */ /* 0x000fc800078e0a08 */
[----:B------:R-:W-:Y:S01]  /*21350*/  IMAD.MOV.U32 R27, RZ, RZ, R93 ;  /* 0x000000ffff1b7224 */ /* 0x000fe200078e005d */
[----:B------:R-:W-:-:S03]  /*21360*/  ISETP.GT.U32.AND P3, PT, R8, R10, PT ;  /* 0x0000000a0800720c */ /* 0x000fc60003f64070 */
[----:B------:R-:W-:Y:S01]  /*21370*/  @!P6 IMAD.MOV R27, RZ, RZ, -R27 ;  /* 0x000000ffff1be224 */ /* 0x000fe200078e0a1b */
[----:B------:R-:W-:Y:S01]  /*21380*/  ISETP.GT.U32.AND P6, PT, R8, R5, PT ;  /* 0x000000050800720c */ /* 0x000fe20003fc4070 */
[----:B------:R-:W-:-:S03]  /*21390*/  @P0 IMAD.MOV.U32 R28, RZ, RZ, R3 ;  /* 0x000000ffff1c0224 */ /* 0x000fc600078e0003 */
[----:B------:R-:W-:Y:S02]  /*213a0*/  SEL R27, R19, R27, !P4 ;  /* 0x0000001b131b7207 */ /* 0x000fe40006000000 */
[----:B------:R0:W3:Y:S03]  /*213b0*/  @P0 LDG.E.U8 R86, desc[UR18][R28.64] ;  /* 0x000000121c560981 */ /* 0x0000e6000c1e1100 */
[--C-:B------:R-:W-:Y:S02]  /*213c0*/  @!P3 IMAD.IADD R10, R10, 0x1, -R8.reuse ;  /* 0x000000010a0ab824 */ /* 0x100fe400078e0a08 */
[----:B0-----:R-:W-:Y:S02]  /*213d0*/  IMAD R28, R27, UR4, RZ ;  /* 0x000000041b1c7c24 */ /* 0x001fe4000f8e02ff */
[----:B------:R-:W-:Y:S01]  /*213e0*/  @!P6 IMAD.IADD R5, R5, 0x1, -R8 ;  /* 0x000000010505e824 */ /* 0x000fe200078e0a08 */
[----:B------:R-:W-:Y:S01]  /*213f0*/  ISETP.GT.U32.AND P5, PT, R8, R4, PT ;  /* 0x000000040800720c */ /* 0x000fe20003fa4070 */
[----:B------:R-:W-:Y:S01]  /*21400*/  IMAD.MOV.U32 R27, RZ, RZ, R10 ;  /* 0x000000ffff1b7224 */ /* 0x000fe200078e000a */
[----:B------:R-:W-:-:S02]  /*21410*/  SEL R26, R19, R26, !P4 ;  /* 0x0000001a131a7207 */ /* 0x000fc40006000000 */
[C---:B------:R-:W-:Y:S01]  /*21420*/  IADD3 R3, P6, PT, R28.reuse, R7, RZ ;  /* 0x000000071c037210 */ /* 0x040fe20007fde0ff */
[----:B------:R-:W0:Y:S03]  /*21430*/  LDCU UR4, c[0x0][0x3b0] ;  /* 0x00007600ff0477ac */ /* 0x000e260008000800 */
[----:B------:R-:W-:Y:S01]  /*21440*/  LEA.HI.X.SX32 R10, R28, R6, 0x1, P6 ;  /* 0x000000061c0a7211 */ /* 0x000fe200030f0eff */
[----:B------:R-:W-:Y:S04]  /*21450*/  STL [R1+0x7a0], R3 ;  /* 0x0007a00301007387 */ /* 0x000fe80000100800 */
[----:B------:R1:W-:Y:S01]  /*21460*/  STL [R1+0x79c], R10 ;  /* 0x00079c0a01007387 */ /* 0x0003e20000100800 */
[----:B------:R-:W-:-:S05]  /*21470*/  @!P5 IMAD.IADD R4, R4, 0x1, -R8 ;  /* 0x000000010404d824 */ /* 0x000fca00078e0a08 */
[----:B------:R-:W-:Y:S01]  /*21480*/  ISETP.GT.U32.AND P5, PT, R8, R4, PT ;  /* 0x000000040800720c */ /* 0x000fe20003fa4070 */
[----:B------:R-:W-:Y:S02]  /*21490*/  IMAD R26, R26, UR5, RZ ;  /* 0x000000051a1a7c24 */ /* 0x000fe4000f8e02ff */
[----:B------:R-:W-:Y:S02]  /*214a0*/  @!P1 IMAD.MOV R27, RZ, RZ, -R27 ;  /* 0x000000ffff1b9224 */ /* 0x000fe400078e0a1b */
[----:B------:R-:W-:Y:S02]  /*214b0*/  @P0 IMAD.MOV.U32 R28, RZ, RZ, R3 ;  /* 0x000000ffff1c0224 */ /* 0x000fe400078e0003 */
[----:B------:R-:W-:Y:S01]  /*214c0*/  @P0 IMAD.MOV.U32 R29, RZ, RZ, R10 ;  /* 0x000000ffff1d0224 */ /* 0x000fe200078e000a */
[----:B----4-:R-:W-:-:S05]  /*214d0*/  ISETP.GE.AND P3, PT, R72, RZ, PT ;  /* 0x000000ff4800720c */ /* 0x010fca0003f66270 */
[----:B------:R-:W-:Y:S01]  /*214e0*/  @!P5 IMAD.IADD R4, R4, 0x1, -R8 ;  /* 0x000000010404d824 */ /* 0x000fe200078e0a08 */
[----:B------:R-:W4:Y:S01]  /*214f0*/  LDL R72, [R1+0x11f0] ;  /* 0x0011f00001487983 */ /* 0x000f220000100800 */
[----:B------:R-:W-:Y:S02]  /*21500*/  ISETP.GT.U32.AND P5, PT, R8, R71, PT ;  /* 0x000000470800720c */ /* 0x000fe40003fa4070 */
[----:B------:R-:W-:Y:S01]  /*21510*/  IADD3 R2, P1, PT, R26, R7, RZ ;  /* 0x000000071a027210 */ /* 0x000fe20007f3e0ff */
[----:B-1----:R-:W4:Y:S01]  /*21520*/  LDL.LU R10, [R1+0xf0] ;  /* 0x0000f000010a7983 */ /* 0x002f220000300800 */
[----:B------:R-:W-:-:S03]  /*21530*/  ISETP.GT.U32.AND P6, PT, R8, R5, PT ;  /* 0x000000050800720c */ /* 0x000fc60003fc4070 */
[----:B------:R1:W4:Y:S01]  /*21540*/  @P0 LDG.E.U8 R85, desc[UR18][R28.64] ;  /* 0x000000121c550981 */ /* 0x000322000c1e1100 */
[----:B------:R-:W-:-:S03]  /*21550*/  LEA.HI.X.SX32 R3, R26, R6, 0x1, P1 ;  /* 0x000000061a037211 */ /* 0x000fc600008f0eff */
[----:B------:R0:W-:Y:S01]  /*21560*/  STL [R1+0x7a8], R2 ;  /* 0x0007a80201007387 */ /* 0x0001e20000100800 */
[----:B------:R-:W0:Y:S03]  /*21570*/  LDCU UR5, c[0x0][0x3b0] ;  /* 0x00007600ff0577ac */ /* 0x000e260008000800 */
[----:B------:R0:W-:Y:S01]  /*21580*/  STL [R1+0x7a4], R3 ;  /* 0x0007a40301007387 */ /* 0x0001e20000100800 */
[----:B------:R-:W-:Y:S01]  /*21590*/  @!P5 IMAD.IADD R71, R71, 0x1, -R8 ;  /* 0x000000014747d824 */ /* 0x000fe200078e0a08 */
[----:B--2---:R-:W-:Y:S02]  /*215a0*/  ISETP.GE.AND P5, PT, R11, RZ, PT ;  /* 0x000000ff0b00720c */ /* 0x004fe40003fa6270 */
[----:B------:R-:W2:Y:S01]  /*215b0*/  LDL R11, [R1+0x11fc] ;  /* 0x0011fc00010b7983 */ /* 0x000ea20000100800 */
[----:B------:R-:W-:Y:S02]  /*215c0*/  IMAD.MOV.U32 R26, RZ, RZ, R4 ;  /* 0x000000ffff1a7224 */ /* 0x000fe400078e0004 */
[----:B-1----:R-:W-:-:S02]  /*215d0*/  @P0 IMAD.MOV.U32 R28, RZ, RZ, R2 ;  /* 0x000000ffff1c0224 */ /* 0x002fc400078e0002 */
[----:B------:R-:W-:Y:S02]  /*215e0*/  @P0 IMAD.MOV.U32 R29, RZ, RZ, R3 ;  /* 0x000000ffff1d0224 */ /* 0x000fe400078e0003 */
[----:B------:R-:W-:Y:S02]  /*215f0*/  @!P6 IMAD.IADD R5, R5, 0x1, -R8 ;  /* 0x000000010505e824 */ /* 0x000fe400078e0a08 */
[----:B------:R-:W-:Y:S01]  /*21600*/  @!P3 IMAD.MOV R26, RZ, RZ, -R26 ;  /* 0x000000ffff1ab224 */ /* 0x000fe200078e0a1a */
[----:B------:R-:W2:Y:S04]  /*21610*/  LDL.LU R93, [R1+0xec] ;  /* 0x0000ec00015d7983 */ /* 0x000ea80000300800 */
[----:B------:R1:W2:Y:S01]  /*21620*/  @P0 LDG.E.U8 R84, desc[UR18][R28.64] ;  /* 0x000000121c540981 */ /* 0x0002a2000c1e1100 */
[----:B------:R-:W-:-:S03]  /*21630*/  ISETP.GT.U32.AND P3, PT, R8, R71, PT ;  /* 0x000000470800720c */ /* 0x000fc60003f64070 */
[----:B0-----:R-:W2:Y:S01]  /*21640*/  LDL.LU R2, [R1+0xe8] ;  /* 0x0000e80001027983 */ /* 0x001ea20000300800 */
[C---:B-1----:R-:W-:Y:S02]  /*21650*/  SEL R28, R19.reuse, R27, !P4 ;  /* 0x0000001b131c7207 */ /* 0x042fe40006000000 */
[----:B------:R-:W-:Y:S01]  /*21660*/  SEL R27, R19, R26, !P4 ;  /* 0x0000001a131b7207 */ /* 0x000fe20006000000 */
[----:B------:R-:W-:Y:S02]  /*21670*/  IMAD.MOV.U32 R26, RZ, RZ, R5 ;  /* 0x000000ffff1a7224 */ /* 0x000fe400078e0005 */
[----:B------:R-:W-:Y:S02]  /*21680*/  IMAD R28, R28, UR12, RZ ;  /* 0x0000000c1c1c7c24 */ /* 0x000fe4000f8e02ff */
[----:B------:R-:W-:Y:S02]  /*21690*/  IMAD R27, R27, UR4, RZ ;  /* 0x000000041b1b7c24 */ /* 0x000fe4000f8e02ff */
[----:B------:R-:W-:-:S02]  /*216a0*/  @!P5 IMAD.MOV R26, RZ, RZ, -R26 ;  /* 0x000000ffff1ad224 */ /* 0x000fc400078e0a1a */
[----:B------:R-:W-:Y:S01]  /*216b0*/  @!P3 IMAD.IADD R71, R71, 0x1, -R8 ;  /* 0x000000014747b824 */ /* 0x000fe200078e0a08 */
[----:B---3--:R-:W-:Y:S02]  /*216c0*/  ISETP.GT.U32.AND P1, PT, R8, R73, PT ;  /* 0x000000490800720c */ /* 0x008fe40003f24070 */
[CC--:B------:R-:W-:Y:S02]  /*216d0*/  IADD3 R5, P6, PT, R28.reuse, R7.reuse, RZ ;  /* 0x000000071c057210 */ /* 0x0c0fe40007fde0ff */
[----:B------:R-:W-:Y:S01]  /*216e0*/  IADD3 R3, P5, PT, R27, R7, RZ ;  /* 0x000000071b037210 */ /* 0x000fe20007fbe0ff */
[----:B------:R-:W0:Y:S01]  /*216f0*/  LDCU UR4, c[0x0][0x3b0] ;  /* 0x00007600ff0477ac */ /* 0x000e220008000800 */
[----:B------:R-:W-:Y:S02]  /*21700*/  PRMT R81, RZ, 0x7610, R81 ;  /* 0x00007610ff517816 */ /* 0x000fe40000000051 */
[----:B------:R-:W-:Y:S01]  /*21710*/  PRMT R80, RZ, 0x7610, R80 ;  /* 0x00007610ff507816 */ /* 0x000fe20000000050 */
[----:B------:R-:W-:Y:S04]  /*21720*/  STL [R1+0x7b0], R5 ;  /* 0x0007b00501007387 */ /* 0x000fe80000100800 */
[----:B------:R1:W-:Y:S01]  /*21730*/  STL [R1+0x7b8], R3 ;  /* 0x0007b80301007387 */ /* 0x0003e20000100800 */
[----:B------:R-:W-:-:S02]  /*21740*/  LEA.HI.X.SX32 R29, R28, R6, 0x1, P6 ;  /* 0x000000061c1d7211 */ /* 0x000fc400030f0eff */
[----:B------:R-:W-:Y:S02]  /*21750*/  LEA.HI.X.SX32 R4, R27, R6, 0x1, P5 ;  /* 0x000000061b047211 */ /* 0x000fe400028f0eff */
[----:B------:R-:W-:Y:S01]  /*21760*/  SEL R28, R19, R26, !P4 ;  /* 0x0000001a131c7207 */ /* 0x000fe20006000000 */
[----:B------:R-:W-:Y:S02]  /*21770*/  @P0 IMAD.MOV.U32 R26, RZ, RZ, R5 ;  /* 0x000000ffff1a0224 */ /* 0x000fe400078e0005 */
[----:B------:R-:W-:-:S04]  /*21780*/  IMAD.HI.U32 R77, R9, R23, RZ ;  /* 0x00000017094d7227 */ /* 0x000fc800078e00ff */
[----:B------:R-:W-:Y:S02]  /*21790*/  @P0 IMAD.MOV.U32 R27, RZ, RZ, R29 ;  /* 0x000000ffff1b0224 */ /* 0x000fe400078e001d */
[----:B------:R-:W-:Y:S02]  /*217a0*/  @!P1 IMAD.IADD R73, R73, 0x1, -R8 ;  /* 0x0000000149499824 */ /* 0x000fe400078e0a08 */
[----:B------:R-:W-:-:S04]  /*217b0*/  IMAD.HI.U32 R78, R9, R22, RZ ;  /* 0x00000016094e7227 */ /* 0x000fc800078e00ff */
[----:B------:R-:W-:Y:S01]  /*217c0*/  IMAD.HI.U32 R79, R9, R25, RZ ;  /* 0x00000019094f7227 */ /* 0x000fe200078e00ff */
[----:B------:R-:W3:Y:S01]  /*217d0*/  LDCU UR12, c[0x0][0x3b0] ;  /* 0x00007600ff0c77ac */ /* 0x000ee20008000800 */
[----:B------:R0:W3:Y:S01]  /*217e0*/  @P0 LDG.E.U8 R83, desc[UR18][R26.64] ;  /* 0x000000121a530981 */ /* 0x0000e2000c1e1100 */
[----:B------:R-:W-:Y:S01]  /*217f0*/  ISETP.GT.U32.AND P1, PT, R8, R73, PT ;  /* 0x000000490800720c */ /* 0x000fe20003f24070 */
[----:B------:R-:W-:Y:S01]  /*21800*/  IMAD R28, R28, UR5, RZ ;  /* 0x000000051c1c7c24 */ /* 0x000fe2000f8e02ff */
[----:B------:R-:W1:Y:S01]  /*21810*/  LDCU UR5, c[0x0][0x3b0] ;  /* 0x00007600ff0577ac */ /* 0x000e620008000800 */
[----:B0-----:R-:W-:Y:S02]  /*21820*/  @P0 IMAD.MOV.U32 R26, RZ, RZ, R3 ;  /* 0x000000ffff1a0224 */ /* 0x001fe400078e0003 */
[----:B------:R-:W-:-:S05]  /*21830*/  @P0 IMAD.MOV.U32 R27, RZ, RZ, R4 ;  /* 0x000000ffff1b0224 */ /* 0x000fca00078e0004 */
[----:B------:R0:W3:Y:S03]  /*21840*/  @P0 LDG.E.U8 R82, desc[UR18][R26.64] ;  /* 0x000000121a520981 */ /* 0x0000e6000c1e1100 */
[----:B------:R-:W-:Y:S02]  /*21850*/  @!P1 IMAD.IADD R73, R73, 0x1, -R8 ;  /* 0x0000000149499824 */ /* 0x000fe400078e0a08 */
[----:B0-----:R-:W-:Y:S01]  /*21860*/  IMAD.MOV.U32 R26, RZ, RZ, R71 ;  /* 0x000000ffff1a7224 */ /* 0x001fe200078e0047 */
[----:B----4-:R-:W-:Y:S02]  /*21870*/  ISETP.GE.AND P3, PT, R72, RZ, PT ;  /* 0x000000ff4800720c */ /* 0x010fe40003f66270 */
[----:B------:R-:W4:Y:S04]  /*21880*/  LDL R72, [R1+0x1230] ;  /* 0x0012300001487983 */ /* 0x000f280000100800 */
[----:B------:R-:W-:Y:S04]  /*21890*/  STL [R1+0x7ac], R29 ;  /* 0x0007ac1d01007387 */ /* 0x000fe80000100800 */
[----:B------:R0:W-:Y:S03]  /*218a0*/  STL [R1+0x7b4], R4 ;  /* 0x0007b40401007387 */ /* 0x0001e60000100800 */
[----:B------:R-:W-:Y:S01]  /*218b0*/  @!P3 IMAD.MOV R26, RZ, RZ, -R26 ;  /* 0x000000ffff1ab224 */ /* 0x000fe200078e0a1a */
[----:B-1----:R-:W-:-:S04]  /*218c0*/  IADD3 R3, P3, PT, R28, R7, RZ ;  /* 0x000000071c037210 */ /* 0x002fc80007f7e0ff */
[----:B0-----:R-:W-:Y:S02]  /*218d0*/  LEA.HI.X.SX32 R4, R28, R6, 0x1, P3 ;  /* 0x000000061c047211 */ /* 0x001fe400018f0eff */
[----:B------:R-:W-:Y:S01]  /*218e0*/  SEL R27, R19, R26, !P4 ;  /* 0x0000001a131b7207 */ /* 0x000fe20006000000 */
[----:B------:R-:W-:Y:S01]  /*218f0*/  IMAD.MOV.U32 R26, RZ, RZ, R73 ;  /* 0x000000ffff1a7224 */ /* 0x000fe200078e0049 */
[----:B--2---:R-:W-:Y:S02]  /*21900*/  ISETP.GE.AND P5, PT, R11, RZ, PT ;  /* 0x000000ff0b00720c */ /* 0x004fe40003fa6270 */
[----:B------:R-:W2:Y:S04]  /*21910*/  LDL.LU R11, [R1+0xe4] ;  /* 0x0000e400010b7983 */ /* 0x000ea80000300800 */
[----:B------:R-:W-:Y:S04]  /*21920*/  STL [R1+0x7c0], R3 ;  /* 0x0007c00301007387 */ /* 0x000fe80000100800 */
[----:B------:R0:W-:Y:S04]  /*21930*/  STL [R1+0x7bc], R4 ;  /* 0x0007bc0401007387 */ /* 0x0001e80000100800 */
[----:B------:R-:W2:Y:S01]  /*21940*/  LDL R73, [R1+0x122c] ;  /* 0x00122c0001497983 */ /* 0x000ea20000100800 */
[----:B------:R-:W-:-:S02]  /*21950*/  ISETP.GT.U32.AND P6, PT, R8, R10, PT ;  /* 0x0000000a0800720c */ /* 0x000fc40003fc4070 */
[C---:B------:R-:W-:Y:S01]  /*21960*/  ISETP.GT.U32.AND P1, PT, R8.reuse, R93, PT ;  /* 0x0000005d0800720c */ /* 0x040fe20003f24070 */
[----:B------:R-:W-:Y:S02]  /*21970*/  IMAD R27, R27, UR13, RZ ;  /* 0x0000000d1b1b7c24 */ /* 0x000fe4000f8e02ff */
[----:B------:R-:W-:Y:S02]  /*21980*/  @P0 IMAD.MOV.U32 R29, RZ, RZ, R4 ;  /* 0x000000ffff1d0224 */ /* 0x000fe400078e0004 */
[----:B------:R-:W-:Y:S01]  /*21990*/  @P0 IMAD.MOV.U32 R28, RZ, RZ, R3 ;  /* 0x000000ffff1c0224 */ /* 0x000fe200078e0003 */
[----:B------:R-:W-:Y:S01]  /*219a0*/  ISETP.GT.U32.AND P3, PT, R8, R2, PT ;  /* 0x000000020800720c */ /* 0x000fe20003f64070 */
[----:B------:R-:W-:Y:S02]  /*219b0*/  IMAD.MOV R76, RZ, RZ, -R77 ;  /* 0x000000ffff4c7224 */ /* 0x000fe400078e0a4d */
[----:B------:R-:W-:Y:S01]  /*219c0*/  @!P5 IMAD.MOV R26, RZ, RZ, -R26 ;  /* 0x000000ffff1ad224 */ /* 0x000fe200078e0a1a */
[----:B0-----:R-:W3:Y:S01]  /*219d0*/  LDL.LU R4, [R1+0xdc] ;  /* 0x0000dc0001047983 */ /* 0x001ee20000300800 */
[----:B------:R-:W-:-:S02]  /*219e0*/  @!P6 IMAD.IADD R10, R10, 0x1, -R8 ;  /* 0x000000010a0ae824 */ /* 0x000fc400078e0a08 */
[----:B------:R-:W-:Y:S01]  /*219f0*/  @!P1 IMAD.IADD R93, R93, 0x1, -R8 ;  /* 0x000000015d5d9824 */ /* 0x000fe200078e0a08 */
[----:B------:R0:W3:Y:S01]  /*21a00*/  @P0 LDG.E.U8 R81, desc[UR18][R28.64] ;  /* 0x000000121c510981 */ /* 0x0000e2000c1e1100 */
[----:B------:R-:W-:Y:S02]  /*21a10*/  PRMT R75, RZ, 0x7610, R75 ;  /* 0x00007610ff4b7816 */ /* 0x000fe4000000004b */
[----:B------:R-:W-:Y:S02]  /*21a20*/  PRMT R74, RZ, 0x7610, R74 ;  /* 0x00007610ff4a7816 */ /* 0x000fe4000000004a */
[----:B------:R-:W-:Y:S02]  /*21a30*/  ISETP.GT.U32.AND P6, PT, R8, R10, PT ;  /* 0x0000000a0800720c */ /* 0x000fe40003fc4070 */
[----:B------:R-:W-:Y:S02]  /*21a40*/  SEL R26, R19, R26, !P4 ;  /* 0x0000001a131a7207 */ /* 0x000fe40006000000 */
[C---:B------:R-:W-:Y:S01]  /*21a50*/  IADD3 R3, P5, PT, R27.reuse, R7, RZ ;  /* 0x000000071b037210 */ /* 0x040fe20007fbe0ff */
[----:B------:R-:W1:Y:S03]  /*21a60*/  LDCU UR13, c[0x0][0x3b0] ;  /* 0x00007600ff0d77ac */ /* 0x000e660008000800 */
[----:B------:R-:W-:Y:S01]  /*21a70*/  LEA.HI.X.SX32 R27, R27, R6, 0x1, P5 ;  /* 0x000000061b1b7211 */ /* 0x000fe200028f0eff */
[----:B0-----:R-:W-:-:S02]  /*21a80*/  IMAD R28, R26, UR4, RZ ;  /* 0x000000041a1c7c24 */ /* 0x001fc4000f8e02ff */
[----:B------:R-:W-:Y:S02]  /*21a90*/  @P0 IMAD.MOV.U32 R26, RZ, RZ, R3 ;  /* 0x000000ffff1a0224 */ /* 0x000fe400078e0003 */
[----:B------:R-:W-:-:S03]  /*21aa0*/  @!P6 IMAD.IADD R10, R10, 0x1, -R8 ;  /* 0x000000010a0ae824 */ /* 0x000fc600078e0a08 */
[----:B------:R0:W3:Y:S01]  /*21ab0*/  @P0 LDG.E.U8 R80, desc[UR18][R26.64] ;  /* 0x000000121a500981 */ /* 0x0000e2000c1e1100 */
[----:B----4-:R-:W-:Y:S01]  /*21ac0*/  ISETP.GE.AND P1, PT, R72, RZ, PT ;  /* 0x000000ff4800720c */ /* 0x010fe20003f26270 */
[----:B------:R-:W-:Y:S02]  /*21ad0*/  @!P3 IMAD.IADD R2, R2, 0x1, -R8 ;  /* 0x000000010202b824 */ /* 0x000fe400078e0a08 */
[----:B------:R-:W4:Y:S04]  /*21ae0*/  LDL R72, [R1+0x1228] ;  /* 0x0012280001487983 */ /* 0x000f280000100800 */
[----:B------:R1:W-:Y:S04]  /*21af0*/  STL [R1+0x7d8], R3 ;  /* 0x0007d80301007387 */ /* 0x0003e80000100800 */
[----:B------:R-:W3:Y:S04]  /*21b00*/  LDL.LU R5, [R1+0xd8] ;  /* 0x0000d80001057983 */ /* 0x000ee80000300800 */
[----:B------:R1:W-:Y:S01]  /*21b10*/  STL [R1+0x7d4], R27 ;  /* 0x0007d41b01007387 */ /* 0x0003e20000100800 */
[----:B0-----:R-:W-:-:S02]  /*21b20*/  IMAD.MOV.U32 R26, RZ, RZ, R10 ;  /* 0x000000ffff1a7224 */ /* 0x001fc400078e000a */
[----:B------:R-:W-:Y:S01]  /*21b30*/  IMAD.MOV R77, RZ, RZ, -R78 ;  /* 0x000000ffff4d7224 */ /* 0x000fe200078e0a4e */
[----:B------:R-:W3:Y:S01]  /*21b40*/  LDL R10, [R1+0x120c] ;  /* 0x00120c00010a7983 */ /* 0x000ee20000100800 */
[----:B------:R-:W-:Y:S01]  /*21b50*/  ISETP.GT.U32.AND P5, PT, R8, R93, PT ;  /* 0x0000005d0800720c */ /* 0x000fe20003fa4070 */
[----:B------:R-:W0:Y:S01]  /*21b60*/  LDCU UR4, c[0x0][0x3b0] ;  /* 0x00007600ff0477ac */ /* 0x000e220008000800 */
[----:B-1----:R-:W-:-:S04]  /*21b70*/  IADD3 R3, P6, PT, R28, R7, RZ ;  /* 0x000000071c037210 */ /* 0x002fc80007fde0ff */
[----:B------:R-:W-:Y:S01]  /*21b80*/  LEA.HI.X.SX32 R27, R28, R6, 0x1, P6 ;  /* 0x000000061c1b7211 */ /* 0x000fe200030f0eff */
[----:B------:R1:W-:Y:S04]  /*21b90*/  STL [R1+0x7e0], R3 ;  /* 0x0007e00301007387 */ /* 0x0003e80000100800 */
[----:B------:R0:W-:Y:S01]  /*21ba0*/  STL [R1+0x7dc], R27 ;  /* 0x0007dc1b01007387 */ /* 0x0001e20000100800 */
[----:B--2---:R-:W-:-:S03]  /*21bb0*/  ISETP.GE.AND P6, PT, R73, RZ, PT ;  /* 0x000000ff4900720c */ /* 0x004fc60003fc6270 */
[----:B------:R-:W2:Y:S01]  /*21bc0*/  LDL R73, [R1+0x1224] ;  /* 0x0012240001497983 */ /* 0x000ea20000100800 */
[----:B------:R-:W-:Y:S01]  /*21bd0*/  @!P1 IMAD.MOV R26, RZ, RZ, -R26 ;  /* 0x000000ffff1a9224 */ /* 0x000fe200078e0a1a */
[C---:B------:R-:W-:Y:S02]  /*21be0*/  ISETP.GT.U32.AND P3, PT, R8.reuse, R2, PT ;  /* 0x000000020800720c */ /* 0x040fe40003f64070 */
[----:B------:R-:W-:Y:S01]  /*21bf0*/  ISETP.GT.U32.AND P1, PT, R8, R11, PT ;  /* 0x0000000b0800720c */ /* 0x000fe20003f24070 */
[--C-:B------:R-:W-:Y:S01]  /*21c00*/  IMAD.MOV R78, RZ, RZ, -R79.reuse ;  /* 0x000000ffff4e7224 */ /* 0x100fe200078e0a4f */
[----:B------:R-:W2:Y:S01]  /*21c10*/  LDL.LU R71, [R1+0xd4] ;  /* 0x0000d40001477983 */ /* 0x000ea20000300800 */
[----:B------:R-:W-:Y:S02]  /*21c20*/  SEL R28, R19, R26, !P4 ;  /* 0x0000001a131c7207 */ /* 0x000fe40006000000 */
[----:B------:R-:W-:Y:S01]  /*21c30*/  PRMT R79, RZ, 0x7610, R79 ;  /* 0x00007610ff4f7816 */ /* 0x000fe2000000004f */
[----:B------:R-:W-:-:S02]  /*21c40*/  @P0 IMAD.MOV.U32 R26, RZ, RZ, R3 ;  /* 0x000000ffff1a0224 */ /* 0x000fc400078e0003 */
[----:B------:R-:W-:-:S03]  /*21c50*/  IMAD R28, R28, UR5, RZ ;  /* 0x000000051c1c7c24 */ /* 0x000fc6000f8e02ff */
[--C-:B------:R-:W-:Y:S02]  /*21c60*/  @!P3 IMAD.IADD R2, R2, 0x1, -R8.reuse ;  /* 0x000000010202b824 */ /* 0x100fe400078e0a08 */
[----:B-1----:R-:W-:Y:S01]  /*21c70*/  IADD3 R3, P3, PT, R28, R7, RZ ;  /* 0x000000071c037210 */ /* 0x002fe20007f7e0ff */
[--C-:B------:R-:W-:Y:S01]  /*21c80*/  @!P1 IMAD.IADD R11, R11, 0x1, -R8.reuse ;  /* 0x000000010b0b9824 */ /* 0x100fe200078e0a08 */
[----:B------:R1:W2:Y:S04]  /*21c90*/  @P0 LDG.E.U8 R79, desc[UR18][R26.64] ;  /* 0x000000121a4f0981 */ /* 0x0002a8000c1e1100 */
[----:B------:R-:W-:Y:S01]  /*21ca0*/  STL [R1+0x7e8], R3 ;  /* 0x0007e80301007387 */ /* 0x000fe20000100800 */
[----:B------:R-:W-:Y:S02]  /*21cb0*/  @!P5 IMAD.IADD R93, R93, 0x1, -R8 ;  /* 0x000000015d5dd824 */ /* 0x000fe400078e0a08 */
[----:B------:R-:W-:Y:S01]  /*21cc0*/  IMAD R25, R8, R78, R25 ;  /* 0x0000004e08197224 */ /* 0x000fe200078e0219 */
[----:B------:R-:W2:Y:S01]  /*21cd0*/  LDCU UR5, c[0x0][0x3b0] ;  /* 0x00007600ff0577ac */ /* 0x000ea20008000800 */
[----:B-1----:R-:W-:-:S05]  /*21ce0*/  LEA.HI.X.SX32 R26, R28, R6, 0x1, P3 ;  /* 0x000000061c1a7211 */ /* 0x002fca00018f0eff */
[----:B------:R1:W-:Y:S01]  /*21cf0*/  STL [R1+0x7e4], R26 ;  /* 0x0007e41a01007387 */ /* 0x0003e20000100800 */
[----:B------:R-:W-:Y:S02]  /*21d00*/  @P0 IMAD.MOV.U32 R29, RZ, RZ, R26 ;  /* 0x000000ffff1d0224 */ /* 0x000fe400078e001a */
[----:B0-----:R-:W-:Y:S02]  /*21d10*/  IMAD.MOV.U32 R27, RZ, RZ, R93 ;  /* 0x000000ffff1b7224 */ /* 0x001fe400078e005d */
[----:B-1----:R-:W-:Y:S02]  /*21d20*/  IMAD.MOV.U32 R26, RZ, RZ, R2 ;  /* 0x000000ffff1a7224 */ /* 0x002fe400078e0002 */
[----:B------:R-:W-:Y:S01]  /*21d30*/  @!P6 IMAD.MOV R27, RZ, RZ, -R27 ;  /* 0x000000ffff1be224 */ /* 0x000fe200078e0a1b */
[----:B------:R-:W-:Y:S02]  /*21d40*/  ISETP.GT.U32.AND P3, PT, R8, R11, PT ;  /* 0x0000000b0800720c */ /* 0x000fe40003f64070 */
[----:B------:R-:W-:Y:S01]  /*21d50*/  PRMT R78, RZ, 0x7610, R78 ;  /* 0x00007610ff4e7816 */ /* 0x000fe2000000004e */
[----:B------:R-:W-:Y:S01]  /*21d60*/  @P0 IMAD.MOV.U32 R28, RZ, RZ, R3 ;  /* 0x000000ffff1c0224 */ /* 0x000fe200078e0003 */
[----:B------:R-:W-:-:S04]  /*21d70*/  SEL R27, R19, R27, !P4 ;  /* 0x0000001b131b7207 */ /* 0x000fc80006000000 */
[----:B------:R0:W2:Y:S05]  /*21d80*/  @P0 LDG.E.U8 R78, desc[UR18][R28.64] ;  /* 0x000000121c4e0981 */ /* 0x0000aa000c1e1100 */
[----:B------:R-:W-:Y:S02]  /*21d90*/  @!P3 IMAD.IADD R11, R11, 0x1, -R8 ;  /* 0x000000010b0bb824 */ /* 0x000fe400078e0a08 */
[----:B0-----:R-:W-:Y:S02]  /*21da0*/  IMAD R28, R27, UR4, RZ ;  /* 0x000000041b1c7c24 */ /* 0x001fe4000f8e02ff */
[----:B------:R-:W-:Y:S01]  /*21db0*/  IMAD.MOV.U32 R27, RZ, RZ, R11 ;  /* 0x000000ffff1b7224 */ /* 0x000fe200078e000b */
[----:B----4-:R-:W-:-:S02]  /*21dc0*/  ISETP.GE.AND P1, PT, R72, RZ, PT ;  /* 0x000000ff4800720c */ /* 0x010fc40003f26270 */
[C---:B---3--:R-:W-:Y:S01]  /*21dd0*/  ISETP.GT.U32.AND P5, PT, R8.reuse, R4, PT ;  /* 0x000000040800720c */ /* 0x048fe20003fa4070 */
[----:B------:R-:W3:Y:S01]  /*21de0*/  LDL.LU R72, [R1+0xd0] ;  /* 0x0000d00001487983 */ /* 0x000ee20000300800 */
[C---:B------:R-:W-:Y:S01]  /*21df0*/  ISETP.GT.U32.AND P6, PT, R8.reuse, R5, PT ;  /* 0x000000050800720c */ /* 0x040fe20003fc4070 */
[----:B------:R-:W-:Y:S01]  /*21e00*/  IMAD R22, R8, R77, R22 ;  /* 0x0000004d08167224 */ /* 0x000fe200078e0216 */
[----:B------:R-:W0:Y:S07]  /*21e10*/  LDCU UR4, c[0x0][0x3b0] ;  /* 0x00007600ff0477ac */ /* 0x000e2e0008000800 */
[----:B------:R-:W-:Y:S01]  /*21e20*/  @!P1 IMAD.MOV R26, RZ, RZ, -R26 ;  /* 0x000000ffff1a9224 */ /* 0x000fe200078e0a1a */
[----:B------:R-:W-:-:S02]  /*21e30*/  ISETP.GE.AND P1, PT, R10, RZ, PT ;  /* 0x000000ff0a00720c */ /* 0x000fc40003f26270 */
[----:B------:R-:W4:Y:S01]  /*21e40*/  LDL R10, [R1+0x121c] ;  /* 0x00121c00010a7983 */ /* 0x000f220000100800 */
[----:B------:R-:W-:Y:S01]  /*21e50*/  @!P6 IMAD.IADD R5, R5, 0x1, -R8 ;  /* 0x000000010505e824 */ /* 0x000fe200078e0a08 */
[----:B------:R-:W-:-:S04]  /*21e60*/  IADD3 R3, P6, PT, R28, R7, RZ ;  /* 0x000000071c037210 */ /* 0x000fc80007fde0ff */
[----:B------:R-:W-:Y:S01]  /*21e70*/  LEA.HI.X.SX32 R11, R28, R6, 0x1, P6 ;  /* 0x000000061c0b7211 */ /* 0x000fe200030f0eff */
[----:B------:R-:W-:Y:S04]  /*21e80*/  STL [R1+0x7f0], R3 ;  /* 0x0007f00301007387 */ /* 0x000fe80000100800 */
[----:B------:R1:W-:Y:S01]  /*21e90*/  STL [R1+0x7ec], R11 ;  /* 0x0007ec0b01007387 */ /* 0x0003e20000100800 */
[----:B--2---:R-:W-:-:S03]  /*21ea0*/  ISETP.GE.AND P3, PT, R73, RZ, PT ;  /* 0x000000ff4900720c */ /* 0x004fc60003f66270 */
[----:B------:R-:W2:Y:S01]  /*21eb0*/  LDL R73, [R1+0x1254] ;  /* 0x0012540001497983 */ /* 0x000ea20000100800 */
[----:B------:R-:W-:-:S05]  /*21ec0*/  @!P5 IMAD.IADD R4, R4, 0x1, -R8 ;  /* 0x000000010404d824 */ /* 0x000fca00078e0a08 */
[----:B------:R-:W-:Y:S02]  /*21ed0*/  ISETP.GT.U32.AND P5, PT, R8, R4, PT ;  /* 0x000000040800720c */ /* 0x000fe40003fa4070 */
[----:B------:R-:W-:Y:S01]  /*21ee0*/  SEL R26, R19, R26, !P4 ;  /* 0x0000001a131a7207 */ /* 0x000fe20006000000 */
[----:B------:R-:W-:-:S04]  /*21ef0*/  @!P1 IMAD.MOV R27, RZ, RZ, -R27 ;  /* 0x000000ffff1b9224 */ /* 0x000fc800078e0a1b */
[----:B------:R-:W-:Y:S02]  /*21f00*/  IMAD R26, R26, UR5, RZ ;  /* 0x000000051a1a7c24 */ /* 0x000fe4000f8e02ff */
[----:B------:R-:W-:Y:S02]  /*21f10*/  @P0 IMAD.MOV.U32 R28, RZ, RZ, R3 ;  /* 0x000000ffff1c0224 */ /* 0x000fe400078e0003 */
[----:B------:R-:W-:Y:S01]  /*21f20*/  @P0 IMAD.MOV.U32 R29, RZ, RZ, R11 ;  /* 0x000000ffff1d0224 */ /* 0x000fe200078e000b */
[----:B------:R-:W-:Y:S01]  /*21f30*/  PRMT R77, RZ, 0x7610, R77 ;  /* 0x00007610ff4d7816 */ /* 0x000fe2000000004d */
[----:B-1----:R-:W3:Y:S01]  /*21f40*/  LDL.LU R11, [R1+0xcc] ;  /* 0x0000cc00010b7983 */ /* 0x002ee20000300800 */
[----:B------:R-:W-:Y:S01]  /*21f50*/  @!P5 IMAD.IADD R4, R4, 0x1, -R8 ;  /* 0x000000010404d824 */ /* 0x000fe200078e0a08 */
[----:B------:R-:W-:Y:S02]  /*21f60*/  ISETP.GT.U32.AND P5, PT, R8, R71, PT ;  /* 0x000000470800720c */ /* 0x000fe40003fa4070 */
[----:B------:R-:W-:-:S02]  /*21f70*/  IADD3 R2, P1, PT, R26, R7, RZ ;  /* 0x000000071a027210 */ /* 0x000fc40007f3e0ff */
[C---:B------:R-:W-:Y:S01]  /*21f80*/  ISETP.GT.U32.AND P6, PT, R8.reuse, R5, PT ;  /* 0x000000050800720c */ /* 0x040fe20003fc4070 */
[----:B------:R-:W-:Y:S01]  /*21f90*/  IMAD R23, R8, R76, R23 ;  /* 0x0000004c08177224 */ /* 0x000fe200078e0217 */
[----:B------:R1:W3:Y:S01]  /*21fa0*/  @P0 LDG.E.U8 R77, desc[UR18][R28.64] ;  /* 0x000000121c4d0981 */ /* 0x0002e2000c1e1100 */
[----:B------:R-:W-:-:S03]  /*21fb0*/  LEA.HI.X.SX32 R3, R26, R6, 0x1, P1 ;  /* 0x000000061a037211 */ /* 0x000fc600008f0eff */
[----:B------:R0:W-:Y:S01]  /*21fc0*/  STL [R1+0x7f8], R2 ;  /* 0x0007f80201007387 */ /* 0x0001e20000100800 */
[----:B------:R-:W0:Y:S03]  /*21fd0*/  LDCU UR5, c[0x0][0x3b0] ;  /* 0x00007600ff0577ac */ /* 0x000e260008000800 */
[----:B------:R0:W-:Y:S01]  /*21fe0*/  STL [R1+0x7f4], R3 ;  /* 0x0007f40301007387 */ /* 0x0001e20000100800 */
[----:B------:R-:W-:Y:S02]  /*21ff0*/  @!P5 IMAD.IADD R71, R71, 0x1, -R8 ;  /* 0x000000014747d824 */ /* 0x000fe400078e0a08 */
[----:B------:R-:W-:Y:S01]  /*22000*/  IMAD.MOV.U32 R26, RZ, RZ, R4 ;  /* 0x000000ffff1a7224 */ /* 0x000fe200078e0004 */
[----:B------:R-:W-:Y:S01]  /*22010*/  PRMT R76, RZ, 0x7610, R76 ;  /* 0x00007610ff4c7816 */ /* 0x000fe2000000004c */
[----:B-1----:R-:W-:Y:S02]  /*22020*/  @P0 IMAD.MOV.U32 R28, RZ, RZ, R2 ;  /* 0x000000ffff1c0224 */ /* 0x002fe400078e0002 */
[----:B------:R-:W-:-:S02]  /*22030*/  @P0 IMAD.MOV.U32 R29, RZ, RZ, R3 ;  /* 0x000000ffff1d0224 */ /* 0x000fc400078e0003 */
[----:B------:R-:W-:Y:S01]  /*22040*/  @!P3 IMAD.MOV R26, RZ, RZ, -R26 ;  /* 0x000000ffff1ab224 */ /* 0x000fe200078e0a1a */
[----:B------:R-:W-:Y:S02]  /*22050*/  ISETP.GT.U32.AND P3, PT, R8, R71, PT ;  /* 0x000000470800720c */ /* 0x000fe40003f64070 */
[----:B------:R1:W3:Y:S01]  /*22060*/  @P0 LDG.E.U8 R76, desc[UR18][R28.64] ;  /* 0x000000121c4c0981 */ /* 0x0002e2000c1e1100 */
[----:B------:R-:W-:Y:S01]  /*22070*/  @!P6 IMAD.IADD R5, R5, 0x1, -R8 ;  /* 0x000000010505e824 */ /* 0x000fe200078e0a08 */
[C---:B-1----:R-:W-:Y:S02]  /*22080*/  SEL R28, R19.reuse, R27, !P4 ;  /* 0x0000001b131c7207 */ /* 0x042fe40006000000 */
[----:B------:R-:W-:Y:S01]  /*22090*/  SEL R27, R19, R26, !P4 ;  /* 0x0000001a131b7207 */ /* 0x000fe20006000000 */
[----:B------:R-:W-:Y:S02]  /*220a0*/  IMAD.MOV.U32 R26, RZ, RZ, R5 ;  /* 0x000000ffff1a7224 */ /* 0x000fe400078e0005 */
[----:B------:R-:W-:-:S02]  /*220b0*/  IMAD R28, R28, UR12, RZ ;  /* 0x0000000c1c1c7c24 */ /* 0x000fc4000f8e02ff */
[----:B0-----:R-:W-:Y:S02]  /*220c0*/  IMAD R27, R27, UR4, RZ ;  /* 0x000000041b1b7c24 */ /* 0x001fe4000f8e02ff */
[----:B------:R-:W-:Y:S01]  /*220d0*/  @!P3 IMAD.IADD R71, R71, 0x1, -R8 ;  /* 0x000000014747b824 */ /* 0x000fe200078e0a08 */
[----:B------:R-:W0:Y:S01]  /*220e0*/  LDCU UR4, c[0x0][0x3b0] ;  /* 0x00007600ff0477ac */ /* 0x000e220008000800 */
[----:B------:R-:W-:Y:S02]  /*220f0*/  PRMT R70, RZ, 0x7610, R70 ;  /* 0x00007610ff467816 */ /* 0x000fe40000000046 */
[----:B------:R-:W-:Y:S02]  /*22100*/  IADD3 R5, P6, PT, R28, R7, RZ ;  /* 0x000000071c057210 */ /* 0x000fe40007fde0ff */
[----:B------:R-:W-:Y:S02]  /*22110*/  PRMT R69, RZ, 0x7610, R69 ;  /* 0x00007610ff457816 */ /* 0x000fe40000000045 */
[----:B------:R-:W-:-:S02]  /*22120*/  PRMT R68, RZ, 0x7610, R68 ;  /* 0x00007610ff447816 */ /* 0x000fc40000000044 */
[----:B------:R-:W-:Y:S01]  /*22130*/  PRMT R67, RZ, 0x7610, R67 ;  /* 0x00007610ff437816 */ /* 0x000fe20000000043 */
[----:B------:R-:W1:Y:S01]  /*22140*/  LDCU UR12, c[0x0][0x3b0] ;  /* 0x00007600ff0c77ac */ /* 0x000e620008000800 */
[----:B----4-:R-:W-:Y:S02]  /*22150*/  ISETP.GE.AND P5, PT, R10, RZ, PT ;  /* 0x000000ff0a00720c */ /* 0x010fe40003fa6270 */
[----:B------:R-:W4:Y:S04]  /*22160*/  LDL R10, [R1+0x1250] ;  /* 0x00125000010a7983 */ /* 0x000f280000100800 */
[----:B------:R-:W4:Y:S04]  /*22170*/  LDL.LU R93, [R1+0xc8] ;  /* 0x0000c800015d7983 */ /* 0x000f280000300800 */
[----:B------:R-:W4:Y:S04]  /*22180*/  LDL.LU R2, [R1+0xc0] ;  /* 0x0000c00001027983 */ /* 0x000f280000300800 */
[----:B------:R-:W-:Y:S01]  /*22190*/  STL [R1+0x800], R5 ;  /* 0x0008000501007387 */ /* 0x000fe20000100800 */
[----:B------:R-:W-:Y:S01]  /*221a0*/  @!P5 IMAD.MOV R26, RZ, RZ, -R26 ;  /* 0x000000ffff1ad224 */ /* 0x000fe200078e0a1a */
[----:B------:R-:W-:-:S05]  /*221b0*/  IADD3 R3, P5, PT, R27, R7, RZ ;  /* 0x000000071b037210 */ /* 0x000fca0007fbe0ff */
[----:B------:R0:W-:Y:S01]  /*221c0*/  STL [R1+0x818], R3 ;  /* 0x0008180301007387 */ /* 0x0001e20000100800 */
[----:B--2---:R-:W-:-:S03]  /*221d0*/  ISETP.GE.AND P3, PT, R73, RZ, PT ;  /* 0x000000ff4900720c */ /* 0x004fc60003f66270 */
[----:B------:R-:W2:Y:S01]  /*221e0*/  LDL R73, [R1+0x1240] ;  /* 0x0012400001497983 */ /* 0x000ea20000100800 */
[----:B---3--:R-:W-:Y:S02]  /*221f0*/  ISETP.GT.U32.AND P1, PT, R8, R72, PT ;  /* 0x000000480800720c */ /* 0x008fe40003f24070 */
[-C--:B------:R-:W-:Y:S02]  /*22200*/  LEA.HI.X.SX32 R29, R28, R6.reuse, 0x1, P6 ;  /* 0x000000061c1d7211 */ /* 0x080fe400030f0eff */
[----:B------:R-:W-:Y:S02]  /*22210*/  LEA.HI.X.SX32 R4, R27, R6, 0x1, P5 ;  /* 0x000000061b047211 */ /* 0x000fe400028f0eff */
[----:B------:R-:W-:Y:S01]  /*22220*/  SEL R28, R19, R26, !P4 ;  /* 0x0000001a131c7207 */ /* 0x000fe20006000000 */
[----:B------:R-:W-:Y:S02]  /*22230*/  @P0 IMAD.MOV.U32 R26, RZ, RZ, R5 ;  /* 0x000000ffff1a0224 */ /* 0x000fe400078e0005 */
[----:B------:R-:W-:-:S05]  /*22240*/  @P0 IMAD.MOV.U32 R27, RZ, RZ, R29 ;  /* 0x000000ffff1b0224 */ /* 0x000fca00078e001d */
[----:B------:R3:W2:Y:S01]  /*22250*/  @P0 LDG.E.U8 R75, desc[UR18][R26.64] ;  /* 0x000000121a4b0981 */ /* 0x0006a2000c1e1100 */
[----:B------:R-:W-:Y:S02]  /*22260*/  @!P1 IMAD.IADD R72, R72, 0x1, -R8 ;  /* 0x0000000148489824 */ /* 0x000fe400078e0a08 */
[----:B------:R-:W-:Y:S01]  /*22270*/  IMAD R28, R28, UR5, RZ ;  /* 0x000000051c1c7c24 */ /* 0x000fe2000f8e02ff */
[----:B------:R-:W-:Y:S01]  /*22280*/  STL [R1+0x7fc], R29 ;  /* 0x0007fc1d01007387 */ /* 0x000fe20000100800 */
[----:B---3--:R-:W-:Y:S02]  /*22290*/  @P0 IMAD.MOV.U32 R26, RZ, RZ, R3 ;  /* 0x000000ffff1a0224 */ /* 0x008fe400078e0003 */
[----:B------:R-:W-:Y:S01]  /*222a0*/  @P0 IMAD.MOV.U32 R27, RZ, RZ, R4 ;  /* 0x000000ffff1b0224 */ /* 0x000fe200078e0004 */
[C---:B------:R-:W-:Y:S01]  /*222b0*/  ISETP.GT.U32.AND P1, PT, R8.reuse, R72, PT ;  /* 0x000000480800720c */ /* 0x040fe20003f24070 */
[----:B------:R3:W-:Y:S04]  /*222c0*/  STL [R1+0x814], R4 ;  /* 0x0008140401007387 */ /* 0x0007e80000100800 */
[----:B------:R0:W2:Y:S01]  /*222d0*/  @P0 LDG.E.U8 R74, desc[UR18][R26.64] ;  /* 0x000000121a4a0981 */ /* 0x0000a2000c1e1100 */
[----:B------:R-:W-:Y:S01]  /*222e0*/  ISETP.GT.U32.AND P6, PT, R8, R11, PT ;  /* 0x0000000b0800720c */ /* 0x000fe20003fc4070 */
[----:B------:R-:W1:Y:S01]  /*222f0*/  LDCU UR5, c[0x0][0x3b0] ;  /* 0x00007600ff0577ac */ /* 0x000e620008000800 */
[----:B0-----:R-:W-:-:S04]  /*22300*/  IMAD.MOV.U32 R26, RZ, RZ, R71 ;  /* 0x000000ffff1a7224 */ /* 0x001fc800078e0047 */
[----:B------:R-:W-:Y:S01]  /*22310*/  @!P3 IMAD.MOV R26, RZ, RZ, -R26 ;  /* 0x000000ffff1ab224 */ /* 0x000fe200078e0a1a */
[----:B------:R-:W-:Y:S01]  /*22320*/  IADD3 R3, P3, PT, R28, R7, RZ ;  /* 0x000000071c037210 */ /* 0x000fe20007f7e0ff */
[----:B------:R-:W-:-:S03]  /*22330*/  @!P1 IMAD.IADD R72, R72, 0x1, -R8 ;  /* 0x0000000148489824 */ /* 0x000fc600078e0a08 */
[----:B---3--:R-:W-:Y:S02]  /*22340*/  LEA.HI.X.SX32 R4, R28, R6, 0x1, P3 ;  /* 0x000000061c047211 */ /* 0x008fe400018f0eff */
[----:B------:R-:W-:Y:S01]  /*22350*/  SEL R27, R19, R26, !P4 ;  /* 0x0000001a131b7207 */ /* 0x000fe20006000000 */
[----:B------:R-:W-:Y:S02]  /*22360*/  IMAD.MOV.U32 R26, RZ, RZ, R72 ;  /* 0x000000ffff1a7224 */ /* 0x000fe400078e0048 */
[----:B------:R-:W-:Y:S02]  /*22370*/  @P0 IMAD.MOV.U32 R29, RZ, RZ, R4 ;  /* 0x000000ffff1d0224 */ /* 0x000fe400078e0004 */
[----:B------:R-:W-:Y:S02]  /*22380*/  IMAD R27, R27, UR13, RZ ;  /* 0x0000000d1b1b7c24 */ /* 0x000fe4000f8e02ff */
[----:B------:R-:W-:Y:S01]  /*22390*/  @P0 IMAD.MOV.U32 R28, RZ, RZ, R3 ;  /* 0x000000ffff1c0224 */ /* 0x000fe200078e0003 */
[----:B----4-:R-:W-:-:S02]  /*223a0*/  ISETP.GE.AND P5, PT, R10, RZ, PT ;  /* 0x000000ff0a00720c */ /* 0x010fc40003fa6270 */
[C---:B------:R-:W-:Y:S01]  /*223b0*/  ISETP.GT.U32.AND P1, PT, R8.reuse, R93, PT ;  /* 0x0000005d0800720c */ /* 0x040fe20003f24070 */
[----:B------:R-:W3:Y:S04]  /*223c0*/  LDL.LU R10, [R1+0xb8] ;  /* 0x0000b800010a7983 */ /* 0x000ee80000300800 */
[----:B------:R-:W-:Y:S04]  /*223d0*/  STL [R1+0x820], R3 ;  /* 0x0008200301007387 */ /* 0x000fe80000100800 */
[----:B------:R0:W-:Y:S04]  /*223e0*/  STL [R1+0x81c], R4 ;  /* 0x00081c0401007387 */ /* 0x0001e80000100800 */
[----:B------:R-:W4:Y:S01]  /*223f0*/  LDL R71, [R1+0x123c] ;  /* 0x00123c0001477983 */ /* 0x000f220000100800 */
[----:B------:R-:W-:Y:S01]  /*22400*/  @!P6 IMAD.IADD R11, R11, 0x1, -R8 ;  /* 0x000000010b0be824 */ /* 0x000fe200078e0a08 */
[----:B------:R-:W-:-:S02]  /*22410*/  ISETP.GT.U32.AND P3, PT, R8, R2, PT ;  /* 0x000000020800720c */ /* 0x000fc40003f64070 */
[----:B------:R1:W4:Y:S01]  /*22420*/  @P0 LDG.E.U8 R70, desc[UR18][R28.64] ;  /* 0x000000121c460981 */ /* 0x000322000c1e1100 */
[----:B------:R-:W-:Y:S02]  /*22430*/  PRMT R66, RZ, 0x7610, R66 ;  /* 0x00007610ff427816 */ /* 0x000fe40000000042 */
[----:B------:R-:W-:Y:S02]  /*22440*/  PRMT R65, RZ, 0x7610, R65 ;  /* 0x00007610ff417816 */ /* 0x000fe40000000041 */
[----:B------:R-:W-:Y:S02]  /*22450*/  PRMT R64, RZ, 0x7610, R64 ;  /* 0x00007610ff407816 */ /* 0x000fe40000000040 */
[----:B------:R-:W-:Y:S01]  /*22460*/  PRMT R63, RZ, 0x7610, R63 ;  /* 0x00007610ff3f7816 */ /* 0x000fe2000000003f */
[----:B------:R-:W1:Y:S01]  /*22470*/  LDCU UR13, c[0x0][0x3b0] ;  /* 0x00007600ff0d77ac */ /* 0x000e620008000800 */
[----:B0-----:R-:W4:Y:S04]  /*22480*/  LDL.LU R4, [R1+0xb4] ;  /* 0x0000b40001047983 */ /* 0x001f280000300800 */
[----:B------:R-:W4:Y:S01]  /*22490*/  LDL R72, [R1+0x124c] ;  /* 0x00124c0001487983 */ /* 0x000f220000100800 */
[----:B------:R-:W-:Y:S01]  /*224a0*/  @!P5 IMAD.MOV R26, RZ, RZ, -R26 ;  /* 0x000000ffff1ad224 */ /* 0x000fe200078e0a1a */
[----:B------:R-:W-:-:S04]  /*224b0*/  IADD3 R3, P5, PT, R27, R7, RZ ;  /* 0x000000071b037210 */ /* 0x000fc80007fbe0ff */
[----:B------:R-:W-:Y:S01]  /*224c0*/  LEA.HI.X.SX32 R27, R27, R6, 0x1, P5 ;  /* 0x000000061b1b7211 */ /* 0x000fe200028f0eff */
[----:B------:R0:W-:Y:S01]  /*224d0*/  STL [R1+0x828], R3 ;  /* 0x0008280301007387 */ /* 0x0001e20000100800 */
[----:B------:R-:W-:-:S03]  /*224e0*/  @!P1 IMAD.IADD R93, R93, 0x1, -R8 ;  /* 0x000000015d5d9824 */ /* 0x000fc600078e0a08 */
[----:B------:R-:W4:Y:S04]  /*224f0*/  LDL.LU R5, [R1+0xb0] ;  /* 0x0000b00001057983 */ /* 0x000f280000300800 */
[----:B------:R0:W-:Y:S01]  /*22500*/  STL [R1+0x824], R27 ;  /* 0x0008241b01007387 */ /* 0x0001e20000100800 */
[----:B--2---:R-:W-:-:S03]  /*22510*/  ISETP.GE.AND P1, PT, R73, RZ, PT ;  /* 0x000000ff4900720c */ /* 0x004fc60003f26270 */
[----:B------:R-:W2:Y:S01]  /*22520*/  LDL R73, [R1+0x1234] ;  /* 0x0012340001497983 */ /* 0x000ea20000100800 */
[----:B------:R-:W-:Y:S02]  /*22530*/  ISETP.GT.U32.AND P6, PT, R8, R11, PT ;  /* 0x0000000b0800720c */ /* 0x000fe40003fc4070 */
[----:B------:R-:W-:-:S05]  /*22540*/  SEL R26, R19, R26, !P4 ;  /* 0x0000001a131a7207 */ /* 0x000fca0006000000 */
[----:B-1----:R-:W-:Y:S02]  /*22550*/  IMAD R28, R26, UR4, RZ ;  /* 0x000000041a1c7c24 */ /* 0x002fe4000f8e02ff */
[----:B------:R-:W-:Y:S02]  /*22560*/  @P0 IMAD.MOV.U32 R26, RZ, RZ, R3 ;  /* 0x000000ffff1a0224 */ /* 0x000fe400078e0003 */
[--C-:B------:R-:W-:Y:S01]  /*22570*/  @!P3 IMAD.IADD R2, R2, 0x1, -R8.reuse ;  /* 0x000000010202b824 */ /* 0x100fe200078e0a08 */
[----:B------:R-:W-:Y:S01]  /*22580*/  ISETP.GT.U32.AND P5, PT, R8, R93, PT ;  /* 0x0000005d0800720c */ /* 0x000fe20003fa4070 */
[----:B------:R-:W1:Y:S01]  /*22590*/  LDCU UR4, c[0x0][0x3b0] ;  /* 0x00007600ff0477ac */ /* 0x000e620008000800 */
[----:B------:R1:W2:Y:S01]  /*225a0*/  @P0 LDG.E.U8 R69, desc[UR18][R26.64] ;  /* 0x000000121a450981 */ /* 0x0002a2000c1e1100 */
[----:B------:R-:W-:Y:S01]  /*225b0*/  @!P6 IMAD.IADD R11, R11, 0x1, -R8 ;  /* 0x000000010b0be824 */ /* 0x000fe200078e0a08 */
[----:B0-----:R-:W-:Y:S02]  /*225c0*/  IADD3 R3, P6, PT, R28, R7, RZ ;  /* 0x000000071c037210 */ /* 0x001fe40007fde0ff */
[----:B------:R-:W-:Y:S01]  /*225d0*/  ISETP.GT.U32.AND P3, PT, R8, R2, PT ;  /* 0x000000020800720c */ /* 0x000fe20003f64070 */
[----:B-1----:R-:W-:-:S04]  /*225e0*/  IMAD.MOV.U32 R26, RZ, RZ, R11 ;  /* 0x000000ffff1a7224 */ /* 0x002fc800078e000b */
[----:B------:R-:W-:Y:S01]  /*225f0*/  @!P1 IMAD.MOV R26, RZ, RZ, -R26 ;  /* 0x000000ffff1a9224 */ /* 0x000fe200078e0a1a */
[----:B------:R-:W-:-:S04]  /*22600*/  LEA.HI.X.SX32 R11, R28, R6, 0x1, P6 ;  /* 0x000000061c0b7211 */ /* 0x000fc800030f0eff */
[----:B------:R-:W-:Y:S01]  /*22610*/  SEL R28, R19, R26, !P4 ;  /* 0x0000001a131c7207 */ /* 0x000fe20006000000 */
[----:B------:R-:W-:Y:S04]  /*22620*/  STL [R1+0x830], R3 ;  /* 0x0008300301007387 */ /* 0x000fe80000100800 */
[----:B------:R0:W-:Y:S01]  /*22630*/  STL [R1+0x82c], R11 ;  /* 0x00082c0b01007387 */ /* 0x0001e20000100800 */
[----:B------:R-:W-:Y:S02]  /*22640*/  @P0 IMAD.MOV.U32 R27, RZ, RZ, R11 ;  /* 0x000000ffff1b0224 */ /* 0x000fe400078e000b */
[----:B------:R-:W-:Y:S02]  /*22650*/  IMAD R28, R28, UR5, RZ ;  /* 0x000000051c1c7c24 */ /* 0x000fe4000f8e02ff */
[----:B------:R-:W-:-:S02]  /*22660*/  @P0 IMAD.MOV.U32 R26, RZ, RZ, R3 ;  /* 0x000000ffff1a0224 */ /* 0x000fc400078e0003 */
[--C-:B------:R-:W-:Y:S02]  /*22670*/  @!P3 IMAD.IADD R2, R2, 0x1, -R8.reuse ;  /* 0x000000010202b824 */ /* 0x100fe400078e0a08 */
[----:B------:R-:W-:Y:S01]  /*22680*/  @!P5 IMAD.IADD R93, R93, 0x1, -R8 ;  /* 0x000000015d5dd824 */ /* 0x000fe200078e0a08 */
[----:B------:R-:W1:Y:S01]  /*22690*/  LDCU UR5, c[0x0][0x3b0] ;  /* 0x00007600ff0577ac */ /* 0x000e620008000800 */
[----:B0-----:R-:W2:Y:S01]  /*226a0*/  LDL R11, [R1+0x127c] ;  /* 0x00127c00010b7983 */ /* 0x001ea20000100800 */
[----:B------:R-:W-:-:S03]  /*226b0*/  IADD3 R3, P3, PT, R28, R7, RZ ;  /* 0x000000071c037210 */ /* 0x000fc60007f7e0ff */
[----:B------:R0:W2:Y:S02]  /*226c0*/  @P0 LDG.E.U8 R68, desc[UR18][R26.64] ;  /* 0x000000121a440981 */ /* 0x0000a4000c1e1100 */
[----:B0-----:R-:W-:-:S05]  /*226d0*/  LEA.HI.X.SX32 R26, R28, R6, 0x1, P3 ;  /* 0x000000061c1a7211 */ /* 0x001fca00018f0eff */
[----:B------:R-:W-:Y:S01]  /*226e0*/  @P0 IMAD.MOV.U32 R29, RZ, RZ, R26 ;  /* 0x000000ffff1d0224 */ /* 0x000fe200078e001a */
[----:B---3--:R-:W-:Y:S02]  /*226f0*/  ISETP.GT.U32.AND P1, PT, R8, R10, PT ;  /* 0x0000000a0800720c */ /* 0x008fe40003f24070 */
[----:B----4-:R-:W-:Y:S02]  /*22700*/  ISETP.GE.AND P6, PT, R71, RZ, PT ;  /* 0x000000ff4700720c */ /* 0x010fe40003fc6270 */
[----:B------:R-:W3:Y:S09]  /*22710*/  LDL.LU R71, [R1+0xac] ;  /* 0x0000ac0001477983 */ /* 0x000ef20000300800 */
[----:B------:R-:W-:Y:S01]  /*22720*/  @!P1 IMAD.IADD R10, R10, 0x1, -R8 ;  /* 0x000000010a0a9824 */ /* 0x000fe200078e0a08 */
[----:B------:R-:W-:Y:S01]  /*22730*/  ISETP.GE.AND P1, PT, R72, RZ, PT ;  /* 0x000000ff4800720c */ /* 0x000fe20003f26270 */
[----:B------:R-:W-:Y:S04]  /*22740*/  STL [R1+0x838], R3 ;  /* 0x0008380301007387 */ /* 0x000fe80000100800 */
[----:B------:R0:W-:Y:S04]  /*22750*/  STL [R1+0x834], R26 ;  /* 0x0008341a01007387 */ /* 0x0001e80000100800 */
[----:B------:R-:W4:Y:S01]  /*22760*/  LDL.LU R72, [R1+0xa8] ;  /* 0x0000a80001487983 */ /* 0x000f220000300800 */
[----:B0-----:R-:W-:-:S04]  /*22770*/  IMAD.MOV.U32 R26, RZ, RZ, R2 ;  /* 0x000000ffff1a7224 */ /* 0x001fc800078e0002 */
[----:B------:R-:W-:Y:S01]  /*22780*/  @!P1 IMAD.MOV R26, RZ, RZ, -R26 ;  /* 0x000000ffff1a9224 */ /* 0x000fe200078e0a1a */
[----:B--2---:R-:W-:Y:S02]  /*22790*/  ISETP.GE.AND P1, PT, R73, RZ, PT ;  /* 0x000000ff4900720c */ /* 0x004fe40003f26270 */
[----:B------:R-:W2:Y:S01]  /*227a0*/  LDL R73, [R1+0x1274] ;  /* 0x0012740001497983 */ /* 0x000ea20000100800 */
[----:B------:R-:W-:Y:S01]  /*227b0*/  IMAD.MOV.U32 R27, RZ, RZ, R93 ;  /* 0x000000ffff1b7224 */ /* 0x000fe200078e005d */
[C---:B------:R-:W-:Y:S02]  /*227c0*/  ISETP.GT.U32.AND P5, PT, R8.reuse, R4, PT ;  /* 0x000000040800720c */ /* 0x040fe40003fa4070 */
[C---:B------:R-:W-:Y:S01]  /*227d0*/  ISETP.GT.U32.AND P3, PT, R8.reuse, R10, PT ;  /* 0x0000000a0800720c */ /* 0x040fe20003f64070 */
[----:B------:R-:W-:Y:S01]  /*227e0*/  @!P6 IMAD.MOV R27, RZ, RZ, -R27 ;  /* 0x000000ffff1be224 */ /* 0x000fe200078e0a1b */
[----:B------:R-:W-:Y:S01]  /*227f0*/  ISETP.GT.U32.AND P6, PT, R8, R5, PT ;  /* 0x000000050800720c */ /* 0x000fe20003fc4070 */
[----:B------:R-:W-:-:S03]  /*22800*/  @P0 IMAD.MOV.U32 R28, RZ, RZ, R3 ;  /* 0x000000ffff1c0224 */ /* 0x000fc600078e0003 */
[----:B------:R-:W-:Y:S02]  /*22810*/  SEL R27, R19, R27, !P4 ;  /* 0x0000001b131b7207 */ /* 0x000fe40006000000 */
[----:B------:R0:W4:Y:S03]  /*22820*/  @P0 LDG.E.U8 R67, desc[UR18][R28.64] ;  /* 0x000000121c430981 */ /* 0x000126000c1e1100 */
[--C-:B------:R-:W-:Y:S02]  /*22830*/  @!P5 IMAD.IADD R4, R4, 0x1, -R8.reuse ;  /* 0x000000010404d824 */ /* 0x100fe400078e0a08 */
        /* <DEDUP_REMOVED lines=11> */
[----:B------:R-:W-:-:S03]  /*228f0*/  ISETP.GE.AND P3, PT, R11, RZ, PT ;  /* 0x000000ff0b00720c */ /* 0x000fc60003f66270 */
[----:B------:R-:W4:Y:S01]  /*22900*/  LDL R11, [R1+0x1260] ;  /* 0x00126000010b7983 */ /* 0x000f220000100800 */
[----:B------:R-:W-:Y:S02]  /*22910*/  @!P5 IMAD.IADD R4, R4, 0x1, -R8 ;  /* 0x000000010404d824 */ /* 0x000fe400078e0a08 */
[----:B-1----:R-:W-:Y:S02]  /*22920*/  IMAD R26, R26, UR5, RZ ;  /* 0x000000051a1a7c24 */ /* 0x002fe4000f8e02ff */
[----:B------:R-:W-:Y:S02]  /*22930*/  @!P1 IMAD.MOV R27, RZ, RZ, -R27 ;  /* 0x000000ffff1b9224 */ /* 0x000fe400078e0a1b */
[----:B------:R-:W-:Y:S02]  /*22940*/  @P0 IMAD.MOV.U32 R28, RZ, RZ, R3 ;  /* 0x000000ffff1c0224 */ /* 0x000fe400078e0003 */
[----:B------:R-:W-:Y:S01]  /*22950*/  @P0 IMAD.MOV.U32 R29, RZ, RZ, R10 ;  /* 0x000000ffff1d0224 */ /* 0x000fe200078e000a */
[----:B------:R-:W-:-:S02]  /*22960*/  ISETP.GT.U32.AND P6, PT, R8, R5, PT ;  /* 0x000000050800720c */ /* 0x000fc40003fc4070 */
[C---:B------:R-:W-:Y:S01]  /*22970*/  IADD3 R2, P1, PT, R26.reuse, R7, RZ ;  /* 0x000000071a027210 */ /* 0x040fe20007f3e0ff */
[----:B0-----:R-:W4:Y:S04]  /*22980*/  LDL.LU R10, [R1+0xa4] ;  /* 0x0000a400010a7983 */ /* 0x001f280000300800 */
[----:B------:R0:W4:Y:S01]  /*22990*/  @P0 LDG.E.U8 R66, desc[UR18][R28.64] ;  /* 0x000000121c420981 */ /* 0x000122000c1e1100 */
[----:B------:R-:W1:Y:S01]  /*229a0*/  LDCU UR5, c[0x0][0x3b0] ;  /* 0x00007600ff0577ac */ /* 0x000e620008000800 */
[----:B------:R-:W-:Y:S02]  /*229b0*/  LEA.HI.X.SX32 R3, R26, R6, 0x1, P1 ;  /* 0x000000061a037211 */ /* 0x000fe400008f0eff */
[----:B------:R0:W-:Y:S04]  /*229c0*/  STL [R1+0x858], R2 ;  /* 0x0008580201007387 */ /* 0x0001e80000100800 */
[----:B------:R0:W-:Y:S01]  /*229d0*/  STL [R1+0x854], R3 ;  /* 0x0008540301007387 */ /* 0x0001e20000100800 */
[----:B---3--:R-:W-:-:S13]  /*229e0*/  ISETP.GT.U32.AND P5, PT, R8, R71, PT ;  /* 0x000000470800720c */ /* 0x008fda0003fa4070 */
[----:B------:R-:W-:Y:S01]  /*229f0*/  @!P5 IMAD.IADD R71, R71, 0x1, -R8 ;  /* 0x000000014747d824 */ /* 0x000fe200078e0a08 */
[----:B--2---:R-:W-:Y:S02]  /*22a00*/  ISETP.GE.AND P5, PT, R73, RZ, PT ;  /* 0x000000ff4900720c */ /* 0x004fe40003fa6270 */
[----:B------:R-:W2:Y:S01]  /*22a10*/  LDL R73, [R1+0x1264] ;  /* 0x0012640001497983 */ /* 0x000ea20000100800 */
[----:B0-----:R-:W-:Y:S02]  /*22a20*/  @P0 IMAD.MOV.U32 R28, RZ, RZ, R2 ;  /* 0x000000ffff1c0224 */ /* 0x001fe400078e0002 */
[----:B------:R-:W-:Y:S02]  /*22a30*/  @P0 IMAD.MOV.U32 R29, RZ, RZ, R3 ;  /* 0x000000ffff1d0224 */ /* 0x000fe400078e0003 */
[----:B------:R-:W-:Y:S02]  /*22a40*/  IMAD.MOV.U32 R26, RZ, RZ, R4 ;  /* 0x000000ffff1a7224 */ /* 0x000fe400078e0004 */
[----:B------:R-:W-:Y:S01]  /*22a50*/  @!P6 IMAD.IADD R5, R5, 0x1, -R8 ;  /* 0x000000010505e824 */ /* 0x000fe200078e0a08 */
[----:B------:R-:W3:Y:S04]  /*22a60*/  LDL.LU R93, [R1+0x9c] ;  /* 0x00009c00015d7983 */ /* 0x000ee80000300800 */
[----:B------:R0:W3:Y:S01]  /*22a70*/  @P0 LDG.E.U8 R65, desc[UR18][R28.64] ;  /* 0x000000121c410981 */ /* 0x0000e2000c1e1100 */
[----:B------:R-:W-:Y:S01]  /*22a80*/  @!P3 IMAD.MOV R26, RZ, RZ, -R26 ;  /* 0x000000ffff1ab224 */ /* 0x000fe200078e0a1a */
[----:B------:R-:W-:-:S02]  /*22a90*/  ISETP.GT.U32.AND P3, PT, R8, R71, PT ;  /* 0x000000470800720c */ /* 0x000fc40003f64070 */
[----:B------:R-:W3:Y:S01]  /*22aa0*/  LDL.LU R4, [R1+0x98] ;  /* 0x0000980001047983 */ /* 0x000ee20000300800 */
[C---:B0-----:R-:W-:Y:S02]  /*22ab0*/  SEL R28, R19.reuse, R27, !P4 ;  /* 0x0000001b131c7207 */ /* 0x041fe40006000000 */
[----:B------:R-:W-:-:S03]  /*22ac0*/  SEL R27, R19, R26, !P4 ;  /* 0x0000001a131b7207 */ /* 0x000fc60006000000 */
[----:B------:R-:W-:Y:S02]  /*22ad0*/  IMAD R28, R28, UR12, RZ ;  /* 0x0000000c1c1c7c24 */ /* 0x000fe4000f8e02ff */
[----:B------:R-:W-:Y:S02]  /*22ae0*/  IMAD.MOV.U32 R26, RZ, RZ, R5 ;  /* 0x000000ffff1a7224 */ /* 0x000fe400078e0005 */
[----:B------:R-:W-:Y:S02]  /*22af0*/  IMAD R27, R27, UR4, RZ ;  /* 0x000000041b1b7c24 */ /* 0x000fe4000f8e02ff */
[----:B------:R-:W-:Y:S01]  /*22b00*/  @!P3 IMAD.IADD R71, R71, 0x1, -R8 ;  /* 0x000000014747b824 */ /* 0x000fe200078e0a08 */
[----:B----4-:R-:W-:Y:S02]  /*22b10*/  ISETP.GT.U32.AND P1, PT, R8, R72, PT ;  /* 0x000000480800720c */ /* 0x010fe40003f24070 */
[CC--:B------:R-:W-:Y:S01]  /*22b20*/  IADD3 R5, P6, PT, R28.reuse, R7.reuse, RZ ;  /* 0x000000071c057210 */ /* 0x0c0fe20007fde0ff */
[----:B------:R-:W-:Y:S01]  /*22b30*/  @!P5 IMAD.MOV R26, RZ, RZ, -R26 ;  /* 0x000000ffff1ad224 */ /* 0x000fe200078e0a1a */
[----:B------:R-:W-:Y:S01]  /*22b40*/  IADD3 R2, P5, PT, R27, R7, RZ ;  /* 0x000000071b027210 */ /* 0x000fe20007fbe0ff */
[----:B------:R-:W0:Y:S01]  /*22b50*/  LDCU UR4, c[0x0][0x3b0] ;  /* 0x00007600ff0477ac */ /* 0x000e220008000800 */
[----:B------:R-:W-:-:S02]  /*22b60*/  LEA.HI.X.SX32 R29, R28, R6, 0x1, P6 ;  /* 0x000000061c1d7211 */ /* 0x000fc400030f0eff */
[----:B------:R-:W-:Y:S02]  /*22b70*/  PRMT R62, RZ, 0x7610, R62 ;  /* 0x00007610ff3e7816 */ /* 0x000fe4000000003e */
[----:B------:R-:W-:Y:S02]  /*22b80*/  LEA.HI.X.SX32 R3, R27, R6, 0x1, P5 ;  /* 0x000000061b037211 */ /* 0x000fe400028f0eff */
[----:B------:R-:W-:Y:S01]  /*22b90*/  SEL R28, R19, R26, !P4 ;  /* 0x0000001a131c7207 */ /* 0x000fe20006000000 */
[----:B------:R-:W-:Y:S02]  /*22ba0*/  @P0 IMAD.MOV.U32 R26, RZ, RZ, R5 ;  /* 0x000000ffff1a0224 */ /* 0x000fe400078e0005 */
[----:B------:R-:W-:Y:S01]  /*22bb0*/  @P0 IMAD.MOV.U32 R27, RZ, RZ, R29 ;  /* 0x000000ffff1b0224 */ /* 0x000fe200078e001d */
[----:B------:R-:W-:Y:S02]  /*22bc0*/  PRMT R61, RZ, 0x7610, R61 ;  /* 0x00007610ff3d7816 */ /* 0x000fe4000000003d */
[----:B------:R-:W-:-:S02]  /*22bd0*/  PRMT R60, RZ, 0x7610, R60 ;  /* 0x00007610ff3c7816 */ /* 0x000fc4000000003c */
[----:B------:R-:W-:Y:S02]  /*22be0*/  PRMT R59, RZ, 0x7610, R59 ;  /* 0x00007610ff3b7816 */ /* 0x000fe4000000003b */
[----:B------:R-:W-:Y:S01]  /*22bf0*/  ISETP.GE.AND P3, PT, R11, RZ, PT ;  /* 0x000000ff0b00720c */ /* 0x000fe20003f66270 */
[----:B------:R4:W3:Y:S04]  /*22c00*/  @P0 LDG.E.U8 R64, desc[UR18][R26.64] ;  /* 0x000000121a400981 */ /* 0x0008e8000c1e1100 */
[----:B------:R-:W-:Y:S04]  /*22c10*/  STL [R1+0x860], R5 ;  /* 0x0008600501007387 */ /* 0x000fe80000100800 */
[----:B------:R0:W-:Y:S04]  /*22c20*/  STL [R1+0x868], R2 ;  /* 0x0008680201007387 */ /* 0x0001e80000100800 */
[----:B------:R-:W3:Y:S01]  /*22c30*/  LDL R11, [R1+0x1270] ;  /* 0x00127000010b7983 */ /* 0x000ee20000100800 */
[----:B-1----:R-:W-:Y:S01]  /*22c40*/  IMAD R28, R28, UR5, RZ ;  /* 0x000000051c1c7c24 */ /* 0x002fe2000f8e02ff */
[----:B------:R-:W1:Y:S01]  /*22c50*/  LDCU UR12, c[0x0][0x3b0] ;  /* 0x00007600ff0c77ac */ /* 0x000e620008000800 */
[----:B----4-:R-:W-:-:S02]  /*22c60*/  @P0 IMAD.MOV.U32 R26, RZ, RZ, R2 ;  /* 0x000000ffff1a0224 */ /* 0x010fc400078e0002 */
[----:B------:R-:W-:Y:S01]  /*22c70*/  @P0 IMAD.MOV.U32 R27, RZ, RZ, R3 ;  /* 0x000000ffff1b0224 */ /* 0x000fe200078e0003 */
[----:B------:R-:W-:Y:S01]  /*22c80*/  STL [R1+0x85c], R29 ;  /* 0x00085c1d01007387 */ /* 0x000fe20000100800 */
[----:B------:R-:W-:Y:S01]  /*22c90*/  @!P1 IMAD.IADD R72, R72, 0x1, -R8 ;  /* 0x0000000148489824 */ /* 0x000fe200078e0a08 */
[----:B------:R-:W-:Y:S01]  /*22ca0*/  ISETP.GT.U32.AND P6, PT, R8, R10, PT ;  /* 0x0000000a0800720c */ /* 0x000fe20003fc4070 */
[----:B------:R-:W4:Y:S01]  /*22cb0*/  LDCU UR5, c[0x0][0x3b0] ;  /* 0x00007600ff0577ac */ /* 0x000f220008000800 */
[----:B------:R0:W4:Y:S04]  /*22cc0*/  @P0 LDG.E.U8 R63, desc[UR18][R26.64] ;  /* 0x000000121a3f0981 */ /* 0x000128000c1e1100 */
[----:B------:R1:W-:Y:S01]  /*22cd0*/  STL [R1+0x864], R3 ;  /* 0x0008640301007387 */ /* 0x0003e20000100800 */
[----:B0-----:R-:W-:-:S04]  /*22ce0*/  IMAD.MOV.U32 R26, RZ, RZ, R71 ;  /* 0x000000ffff1a7224 */ /* 0x001fc800078e0047 */
[----:B------:R-:W-:Y:S01]  /*22cf0*/  @!P3 IMAD.MOV R26, RZ, RZ, -R26 ;  /* 0x000000ffff1ab224 */ /* 0x000fe200078e0a1a */
[----:B------:R-:W-:-:S04]  /*22d00*/  IADD3 R2, P3, PT, R28, R7, RZ ;  /* 0x000000071c027210 */ /* 0x000fc80007f7e0ff */
[----:B-1----:R-:W-:Y:S02]  /*22d10*/  LEA.HI.X.SX32 R3, R28, R6, 0x1, P3 ;  /* 0x000000061c037211 */ /* 0x002fe400018f0eff */
[----:B--2---:R-:W-:Y:S02]  /*22d20*/  ISETP.GE.AND P5, PT, R73, RZ, PT ;  /* 0x000000ff4900720c */ /* 0x004fe40003fa6270 */
[----:B------:R-:W2:Y:S04]  /*22d30*/  LDL.LU R73, [R1+0x90] ;  /* 0x0000900001497983 */ /* 0x000ea80000300800 */
[----:B------:R0:W-:Y:S04]  /*22d40*/  STL [R1+0x870], R2 ;  /* 0x0008700201007387 */ /* 0x0001e80000100800 */
[----:B------:R1:W-:Y:S04]  /*22d50*/  STL [R1+0x86c], R3 ;  /* 0x00086c0301007387 */ /* 0x0003e80000100800 */
[----:B------:R-:W2:Y:S01]  /*22d60*/  LDL R5, [R1+0x1258] ;  /* 0x0012580001057983 */ /* 0x000ea20000100800 */
[----:B------:R-:W-:-:S02]  /*22d70*/  ISETP.GT.U32.AND P1, PT, R8, R72, PT ;  /* 0x000000480800720c */ /* 0x000fc40003f24070 */
[----:B------:R-:W-:Y:S01]  /*22d80*/  SEL R27, R19, R26, !P4 ;  /* 0x0000001a131b7207 */ /* 0x000fe20006000000 */
[----:B------:R-:W-:Y:S02]  /*22d90*/  @!P6 IMAD.IADD R10, R10, 0x1, -R8 ;  /* 0x000000010a0ae824 */ /* 0x000fe400078e0a08 */
[----:B------:R-:W-:Y:S01]  /*22da0*/  @P0 IMAD.MOV.U32 R28, RZ, RZ, R2 ;  /* 0x000000ffff1c0224 */ /* 0x000fe200078e0002 */
[----:B------:R-:W4:Y:S01]  /*22db0*/  LDL.LU R71, [R1+0x8c] ;  /* 0x00008c0001477983 */ /* 0x000f220000300800 */
[----:B------:R-:W-:-:S06]  /*22dc0*/  IMAD R27, R27, UR13, RZ ;  /* 0x0000000d1b1b7c24 */ /* 0x000fcc000f8e02ff */
[----:B------:R-:W-:Y:S01]  /*22dd0*/  @!P1 IMAD.IADD R72, R72, 0x1, -R8 ;  /* 0x0000000148489824 */ /* 0x000fe200078e0a08 */
[C---:B---3--:R-:W-:Y:S02]  /*22de0*/  ISETP.GT.U32.AND P1, PT, R8.reuse, R93, PT ;  /* 0x0000005d0800720c */ /* 0x048fe40003f24070 */
[C---:B------:R-:W-:Y:S01]  /*22df0*/  ISETP.GT.U32.AND P6, PT, R8.reuse, R10, PT ;  /* 0x0000000a0800720c */ /* 0x040fe20003fc4070 */
[----:B------:R-:W-:Y:S02]  /*22e00*/  @P0 IMAD.MOV.U32 R29, RZ, RZ, R3 ;  /* 0x000000ffff1d0224 */ /* 0x000fe400078e0003 */
[----:B------:R-:W-:Y:S01]  /*22e10*/  IMAD.MOV.U32 R26, RZ, RZ, R72 ;  /* 0x000000ffff1a7224 */ /* 0x000fe200078e0048 */
[----:B------:R-:W-:Y:S01]  /*22e20*/  ISETP.GT.U32.AND P3, PT, R8, R4, PT ;  /* 0x000000040800720c */ /* 0x000fe20003f64070 */
[----:B------:R-:W3:Y:S04]  /*22e30*/  LDL R72, [R1+0x12b8] ;  /* 0x0012b80001487983 */ /* 0x000ee80000100800 */
[----:B------:R1:W3:Y:S01]  /*22e40*/  @P0 LDG.E.U8 R62, desc[UR18][R28.64] ;  /* 0x000000121c3e0981 */ /* 0x0002e2000c1e1100 */
[----:B------:R-:W-:Y:S01]  /*22e50*/  @!P5 IMAD.MOV R26, RZ, RZ, -R26 ;  /* 0x000000ffff1ad224 */ /* 0x000fe200078e0a1a */
[----:B0-----:R-:W-:-:S02]  /*22e60*/  IADD3 R2, P5, PT, R27, R7, RZ ;  /* 0x000000071b027210 */ /* 0x001fc40007fbe0ff */
[----:B------:R-:W-:Y:S02]  /*22e70*/  PRMT R58, RZ, 0x7610, R58 ;  /* 0x00007610ff3a7816 */ /* 0x000fe4000000003a */
[----:B------:R-:W-:Y:S02]  /*22e80*/  PRMT R57, RZ, 0x7610, R57 ;  /* 0x00007610ff397816 */ /* 0x000fe40000000039 */
[----:B------:R-:W-:Y:S02]  /*22e90*/  PRMT R56, RZ, 0x7610, R56 ;  /* 0x00007610ff387816 */ /* 0x000fe40000000038 */
[----:B------:R-:W-:Y:S02]  /*22ea0*/  SEL R26, R19, R26, !P4 ;  /* 0x0000001a131a7207 */ /* 0x000fe40006000000 */
[----:B-1----:R-:W-:Y:S01]  /*22eb0*/  LEA.HI.X.SX32 R3, R27, R6, 0x1, P5 ;  /* 0x000000061b037211 */ /* 0x002fe200028f0eff */
[--C-:B------:R-:W-:Y:S02]  /*22ec0*/  @!P1 IMAD.IADD R93, R93, 0x1, -R8.reuse ;  /* 0x000000015d5d9824 */ /* 0x100fe400078e0a08 */
[----:B------:R-:W-:Y:S01]  /*22ed0*/  @!P6 IMAD.IADD R10, R10, 0x1, -R8 ;  /* 0x000000010a0ae824 */ /* 0x000fe200078e0a08 */
[----:B------:R-:W-:Y:S01]  /*22ee0*/  PRMT R55, RZ, 0x7610, R55 ;  /* 0x00007610ff377816 */ /* 0x000fe20000000037 */
[----:B------:R-:W-:-:S02]  /*22ef0*/  IMAD R28, R26, UR4, RZ ;  /* 0x000000041a1c7c24 */ /* 0x000fc4000f8e02ff */
[----:B------:R-:W-:Y:S02]  /*22f00*/  @P0 IMAD.MOV.U32 R26, RZ, RZ, R2 ;  /* 0x000000ffff1a0224 */ /* 0x000fe400078e0002 */
[----:B------:R-:W-:Y:S01]  /*22f10*/  @P0 IMAD.MOV.U32 R27, RZ, RZ, R3 ;  /* 0x000000ffff1b0224 */ /* 0x000fe200078e0003 */
[----:B------:R0:W-:Y:S01]  /*22f20*/  STL [R1+0x878], R2 ;  /* 0x0008780201007387 */ /* 0x0001e20000100800 */
[----:B------:R-:W1:Y:S01]  /*22f30*/  LDCU UR13, c[0x0][0x3b0] ;  /* 0x00007600ff0d77ac */ /* 0x000e620008000800 */
[----:B------:R-:W-:Y:S02]  /*22f40*/  ISETP.GE.AND P1, PT, R11, RZ, PT ;  /* 0x000000ff0b00720c */ /* 0x000fe40003f26270 */
[----:B------:R0:W3:Y:S04]  /*22f50*/  @P0 LDG.E.U8 R61, desc[UR18][R26.64] ;  /* 0x000000121a3d0981 */ /* 0x0000e8000c1e1100 */
[----:B------:R-:W3:Y:S04]  /*22f60*/  LDL.LU R11, [R1+0x88] ;  /* 0x00008800010b7983 */ /* 0x000ee80000300800 */
[----:B------:R1:W-:Y:S01]  /*22f70*/  STL [R1+0x874], R3 ;  /* 0x0008740301007387 */ /* 0x0003e20000100800 */
[----:B------:R-:W-:Y:S01]  /*22f80*/  @!P3 IMAD.IADD R4, R4, 0x1, -R8 ;  /* 0x000000010404b824 */ /* 0x000fe200078e0a08 */
[----:B------:R-:W-:Y:S01]  /*22f90*/  ISETP.GT.U32.AND P5, PT, R8, R93, PT ;  /* 0x0000005d0800720c */ /* 0x000fe20003fa4070 */
[----:B------:R-:W2:Y:S01]  /*22fa0*/  LDCU UR4, c[0x0][0x3b0] ;  /* 0x00007600ff0477ac */ /* 0x000ea20008000800 */
[----:B0-----:R-:W-:Y:S01]  /*22fb0*/  IADD3 R2, P6, PT, R28, R7, RZ ;  /* 0x000000071c027210 */ /* 0x001fe20007fde0ff */
[----:B------:R-:W-:-:S02]  /*22fc0*/  IMAD.MOV.U32 R26, RZ, RZ, R10 ;  /* 0x000000ffff1a7224 */ /* 0x000fc400078e000a */
[----:B------:R-:W3:Y:S01]  /*22fd0*/  LDL R10, [R1+0x1294] ;  /* 0x00129400010a7983 */ /* 0x000ee20000100800 */
[----:B-1----:R-:W-:-:S03]  /*22fe0*/  LEA.HI.X.SX32 R3, R28, R6, 0x1, P6 ;  /* 0x000000061c037211 */ /* 0x002fc600030f0eff */
[----:B------:R0:W-:Y:S04]  /*22ff0*/  STL [R1+0x880], R2 ;  /* 0x0008800201007387 */ /* 0x0001e80000100800 */
[----:B------:R1:W-:Y:S01]  /*23000*/  STL [R1+0x87c], R3 ;  /* 0x00087c0301007387 */ /* 0x0003e20000100800 */
[----:B--2---:R-:W-:-:S03]  /*23010*/  ISETP.GE.AND P6, PT, R5, RZ, PT ;  /* 0x000000ff0500720c */ /* 0x004fc60003fc6270 */
[----:B------:R-:W2:Y:S01]  /*23020*/  LDL R5, [R1+0x1290] ;  /* 0x0012900001057983 */ /* 0x000ea20000100800 */
[----:B------:R-:W-:Y:S01]  /*23030*/  @!P1 IMAD.MOV R26, RZ, RZ, -R26 ;  /* 0x000000ffff1a9224 */ /* 0x000fe200078e0a1a */
[C---:B------:R-:W-:Y:S02]  /*23040*/  ISETP.GT.U32.AND P3, PT, R8.reuse, R4, PT ;  /* 0x000000040800720c */ /* 0x040fe40003f64070 */
[----:B------:R-:W-:Y:S02]  /*23050*/  ISETP.GT.U32.AND P1, PT, R8, R73, PT ;  /* 0x000000490800720c */ /* 0x000fe40003f24070 */
[----:B------:R-:W-:Y:S01]  /*23060*/  SEL R28, R19, R26, !P4 ;  /* 0x0000001a131c7207 */ /* 0x000fe20006000000 */
[----:B------:R-:W-:Y:S02]  /*23070*/  @P0 IMAD.MOV.U32 R26, RZ, RZ, R2 ;  /* 0x000000ffff1a0224 */ /* 0x000fe400078e0002 */
[----:B------:R-:W-:Y:S01]  /*23080*/  @P0 IMAD.MOV.U32 R27, RZ, RZ, R3 ;  /* 0x000000ffff1b0224 */ /* 0x000fe200078e0003 */
[----:B0-----:R-:W2:Y:S01]  /*23090*/  LDL.LU R2, [R1+0x80] ;  /* 0x0000800001027983 */ /* 0x001ea20000300800 */
[----:B----4-:R-:W-:-:S02]  /*230a0*/  IMAD R28, R28, UR5, RZ ;  /* 0x000000051c1c7c24 */ /* 0x010fc4000f8e02ff */
[--C-:B------:R-:W-:Y:S01]  /*230b0*/  @!P5 IMAD.IADD R93, R93, 0x1, -R8.reuse ;  /* 0x000000015d5dd824 */ /* 0x100fe200078e0a08 */
[----:B------:R0:W4:Y:S01]  /*230c0*/  @P0 LDG.E.U8 R60, desc[UR18][R26.64] ;  /* 0x000000121a3c0981 */ /* 0x000122000c1e1100 */
[----:B------:R-:W2:Y:S01]  /*230d0*/  LDCU UR5, c[0x0][0x3b0] ;  /* 0x00007600ff0577ac */ /* 0x000ea20008000800 */
[--C-:B------:R-:W-:Y:S01]  /*230e0*/  @!P3 IMAD.IADD R4, R4, 0x1, -R8.reuse ;  /* 0x000000010404b824 */ /* 0x100fe200078e0a08 */
[----:B-1----:R-:W-:Y:S01]  /*230f0*/  IADD3 R3, P3, PT, R28, R7, RZ ;  /* 0x000000071c037210 */ /* 0x002fe20007f7e0ff */
[----:B------:R-:W-:Y:S01]  /*23100*/  @!P1 IMAD.IADD R73, R73, 0x1, -R8 ;  /* 0x0000000149499824 */ /* 0x000fe200078e0a08 */
[----:B---3--:R-:W-:Y:S02]  /*23110*/  ISETP.GE.AND P1, PT, R72, RZ, PT ;  /* 0x000000ff4800720c */ /* 0x008fe40003f26270 */
[----:B0-----:R-:W-:Y:S01]  /*23120*/  LEA.HI.X.SX32 R26, R28, R6, 0x1, P3 ;  /* 0x000000061c1a7211 */ /* 0x001fe200018f0eff */
[----:B------:R-:W-:Y:S01]  /*23130*/  IMAD.MOV.U32 R27, RZ, RZ, R93 ;  /* 0x000000ffff1b7224 */ /* 0x000fe200078e005d */
[----:B------:R-:W-:Y:S04]  /*23140*/  STL [R1+0x898], R3 ;  /* 0x0008980301007387 */ /* 0x000fe80000100800 */
[----:B------:R0:W-:Y:S01]  /*23150*/  STL [R1+0x894], R26 ;  /* 0x0008941a01007387 */ /* 0x0001e20000100800 */
[----:B------:R-:W-:-:S02]  /*23160*/  @P0 IMAD.MOV.U32 R29, RZ, RZ, R26 ;  /* 0x000000ffff1d0224 */ /* 0x000fc400078e001a */
[----:B------:R-:W-:Y:S01]  /*23170*/  @!P6 IMAD.MOV R27, RZ, RZ, -R27 ;  /* 0x000000ffff1be224 */ /* 0x000fe200078e0a1b */
[C---:B------:R-:W-:Y:S01]  /*23180*/  ISETP.GT.U32.AND P3, PT, R8.reuse, R73, PT ;  /* 0x000000490800720c */ /* 0x040fe20003f64070 */
[----:B------:R-:W-:Y:S01]  /*23190*/  @P0 IMAD.MOV.U32 R28, RZ, RZ, R3 ;  /* 0x000000ffff1c0224 */ /* 0x000fe200078e0003 */
[----:B------:R-:W3:Y:S01]  /*231a0*/  LDL.LU R72, [R1+0x7c] ;  /* 0x00007c0001487983 */ /* 0x000ee20000300800 */
[----:B0-----:R-:W-:Y:S01]  /*231b0*/  IMAD.MOV.U32 R26, RZ, RZ, R4 ;  /* 0x000000ffff1a7224 */ /* 0x001fe200078e0004 */
[----:B------:R-:W-:Y:S02]  /*231c0*/  ISETP.GT.U32.AND P6, PT, R8, R11, PT ;  /* 0x0000000b0800720c */ /* 0x000fe40003fc4070 */
[----:B------:R-:W-:Y:S01]  /*231d0*/  SEL R27, R19, R27, !P4 ;  /* 0x0000001b131b7207 */ /* 0x000fe20006000000 */
[----:B------:R-:W-:Y:S01]  /*231e0*/  @!P1 IMAD.MOV R26, RZ, RZ, -R26 ;  /* 0x000000ffff1a9224 */ /* 0x000fe200078e0a1a */
[----:B------:R0:W3:Y:S01]  /*231f0*/  @P0 LDG.E.U8 R59, desc[UR18][R28.64] ;  /* 0x000000121c3b0981 */ /* 0x0000e2000c1e1100 */
[----:B------:R-:W-:-:S03]  /*23200*/  ISETP.GE.AND P1, PT, R10, RZ, PT ;  /* 0x000000ff0a00720c */ /* 0x000fc60003f26270 */
[----:B------:R-:W3:Y:S01]  /*23210*/  LDL R10, [R1+0x128c] ;  /* 0x00128c00010a7983 */ /* 0x000ee20000100800 */
[----:B0-----:R-:W-:-:S04]  /*23220*/  IMAD R28, R27, UR4, RZ ;  /* 0x000000041b1c7c24 */ /* 0x001fc8000f8e02ff */
[--C-:B------:R-:W-:Y:S02]  /*23230*/  @!P6 IMAD.IADD R11, R11, 0x1, -R8.reuse ;  /* 0x000000010b0be824 */ /* 0x100fe400078e0a08 */
[----:B------:R-:W-:Y:S01]  /*23240*/  @!P3 IMAD.IADD R73, R73, 0x1, -R8 ;  /* 0x000000014949b824 */ /* 0x000fe200078e0a08 */
[----:B------:R-:W-:Y:S02]  /*23250*/  ISETP.GT.U32.AND P5, PT, R8, R71, PT ;  /* 0x000000470800720c */ /* 0x000fe40003fa4070 */
[----:B------:R-:W-:Y:S02]  /*23260*/  SEL R26, R19, R26, !P4 ;  /* 0x0000001a131a7207 */ /* 0x000fe40006000000 */
[----:B------:R-:W-:Y:S01]  /*23270*/  IADD3 R4, P6, PT, R28, R7, RZ ;  /* 0x000000071c047210 */ /* 0x000fe20007fde0ff */
[----:B------:R-:W-:Y:S01]  /*23280*/  IMAD.MOV.U32 R27, RZ, RZ, R73 ;  /* 0x000000ffff1b7224 */ /* 0x000fe200078e0049 */
[----:B------:R-:W0:Y:S03]  /*23290*/  LDCU UR4, c[0x0][0x3b0] ;  /* 0x00007600ff0477ac */ /* 0x000e260008000800 */
[----:B------:R-:W-:Y:S01]  /*232a0*/  STL [R1+0x8a0], R4 ;  /* 0x0008a00401007387 */ /* 0x000fe20000100800 */
[----:B--2---:R-:W-:-:S02]  /*232b0*/  ISETP.GE.AND P3, PT, R5, RZ, PT ;  /* 0x000000ff0500720c */ /* 0x004fc40003f66270 */
[----:B------:R-:W-:-:S05]  /*232c0*/  LEA.HI.X.SX32 R5, R28, R6, 0x1, P6 ;  /* 0x000000061c057211 */ /* 0x000fca00030f0eff */
[----:B------:R1:W-:Y:S04]  /*232d0*/  STL [R1+0x89c], R5 ;  /* 0x00089c0501007387 */ /* 0x0003e80000100800 */
[----:B------:R-:W2:Y:S01]  /*232e0*/  LDL R73, [R1+0x1288] ;  /* 0x0012880001497983 */ /* 0x000ea20000100800 */
[----:B------:R-:W-:-:S05]  /*232f0*/  @!P5 IMAD.IADD R71, R71, 0x1, -R8 ;  /* 0x000000014747d824 */ /* 0x000fca00078e0a08 */
[----:B------:R-:W-:Y:S01]  /*23300*/  ISETP.GT.U32.AND P5, PT, R8, R71, PT ;  /* 0x000000470800720c */ /* 0x000fe20003fa4070 */
[----:B------:R-:W-:Y:S02]  /*23310*/  IMAD R26, R26, UR5, RZ ;  /* 0x000000051a1a7c24 */ /* 0x000fe4000f8e02ff */
[----:B------:R-:W-:Y:S02]  /*23320*/  @!P1 IMAD.MOV R27, RZ, RZ, -R27 ;  /* 0x000000ffff1b9224 */ /* 0x000fe400078e0a1b */
[----:B------:R-:W-:Y:S02]  /*23330*/  @P0 IMAD.MOV.U32 R28, RZ, RZ, R4 ;  /* 0x000000ffff1c0224 */ /* 0x000fe400078e0004 */
[----:B------:R-:W-:Y:S01]  /*23340*/  @P0 IMAD.MOV.U32 R29, RZ, RZ, R5 ;  /* 0x000000ffff1d0224 */ /* 0x000fe200078e0005 */
[----:B------:R-:W-:Y:S02]  /*23350*/  ISETP.GT.U32.AND P6, PT, R8, R11, PT ;  /* 0x0000000b0800720c */ /* 0x000fe40003fc4070 */
[----:B------:R-:W-:Y:S01]  /*23360*/  IADD3 R3, P1, PT, R26, R7, RZ ;  /* 0x000000071a037210 */ /* 0x000fe20007f3e0ff */
[----:B-1----:R-:W4:Y:S04]  /*23370*/  LDL.LU R5, [R1+0x78] ;  /* 0x0000780001057983 */ /* 0x002f280000300800 */
[----:B------:R1:W4:Y:S01]  /*23380*/  @P0 LDG.E.U8 R58, desc[UR18][R28.64] ;  /* 0x000000121c3a0981 */ /* 0x000322000c1e1100 */
[----:B------:R-:W0:Y:S01]  /*23390*/  LDCU UR5, c[0x0][0x3b0] ;  /* 0x00007600ff0577ac */ /* 0x000e220008000800 */
[----:B------:R-:W-:Y:S01]  /*233a0*/  @!P5 IMAD.IADD R71, R71, 0x1, -R8 ;  /* 0x000000014747d824 */ /* 0x000fe200078e0a08 */
[----:B------:R-:W-:-:S02]  /*233b0*/  ISETP.GT.U32.AND P5, PT, R8, R2, PT ;  /* 0x000000020800720c */ /* 0x000fc40003fa4070 */
[----:B------:R-:W-:Y:S01]  /*233c0*/  LEA.HI.X.SX32 R4, R26, R6, 0x1, P1 ;  /* 0x000000061a047211 */ /* 0x000fe200008f0eff */
[----:B------:R-:W-:Y:S02]  /*233d0*/  IMAD.MOV.U32 R26, RZ, RZ, R71 ;  /* 0x000000ffff1a7224 */ /* 0x000fe400078e0047 */
[----:B-1----:R-:W-:Y:S02]  /*233e0*/  @P0 IMAD.MOV.U32 R28, RZ, RZ, R3 ;  /* 0x000000ffff1c0224 */ /* 0x002fe400078e0003 */
[----:B------:R-:W-:Y:S02]  /*233f0*/  @P0 IMAD.MOV.U32 R29, RZ, RZ, R4 ;  /* 0x000000ffff1d0224 */ /* 0x000fe400078e0004 */
[----:B------:R-:W-:Y:S01]  /*23400*/  @!P3 IMAD.MOV R26, RZ, RZ, -R26 ;  /* 0x000000ffff1ab224 */ /* 0x000fe200078e0a1a */
[----:B------:R1:W-:Y:S04]  /*23410*/  STL [R1+0x8a8], R3 ;  /* 0x0008a80301007387 */ /* 0x0003e80000100800 */
[----:B------:R0:W4:Y:S01]  /*23420*/  @P0 LDG.E.U8 R57, desc[UR18][R28.64] ;  /* 0x000000121c390981 */ /* 0x000122000c1e1100 */
[----:B------:R-:W-:-:S03]  /*23430*/  @!P5 IMAD.IADD R2, R2, 0x1, -R8 ;  /* 0x000000010202d824 */ /* 0x000fc600078e0a08 */
[----:B------:R1:W-:Y:S04]  /*23440*/  STL [R1+0x8a4], R4 ;  /* 0x0008a40401007387 */ /* 0x0003e80000100800 */
[----:B------:R-:W4:Y:S01]  /*23450*/  LDL R71, [R1+0x1284] ;  /* 0x0012840001477983 */ /* 0x000f220000100800 */
[----:B------:R-:W-:Y:S01]  /*23460*/  @!P6 IMAD.IADD R11, R11, 0x1, -R8 ;  /* 0x000000010b0be824 */ /* 0x000fe200078e0a08 */
[C---:B0-----:R-:W-:Y:S02]  /*23470*/  SEL R28, R19.reuse, R27, !P4 ;  /* 0x0000001b131c7207 */ /* 0x041fe40006000000 */
[----:B------:R-:W-:Y:S02]  /*23480*/  SEL R27, R19, R26, !P4 ;  /* 0x0000001a131b7207 */ /* 0x000fe40006000000 */
[----:B---3--:R-:W-:-:S02]  /*23490*/  ISETP.GE.AND P5, PT, R10, RZ, PT ;  /* 0x000000ff0a00720c */ /* 0x008fc40003fa6270 */
[----:B------:R-:W-:Y:S01]  /*234a0*/  ISETP.GT.U32.AND P3, PT, R8, R2, PT ;  /* 0x000000020800720c */ /* 0x000fe20003f64070 */
[----:B------:R-:W3:Y:S01]  /*234b0*/  LDL.LU R10, [R1+0x74] ;  /* 0x00007400010a7983 */ /* 0x000ee20000300800 */
[----:B------:R-:W-:Y:S02]  /*234c0*/  IMAD R28, R28, UR12, RZ ;  /* 0x0000000c1c1c7c24 */ /* 0x000fe4000f8e02ff */
[----:B------:R-:W-:Y:S02]  /*234d0*/  IMAD.MOV.U32 R26, RZ, RZ, R11 ;  /* 0x000000ffff1a7224 */ /* 0x000fe400078e000b */
[----:B------:R-:W-:Y:S01]  /*234e0*/  IMAD R27, R27, UR4, RZ ;  /* 0x000000041b1b7c24 */ /* 0x000fe2000f8e02ff */
[----:B-1----:R-:W3:Y:S01]  /*234f0*/  LDL.LU R3, [R1+0x70] ;  /* 0x0000700001037983 */ /* 0x002ee20000300800 */
[----:B------:R-:W-:Y:S02]  /*23500*/  ISETP.GT.U32.AND P1, PT, R8, R72, PT ;  /* 0x000000480800720c */ /* 0x000fe40003f24070 */
[----:B------:R-:W-:-:S02]  /*23510*/  IADD3 R93, P6, PT, R28, R7, RZ ;  /* 0x000000071c5d7210 */ /* 0x000fc40007fde0ff */
[----:B------:R-:W-:Y:S01]  /*23520*/  PRMT R54, RZ, 0x7610, R54 ;  /* 0x00007610ff367816 */ /* 0x000fe20000000036 */
[----:B------:R-:W0:Y:S01]  /*23530*/  LDCU UR4, c[0x0][0x3b0] ;  /* 0x00007600ff0477ac */ /* 0x000e220008000800 */
[----:B------:R-:W-:Y:S02]  /*23540*/  PRMT R53, RZ, 0x7610, R53 ;  /* 0x00007610ff357816 */ /* 0x000fe40000000035 */
[----:B------:R-:W-:Y:S01]  /*23550*/  PRMT R52, RZ, 0x7610, R52 ;  /* 0x00007610ff347816 */ /* 0x000fe20000000034 */
[----:B------:R-:W-:Y:S01]  /*23560*/  @!P5 IMAD.MOV R26, RZ, RZ, -R26 ;  /* 0x000000ffff1ad224 */ /* 0x000fe200078e0a1a */
[----:B------:R-:W-:Y:S01]  /*23570*/  IADD3 R4, P5, PT, R27, R7, RZ ;  /* 0x000000071b047210 */ /* 0x000fe20007fbe0ff */
[----:B------:R-:W-:Y:S01]  /*23580*/  @!P3 IMAD.IADD R2, R2, 0x1, -R8 ;  /* 0x000000010202b824 */ /* 0x000fe200078e0a08 */
[----:B------:R-:W-:Y:S04]  /*23590*/  STL [R1+0x8b0], R93 ;  /* 0x0008b05d01007387 */ /* 0x000fe80000100800 */
[----:B------:R-:W-:Y:S01]  /*235a0*/  STL [R1+0x8b8], R4 ;  /* 0x0008b80401007387 */ /* 0x000fe20000100800 */
[----:B------:R-:W-:Y:S01]  /*235b0*/  PRMT R51, RZ, 0x7610, R51 ;  /* 0x00007610ff337816 */ /* 0x000fe20000000033 */
[----:B------:R-:W1:Y:S01]  /*235c0*/  LDCU UR12, c[0x0][0x3b0] ;  /* 0x00007600ff0c77ac */ /* 0x000e620008000800 */
[----:B--2---:R-:W-:-:S02]  /*235d0*/  ISETP.GE.AND P3, PT, R73, RZ, PT ;  /* 0x000000ff4900720c */ /* 0x004fc40003f66270 */
[----:B------:R-:W2:Y:S01]  /*235e0*/  LDL R73, [R1+0x12c4] ;  /* 0x0012c40001497983 */ /* 0x000ea20000100800 */
[-C--:B------:R-:W-:Y:S02]  /*235f0*/  LEA.HI.X.SX32 R11, R28, R6.reuse, 0x1, P6 ;  /* 0x000000061c0b7211 */ /* 0x080fe400030f0eff */
[----:B------:R-:W-:Y:S02]  /*23600*/  LEA.HI.X.SX32 R29, R27, R6, 0x1, P5 ;  /* 0x000000061b1d7211 */ /* 0x000fe400028f0eff */
[----:B------:R-:W-:Y:S01]  /*23610*/  SEL R28, R19, R26, !P4 ;  /* 0x0000001a131c7207 */ /* 0x000fe20006000000 */
[----:B------:R-:W-:Y:S02]  /*23620*/  @P0 IMAD.MOV.U32 R26, RZ, RZ, R93 ;  /* 0x000000ffff1a0224 */ /* 0x000fe400078e005d */
[----:B------:R-:W-:Y:S02]  /*23630*/  @P0 IMAD.MOV.U32 R27, RZ, RZ, R11 ;  /* 0x000000ffff1b0224 */ /* 0x000fe400078e000b */
[----:B------:R-:W-:-:S03]  /*23640*/  @!P1 IMAD.IADD R72, R72, 0x1, -R8 ;  /* 0x0000000148489824 */ /* 0x000fc600078e0a08 */
[----:B------:R0:W2:Y:S02]  /*23650*/  @P0 LDG.E.U8 R56, desc[UR18][R26.64] ;  /* 0x000000121a380981 */ /* 0x0000a4000c1e1100 */
[----:B------:R-:W-:Y:S01]  /*23660*/  ISETP.GT.U32.AND P1, PT, R8, R72, PT ;  /* 0x000000480800720c */ /* 0x000fe20003f24070 */
[----:B------:R-:W-:Y:S01]  /*23670*/  IMAD R28, R28, UR5, RZ ;  /* 0x000000051c1c7c24 */ /* 0x000fe2000f8e02ff */
[----:B------:R1:W-:Y:S01]  /*23680*/  STL [R1+0x8ac], R11 ;  /* 0x0008ac0b01007387 */ /* 0x0003e20000100800 */
[----:B----4-:R-:W-:Y:S01]  /*23690*/  ISETP.GT.U32.AND P6, PT, R8, R5, PT ;  /* 0x000000050800720c */ /* 0x010fe20003fc4070 */
[----:B------:R-:W4:Y:S01]  /*236a0*/  LDCU UR5, c[0x0][0x3b0] ;  /* 0x00007600ff0577ac */ /* 0x000f220008000800 */
[----:B0-----:R-:W-:Y:S02]  /*236b0*/  @P0 IMAD.MOV.U32 R26, RZ, RZ, R4 ;  /* 0x000000ffff1a0224 */ /* 0x001fe400078e0004 */
[----:B------:R-:W-:Y:S01]  /*236c0*/  @P0 IMAD.MOV.U32 R27, RZ, RZ, R29 ;  /* 0x000000ffff1b0224 */ /* 0x000fe200078e001d */
[----:B-1----:R-:W4:Y:S04]  /*236d0*/  LDL.LU R11, [R1+0x1314] ;  /* 0x00131400010b7983 */ /* 0x002f280000300800 */
[----:B------:R0:W4:Y:S02]  /*236e0*/  @P0 LDG.E.U8 R55, desc[UR18][R26.64] ;  /* 0x000000121a370981 */ /* 0x000124000c1e1100 */
[----:B0-----:R-:W-:-:S04]  /*236f0*/  IMAD.MOV.U32 R26, RZ, RZ, R2 ;  /* 0x000000ffff1a7224 */ /* 0x001fc800078e0002 */
[----:B------:R-:W-:Y:S01]  /*23700*/  @!P3 IMAD.MOV R26, RZ, RZ, -R26 ;  /* 0x000000ffff1ab224 */ /* 0x000fe200078e0a1a */
[----:B------:R-:W-:Y:S02]  /*23710*/  IADD3 R2, P3, PT, R28, R7, RZ ;  /* 0x000000071c027210 */ /* 0x000fe40007f7e0ff */
[----:B------:R-:W-:Y:S01]  /*23720*/  ISETP.GE.AND P5, PT, R71, RZ, PT ;  /* 0x000000ff4700720c */ /* 0x000fe20003fa6270 */
[----:B------:R-:W-:Y:S01]  /*23730*/  @!P1 IMAD.IADD R72, R72, 0x1, -R8 ;  /* 0x0000000148489824 */ /* 0x000fe200078e0a08 */
[----:B------:R-:W-:Y:S01]  /*23740*/  LEA.HI.X.SX32 R4, R28, R6, 0x1, P3 ;  /* 0x000000061c047211 */ /* 0x000fe200018f0eff */
[----:B------:R0:W-:Y:S01]  /*23750*/  STL [R1+0x8b4], R29 ;  /* 0x0008b41d01007387 */ /* 0x0001e20000100800 */
[----:B---3--:R-:W-:-:S03]  /*23760*/  ISETP.GT.U32.AND P1, PT, R8, R10, PT ;  /* 0x0000000a0800720c */ /* 0x008fc60003f24070 */
[----:B------:R-:W3:Y:S01]  /*23770*/  LDL.LU R71, [R1+0x68] ;  /* 0x0000680001477983 */ /* 0x000ee20000300800 */
[----:B------:R-:W-:Y:S01]  /*23780*/  SEL R27, R19, R26, !P4 ;  /* 0x0000001a131b7207 */ /* 0x000fe20006000000 */
[----:B------:R-:W-:Y:S02]  /*23790*/  @P0 IMAD.MOV.U32 R28, RZ, RZ, R2 ;  /* 0x000000ffff1c0224 */ /* 0x000fe400078e0002 */
[----:B------:R1:W-:Y:S04]  /*237a0*/  STL [R1+0x8c0], R2 ;  /* 0x0008c00201007387 */ /* 0x0003e80000100800 */
[----:B------:R1:W-:Y:S01]  /*237b0*/  STL [R1+0x8bc], R4 ;  /* 0x0008bc0401007387 */ /* 0x0003e20000100800 */
[----:B0-----:R-:W-:Y:S02]  /*237c0*/  @P0 IMAD.MOV.U32 R29, RZ, RZ, R4 ;  /* 0x000000ffff1d0224 */ /* 0x001fe400078e0004 */
[----:B------:R-:W-:-:S02]  /*237d0*/  IMAD.MOV.U32 R26, RZ, RZ, R72 ;  /* 0x000000ffff1a7224 */ /* 0x000fc400078e0048 */
[----:B------:R-:W-:Y:S01]  /*237e0*/  IMAD R27, R27, UR13, RZ ;  /* 0x0000000d1b1b7c24 */ /* 0x000fe2000f8e02ff */
[----:B------:R-:W3:Y:S04]  /*237f0*/  LDL.LU R93, [R1+0x64] ;  /* 0x00006400015d7983 */ /* 0x000ee80000300800 */
[----:B------:R0:W3:Y:S01]  /*23800*/  @P0 LDG.E.U8 R54, desc[UR18][R28.64] ;  /* 0x000000121c360981 */ /* 0x0000e2000c1e1100 */
[----:B------:R-:W-:Y:S02]  /*23810*/  @!P5 IMAD.MOV R26, RZ, RZ, -R26 ;  /* 0x000000ffff1ad224 */ /* 0x000fe400078e0a1a */
[--C-:B------:R-:W-:Y:S01]  /*23820*/  @!P1 IMAD.IADD R10, R10, 0x1, -R8.reuse ;  /* 0x000000010a0a9824 */ /* 0x100fe200078e0a08 */
[----:B-1----:R-:W-:Y:S01]  /*23830*/  IADD3 R2, P5, PT, R27, R7, RZ ;  /* 0x000000071b027210 */ /* 0x002fe20007fbe0ff */
[----:B------:R-:W-:Y:S01]  /*23840*/  @!P6 IMAD.IADD R5, R5, 0x1, -R8 ;  /* 0x000000010505e824 */ /* 0x000fe200078e0a08 */
[----:B------:R-:W-:-:S02]  /*23850*/  ISETP.GT.U32.AND P3, PT, R8, R3, PT ;  /* 0x000000030800720c */ /* 0x000fc40003f64070 */
[----:B------:R-:W-:Y:S02]  /*23860*/  PRMT R50, RZ, 0x7610, R50 ;  /* 0x00007610ff327816 */ /* 0x000fe40000000032 */
[----:B------:R-:W-:Y:S02]  /*23870*/  PRMT R49, RZ, 0x7610, R49 ;  /* 0x00007610ff317816 */ /* 0x000fe40000000031 */
[----:B------:R-:W-:Y:S02]  /*23880*/  PRMT R48, RZ, 0x7610, R48 ;  /* 0x00007610ff307816 */ /* 0x000fe40000000030 */
[----:B------:R-:W-:Y:S01]  /*23890*/  PRMT R47, RZ, 0x7610, R47 ;  /* 0x00007610ff2f7816 */ /* 0x000fe2000000002f */
[----:B------:R-:W3:Y:S01]  /*238a0*/  LDL R29, [R1+0x12b4] ;  /* 0x0012b400011d7983 */ /* 0x000ee20000100800 */
[----:B------:R-:W-:Y:S02]  /*238b0*/  LEA.HI.X.SX32 R4, R27, R6, 0x1, P5 ;  /* 0x000000061b047211 */ /* 0x000fe400028f0eff */
[----:B------:R-:W-:Y:S01]  /*238c0*/  SEL R26, R19, R26, !P4 ;  /* 0x0000001a131a7207 */ /* 0x000fe20006000000 */
[----:B------:R-:W1:Y:S04]  /*238d0*/  LDCU UR13, c[0x0][0x3b0] ;  /* 0x00007600ff0d77ac */ /* 0x000e680008000800 */
[----:B0-----:R-:W-:-:S02]  /*238e0*/  IMAD R28, R26, UR4, RZ ;  /* 0x000000041a1c7c24 */ /* 0x001fc4000f8e02ff */
[----:B------:R-:W-:Y:S01]  /*238f0*/  @P0 IMAD.MOV.U32 R26, RZ, RZ, R2 ;  /* 0x000000ffff1a0224 */ /* 0x000fe200078e0002 */
[----:B--2---:R-:W-:Y:S02]  /*23900*/  ISETP.GE.AND P1, PT, R73, RZ, PT ;  /* 0x000000ff4900720c */ /* 0x004fe40003f26270 */
[----:B------:R-:W-:Y:S01]  /*23910*/  ISETP.GT.U32.AND P6, PT, R8, R5, PT ;  /* 0x000000050800720c */ /* 0x000fe20003fc4070 */
[----:B------:R-:W2:Y:S04]  /*23920*/  LDL R73, [R1+0x12bc] ;  /* 0x0012bc0001497983 */ /* 0x000ea80000100800 */
[----:B------:R0:W-:Y:S04]  /*23930*/  STL [R1+0x8d8], R2 ;  /* 0x0008d80201007387 */ /* 0x0001e80000100800 */
[----:B------:R0:W-:Y:S04]  /*23940*/  STL [R1+0x8d4], R4 ;  /* 0x0008d40401007387 */ /* 0x0001e80000100800 */
[----:B------:R-:W2:Y:S01]  /*23950*/  LDL.LU R72, [R1+0x60] ;  /* 0x0000600001487983 */ /* 0x000ea20000300800 */
[----:B------:R-:W-:-:S02]  /*23960*/  @P0 IMAD.MOV.U32 R27, RZ, RZ, R4 ;  /* 0x000000ffff1b0224 */ /* 0x000fc400078e0004 */
[--C-:B------:R-:W-:Y:S01]  /*23970*/  @!P3 IMAD.IADD R3, R3, 0x1, -R8.reuse ;  /* 0x000000010303b824 */ /* 0x100fe200078e0a08 */
[----:B------:R-:W-:Y:S01]  /*23980*/  ISETP.GT.U32.AND P5, PT, R8, R10, PT ;  /* 0x0000000a0800720c */ /* 0x000fe20003fa4070 */
[----:B------:R-:W1:Y:S01]  /*23990*/  LDCU UR4, c[0x0][0x3b0] ;  /* 0x00007600ff0477ac */ /* 0x000e620008000800 */
[----:B------:R4:W2:Y:S04]  /*239a0*/  @P0 LDG.E.U8 R53, desc[UR18][R26.64] ;  /* 0x000000121a350981 */ /* 0x0008a8000c1e1100 */
[----:B0-----:R-:W2:Y:S01]  /*239b0*/  LDL R2, [R1+0x129c] ;  /* 0x00129c0001027983 */ /* 0x001ea20000100800 */
[----:B------:R-:W-:Y:S01]  /*239c0*/  @!P6 IMAD.IADD R5, R5, 0x1, -R8 ;  /* 0x000000010505e824 */ /* 0x000fe200078e0a08 */
[----:B------:R-:W-:Y:S02]  /*239d0*/  IADD3 R4, P6, PT, R28, R7, RZ ;  /* 0x000000071c047210 */ /* 0x000fe40007fde0ff */
[----:B------:R-:W-:Y:S01]  /*239e0*/  ISETP.GT.U32.AND P3, PT, R8, R3, PT ;  /* 0x000000030800720c */ /* 0x000fe20003f64070 */
[----:B----4-:R-:W-:-:S04]  /*239f0*/  IMAD.MOV.U32 R26, RZ, RZ, R5 ;  /* 0x000000ffff1a7224 */ /* 0x010fc800078e0005 */
[----:B------:R-:W-:Y:S01]  /*23a00*/  @!P1 IMAD.MOV R26, RZ, RZ, -R26 ;  /* 0x000000ffff1a9224 */ /* 0x000fe200078e0a1a */
[----:B------:R-:W-:-:S04]  /*23a10*/  LEA.HI.X.SX32 R5, R28, R6, 0x1, P6 ;  /* 0x000000061c057211 */ /* 0x000fc800030f0eff */
[----:B------:R-:W-:Y:S01]  /*23a20*/  SEL R28, R19, R26, !P4 ;  /* 0x0000001a131c7207 */ /* 0x000fe20006000000 */
[----:B------:R-:W-:Y:S02]  /*23a30*/  @P0 IMAD.MOV.U32 R26, RZ, RZ, R4 ;  /* 0x000000ffff1a0224 */ /* 0x000fe400078e0004 */
[----:B------:R-:W-:Y:S02]  /*23a40*/  @P0 IMAD.MOV.U32 R27, RZ, RZ, R5 ;  /* 0x000000ffff1b0224 */ /* 0x000fe400078e0005 */
[----:B------:R-:W-:Y:S01]  /*23a50*/  IMAD R28, R28, UR5, RZ ;  /* 0x000000051c1c7c24 */ /* 0x000fe2000f8e02ff */
[----:B------:R0:W-:Y:S01]  /*23a60*/  STL [R1+0x8e0], R4 ;  /* 0x0008e00401007387 */ /* 0x0001e20000100800 */
[----:B---3--:R-:W-:-:S03]  /*23a70*/  ISETP.GT.U32.AND P1, PT, R8, R71, PT ;  /* 0x000000470800720c */ /* 0x008fc60003f24070 */
[----:B------:R3:W-:Y:S01]  /*23a80*/  STL [R1+0x8dc], R5 ;  /* 0x0008dc0501007387 */ /* 0x0007e20000100800 */
[--C-:B------:R-:W-:Y:S02]  /*23a90*/  @!P5 IMAD.IADD R10, R10, 0x1, -R8.reuse ;  /* 0x000000010a0ad824 */ /* 0x100fe400078e0a08 */
[--C-:B------:R-:W-:Y:S01]  /*23aa0*/  @!P3 IMAD.IADD R3, R3, 0x1, -R8.reuse ;  /* 0x000000010303b824 */ /* 0x100fe200078e0a08 */
[----:B0-----:R-:W4:Y:S04]  /*23ab0*/  LDL R4, [R1+0x12b0] ;  /* 0x0012b00001047983 */ /* 0x001f280000100800 */
[----:B------:R0:W4:Y:S01]  /*23ac0*/  @P0 LDG.E.U8 R52, desc[UR18][R26.64] ;  /* 0x000000121a340981 */ /* 0x000122000c1e1100 */
[----:B------:R-:W0:Y:S03]  /*23ad0*/  LDCU UR5, c[0x0][0x3b0] ;  /* 0x00007600ff0577ac */ /* 0x000e260008000800 */
[----:B---3--:R-:W3:Y:S01]  /*23ae0*/  LDL.LU R5, [R1+0x5c] ;  /* 0x00005c0001057983 */ /* 0x008ee20000300800 */
[----:B------:R-:W-:Y:S01]  /*23af0*/  @!P1 IMAD.IADD R71, R71, 0x1, -R8 ;  /* 0x0000000147479824 */ /* 0x000fe200078e0a08 */
[----:B------:R-:W-:-:S02]  /*23b00*/  ISETP.GE.AND P6, PT, R29, RZ, PT ;  /* 0x000000ff1d00720c */ /* 0x000fc40003fc6270 */
[C---:B------:R-:W-:Y:S01]  /*23b10*/  IADD3 R29, P3, PT, R28.reuse, R7, RZ ;  /* 0x000000071c1d7210 */ /* 0x040fe20007f7e0ff */
[----:B0-----:R-:W-:Y:S02]  /*23b20*/  IMAD.MOV.U32 R27, RZ, RZ, R10 ;  /* 0x000000ffff1b7224 */ /* 0x001fe400078e000a */
[----:B------:R-:W3:Y:S01]  /*23b30*/  LDL.LU R10, [R1+0x1310] ;  /* 0x00131000010a7983 */ /* 0x000ee20000300800 */
[----:B------:R-:W-:-:S03]  /*23b40*/  LEA.HI.X.SX32 R26, R28, R6, 0x1, P3 ;  /* 0x000000061c1a7211 */ /* 0x000fc600018f0eff */
[----:B------:R0:W-:Y:S01]  /*23b50*/  STL [R1+0x8e8], R29 ;  /* 0x0008e81d01007387 */ /* 0x0001e20000100800 */
[----:B------:R-:W-:-:S03]  /*23b60*/  @P0 IMAD.MOV.U32 R28, RZ, RZ, R29 ;  /* 0x000000ffff1c0224 */ /* 0x000fc600078e001d */
[----:B------:R-:W-:Y:S02]  /*23b70*/  @!P6 IMAD.MOV R27, RZ, RZ, -R27 ;  /* 0x000000ffff1be224 */ /* 0x000fe400078e0a1b */
[----:B0-----:R-:W-:-:S03]  /*23b80*/  @P0 IMAD.MOV.U32 R29, RZ, RZ, R26 ;  /* 0x000000ffff1d0224 */ /* 0x001fc600078e001a */
[----:B------:R-:W-:Y:S02]  /*23b90*/  SEL R27, R19, R27, !P4 ;  /* 0x0000001b131b7207 */ /* 0x000fe40006000000 */
[----:B------:R1:W3:Y:S03]  /*23ba0*/  @P0 LDG.E.U8 R51, desc[UR18][R28.64] ;  /* 0x000000121c330981 */ /* 0x0002e6000c1e1100 */
[----:B-1----:R-:W-:Y:S01]  /*23bb0*/  IMAD R28, R27, UR4, RZ ;  /* 0x000000041b1c7c24 */ /* 0x002fe2000f8e02ff */
[----:B--2---:R-:W-:Y:S02]  /*23bc0*/  ISETP.GE.AND P1, PT, R73, RZ, PT ;  /* 0x000000ff4900720c */ /* 0x004fe40003f26270 */
[C---:B------:R-:W-:Y:S01]  /*23bd0*/  ISETP.GT.U32.AND P5, PT, R8.reuse, R93, PT ;  /* 0x0000005d0800720c */ /* 0x040fe20003fa4070 */
[----:B------:R-:W2:Y:S01]  /*23be0*/  LDL.LU R73, [R1+0x58] ;  /* 0x0000580001497983 */ /* 0x000ea20000300800 */
[----:B------:R-:W-:-:S03]  /*23bf0*/  ISETP.GT.U32.AND P6, PT, R8, R72, PT ;  /* 0x000000480800720c */ /* 0x000fc60003fc4070 */
[----:B------:R0:W-:Y:S01]  /*23c00*/  STL [R1+0x8e4], R26 ;  /* 0x0008e41a01007387 */ /* 0x0001e20000100800 */
[----:B------:R-:W-:Y:S01]  /*23c10*/  ISETP.GT.U32.AND P3, PT, R8, R71, PT ;  /* 0x000000470800720c */ /* 0x000fe20003f64070 */
[----:B------:R-:W1:Y:S01]  /*23c20*/  LDCU UR4, c[0x0][0x3b0] ;  /* 0x00007600ff0477ac */ /* 0x000e620008000800 */
[----:B0-----:R-:W-:-:S04]  /*23c30*/  IMAD.MOV.U32 R26, RZ, RZ, R3 ;  /* 0x000000ffff1a7224 */ /* 0x001fc800078e0003 */
[----:B------:R-:W-:Y:S01]  /*23c40*/  @!P1 IMAD.MOV R26, RZ, RZ, -R26 ;  /* 0x000000ffff1a9224 */ /* 0x000fe200078e0a1a */
[----:B------:R-:W-:Y:S02]  /*23c50*/  ISETP.GE.AND P1, PT, R2, RZ, PT ;  /* 0x000000ff0200720c */ /* 0x000fe40003f26270 */
[----:B------:R-:W2:Y:S01]  /*23c60*/  LDL R2, [R1+0x12ac] ;  /* 0x0012ac0001027983 */ /* 0x000ea20000100800 */
[----:B------:R-:W-:Y:S01]  /*23c70*/  @!P6 IMAD.IADD R72, R72, 0x1, -R8 ;  /* 0x000000014848e824 */ /* 0x000fe200078e0a08 */
[----:B------:R-:W-:-:S04]  /*23c80*/  IADD3 R3, P6, PT, R28, R7, RZ ;  /* 0x000000071c037210 */ /* 0x000fc80007fde0ff */
[----:B------:R-:W-:Y:S01]  /*23c90*/  LEA.HI.X.SX32 R28, R28, R6, 0x1, P6 ;  /* 0x000000061c1c7211 */ /* 0x000fe200030f0eff */
[----:B------:R-:W-:Y:S04]  /*23ca0*/  STL [R1+0x8f0], R3 ;  /* 0x0008f00301007387 */ /* 0x000fe80000100800 */
[----:B------:R0:W-:Y:S01]  /*23cb0*/  STL [R1+0x8ec], R28 ;  /* 0x0008ec1c01007387 */ /* 0x0001e20000100800 */
[----:B------:R-:W-:Y:S02]  /*23cc0*/  @P0 IMAD.MOV.U32 R29, RZ, RZ, R28 ;  /* 0x000000ffff1d0224 */ /* 0x000fe400078e001c */
[----:B0-----:R-:W-:Y:S02]  /*23cd0*/  @P0 IMAD.MOV.U32 R28, RZ, RZ, R3 ;  /* 0x000000ffff1c0224 */ /* 0x001fe400078e0003 */
[----:B------:R-:W2:Y:S01]  /*23ce0*/  LDL R3, [R1+0x12d0] ;  /* 0x0012d00001037983 */ /* 0x000ea20000100800 */
[--C-:B------:R-:W-:Y:S01]  /*23cf0*/  @!P5 IMAD.IADD R93, R93, 0x1, -R8.reuse ;  /* 0x000000015d5dd824 */ /* 0x100fe200078e0a08 */
[----:B------:R-:W-:Y:S01]  /*23d00*/  SEL R26, R19, R26, !P4 ;  /* 0x0000001a131a7207 */ /* 0x000fe20006000000 */
[----:B------:R-:W-:Y:S01]  /*23d10*/  @!P3 IMAD.IADD R71, R71, 0x1, -R8 ;  /* 0x000000014747b824 */ /* 0x000fe200078e0a08 */
[C---:B------:R-:W-:Y:S01]  /*23d20*/  ISETP.GT.U32.AND P6, PT, R8.reuse, R72, PT ;  /* 0x000000480800720c */ /* 0x040fe20003fc4070 */
[----:B------:R0:W2:Y:S01]  /*23d30*/  @P0 LDG.E.U8 R50, desc[UR18][R28.64] ;  /* 0x000000121c320981 */ /* 0x0000a2000c1e1100 */
[----:B------:R-:W-:Y:S01]  /*23d40*/  ISETP.GT.U32.AND P5, PT, R8, R93, PT ;  /* 0x0000005d0800720c */ /* 0x000fe20003fa4070 */
[----:B------:R-:W-:-:S02]  /*23d50*/  IMAD.MOV.U32 R27, RZ, RZ, R71 ;  /* 0x000000ffff1b7224 */ /* 0x000fc400078e0047 */
[----:B------:R-:W-:Y:S01]  /*23d60*/  IMAD R26, R26, UR5, RZ ;  /* 0x000000051a1a7c24 */ /* 0x000fe2000f8e02ff */
[----:B----4-:R-:W-:Y:S01]  /*23d70*/  ISETP.GE.AND P3, PT, R4, RZ, PT ;  /* 0x000000ff0400720c */ /* 0x010fe20003f66270 */
[----:B------:R-:W4:Y:S01]  /*23d80*/  LDCU UR5, c[0x0][0x3b0] ;  /* 0x00007600ff0577ac */ /* 0x000f220008000800 */
[----:B------:R-:W-:Y:S02]  /*23d90*/  @!P1 IMAD.MOV R27, RZ, RZ, -R27 ;  /* 0x000000ffff1b9224 */ /* 0x000fe400078e0a1b */
[----:B------:R-:W-:-:S05]  /*23da0*/  IADD3 R4, P1, PT, R26, R7, RZ ;  /* 0x000000071a047210 */ /* 0x000fca0007f3e0ff */
[----:B------:R-:W-:Y:S01]  /*23db0*/  @!P5 IMAD.IADD R93, R93, 0x1, -R8 ;  /* 0x000000015d5dd824 */ /* 0x000fe200078e0a08 */
[----:B---3--:R-:W-:Y:S02]  /*23dc0*/  ISETP.GT.U32.AND P5, PT, R8, R5, PT ;  /* 0x000000050800720c */ /* 0x008fe40003fa4070 */
[----:B------:R-:W-:Y:S01]  /*23dd0*/  LEA.HI.X.SX32 R71, R26, R6, 0x1, P1 ;  /* 0x000000061a477211 */ /* 0x000fe200008f0eff */
[----:B0-----:R-:W-:Y:S02]  /*23de0*/  @P0 IMAD.MOV.U32 R28, RZ, RZ, R4 ;  /* 0x000000ffff1c0224 */ /* 0x001fe400078e0004 */
[----:B------:R-:W-:Y:S02]  /*23df0*/  IMAD.MOV.U32 R26, RZ, RZ, R93 ;  /* 0x000000ffff1a7224 */ /* 0x000fe400078e005d */
[----:B------:R-:W-:Y:S01]  /*23e00*/  @P0 IMAD.MOV.U32 R29, RZ, RZ, R71 ;  /* 0x000000ffff1d0224 */ /* 0x000fe200078e0047 */
[----:B------:R-:W-:Y:S04]  /*23e10*/  STL [R1+0x8f8], R4 ;  /* 0x0008f80401007387 */ /* 0x000fe80000100800 */
[----:B------:R0:W-:Y:S01]  /*23e20*/  STL [R1+0x8f4], R71 ;  /* 0x0008f44701007387 */ /* 0x0001e20000100800 */
[----:B------:R-:W-:-:S03]  /*23e30*/  @!P3 IMAD.MOV R26, RZ, RZ, -R26 ;  /* 0x000000ffff1ab224 */ /* 0x000fc600078e0a1a */
[----:B------:R3:W4:Y:S01]  /*23e40*/  @P0 LDG.E.U8 R49, desc[UR18][R28.64] ;  /* 0x000000121c310981 */ /* 0x000722000c1e1100 */
[----:B------:R-:W-:-:S03]  /*23e50*/  @!P5 IMAD.IADD R5, R5, 0x1, -R8 ;  /* 0x000000010505d824 */ /* 0x000fc600078e0a08 */
[----:B0-----:R-:W4:Y:S01]  /*23e60*/  LDL R71, [R1+0x12c8] ;  /* 0x0012c80001477983 */ /* 0x001f220000100800 */
[C---:B---3--:R-:W-:Y:S02]  /*23e70*/  SEL R28, R19.reuse, R27, !P4 ;  /* 0x0000001b131c7207 */ /* 0x048fe40006000000 */
[----:B------:R-:W-:Y:S02]  /*23e80*/  ISETP.GT.U32.AND P3, PT, R8, R5, PT ;  /* 0x000000050800720c */ /* 0x000fe40003f64070 */
[----:B------:R-:W-:Y:S01]  /*23e90*/  SEL R27, R19, R26, !P4 ;  /* 0x0000001a131b7207 */ /* 0x000fe20006000000 */
[----:B------:R-:W-:Y:S02]  /*23ea0*/  @!P6 IMAD.IADD R72, R72, 0x1, -R8 ;  /* 0x000000014848e824 */ /* 0x000fe400078e0a08 */
[----:B------:R-:W-:Y:S01]  /*23eb0*/  IMAD R28, R28, UR12, RZ ;  /* 0x0000000c1c1c7c24 */ /* 0x000fe2000f8e02ff */
[----:B------:R-:W-:Y:S01]  /*23ec0*/  PRMT R46, RZ, 0x7610, R46 ;  /* 0x00007610ff2e7816 */ /* 0x000fe2000000002e */
[----:B------:R-:W-:-:S02]  /*23ed0*/  IMAD.MOV.U32 R26, RZ, RZ, R72 ;  /* 0x000000ffff1a7224 */ /* 0x000fc400078e0048 */
[----:B-1----:R-:W-:Y:S01]  /*23ee0*/  IMAD R27, R27, UR4, RZ ;  /* 0x000000041b1b7c24 */ /* 0x002fe2000f8e02ff */
[----:B------:R-:W3:Y:S01]  /*23ef0*/  LDL R72, [R1+0xf4c] ;  /* 0x000f4c0001487983 */ /* 0x000ee20000100800 */
[C---:B------:R-:W-:Y:S01]  /*23f00*/  IADD3 R4, P6, PT, R28.reuse, R7, RZ ;  /* 0x000000071c047210 */ /* 0x040fe20007fde0ff */
[----:B------:R-:W0:Y:S01]  /*23f10*/  LDCU UR4, c[0x0][0x3b0] ;  /* 0x00007600ff0477ac */ /* 0x000e220008000800 */
[----:B------:R-:W-:Y:S02]  /*23f20*/  PRMT R45, RZ, 0x7610, R45 ;  /* 0x00007610ff2d7816 */ /* 0x000fe4000000002d */
[----:B------:R-:W-:Y:S02]  /*23f30*/  PRMT R44, RZ, 0x7610, R44 ;  /* 0x00007610ff2c7816 */ /* 0x000fe4000000002c */
[----:B------:R-:W-:Y:S01]  /*23f40*/  LEA.HI.X.SX32 R29, R28, R6, 0x1, P6 ;  /* 0x000000061c1d7211 */ /* 0x000fe200030f0eff */
[----:B------:R-:W-:Y:S01]  /*23f50*/  @!P3 IMAD.IADD R5, R5, 0x1, -R8 ;  /* 0x000000010505b824 */ /* 0x000fe200078e0a08 */
[----:B------:R-:W-:Y:S01]  /*23f60*/  STL [R1+0x900], R4 ;  /* 0x0009000401007387 */ /* 0x000fe20000100800 */
[----:B------:R-:W1:Y:S01]  /*23f70*/  LDCU UR12, c[0x0][0x3b0] ;  /* 0x00007600ff0c77ac */ /* 0x000e620008000800 */
[----:B--2---:R-:W-:-:S02]  /*23f80*/  ISETP.GT.U32.AND P1, PT, R8, R73, PT ;  /* 0x000000490800720c */ /* 0x004fc40003f24070 */
[----:B------:R-:W-:-:S11]  /*23f90*/  ISETP.GE.AND P5, PT, R2, RZ, PT ;  /* 0x000000ff0200720c */ /* 0x000fd60003fa6270 */
[----:B------:R-:W-:Y:S02]  /*23fa0*/  @!P1 IMAD.IADD R73, R73, 0x1, -R8 ;  /* 0x0000000149499824 */ /* 0x000fe400078e0a08 */
[----:B------:R-:W-:Y:S01]  /*23fb0*/  @!P5 IMAD.MOV R26, RZ, RZ, -R26 ;  /* 0x000000ffff1ad224 */ /* 0x000fe200078e0a1a */
[----:B------:R-:W-:-:S04]  /*23fc0*/  IADD3 R2, P5, PT, R27, R7, RZ ;  /* 0x000000071b027210 */ /* 0x000fc80007fbe0ff */
[----:B------:R-:W-:Y:S01]  /*23fd0*/  SEL R28, R19, R26, !P4 ;  /* 0x0000001a131c7207 */ /* 0x000fe20006000000 */
[----:B------:R-:W-:Y:S01]  /*23fe0*/  @P0 IMAD.MOV.U32 R26, RZ, RZ, R4 ;  /* 0x000000ffff1a0224 */ /* 0x000fe200078e0004 */
[----:B------:R-:W-:Y:S02]  /*23ff0*/  ISETP.GE.AND P3, PT, R3, RZ, PT ;  /* 0x000000ff0300720c */ /* 0x000fe40003f66270 */
[----:B------:R-:W-:Y:S01]  /*24000*/  LEA.HI.X.SX32 R3, R27, R6, 0x1, P5 ;  /* 0x000000061b037211 */ /* 0x000fe200028f0eff */
[----:B------:R-:W-:Y:S01]  /*24010*/  @P0 IMAD.MOV.U32 R27, RZ, RZ, R29 ;  /* 0x000000ffff1b0224 */ /* 0x000fe200078e001d */
[----:B------:R-:W-:-:S04]  /*24020*/  ISETP.GT.U32.AND P1, PT, R8, R73, PT ;  /* 0x000000490800720c */ /* 0x000fc80003f24070 */
[----:B------:R2:W3:Y:S01]  /*24030*/  @P0 LDG.E.U8 R48, desc[UR18][R26.64] ;  /* 0x000000121a300981 */ /* 0x0004e2000c1e1100 */
[----:B----4-:R-:W-:-:S03]  /*24040*/  IMAD R28, R28, UR5, RZ ;  /* 0x000000051c1c7c24 */ /* 0x010fc6000f8e02ff */
[----:B------:R4:W-:Y:S01]  /*24050*/  STL [R1+0x918], R2 ;  /* 0x0009180201007387 */ /* 0x0009e20000100800 */
[----:B--2---:R-:W-:Y:S02]  /*24060*/  @P0 IMAD.MOV.U32 R26, RZ, RZ, R2 ;  /* 0x000000ffff1a0224 */ /* 0x004fe400078e0002 */
[----:B------:R-:W-:Y:S02]  /*24070*/  @P0 IMAD.MOV.U32 R27, RZ, RZ, R3 ;  /* 0x000000ffff1b0224 */ /* 0x000fe400078e0003 */
[----:B------:R-:W-:Y:S01]  /*24080*/  @!P1 IMAD.IADD R73, R73, 0x1, -R8 ;  /* 0x0000000149499824 */ /* 0x000fe200078e0a08 */
[----:B------:R-:W-:Y:S01]  /*24090*/  ISETP.GT.U32.AND P6, PT, R8, R10, PT ;  /* 0x0000000a0800720c */ /* 0x000fe20003fc4070 */
[----:B------:R-:W2:Y:S01]  /*240a0*/  LDCU UR5, c[0x0][0x3b0] ;  /* 0x00007600ff0577ac */ /* 0x000ea20008000800 */
[----:B------:R0:W2:Y:S04]  /*240b0*/  @P0 LDG.E.U8 R47, desc[UR18][R26.64] ;  /* 0x000000121a2f0981 */ /* 0x0000a8000c1e1100 */
[----:B------:R-:W-:Y:S04]  /*240c0*/  STL [R1+0x8fc], R29 ;  /* 0x0008fc1d01007387 */ /* 0x000fe80000100800 */
[----:B------:R1:W-:Y:S01]  /*240d0*/  STL [R1+0x914], R3 ;  /* 0x0009140301007387 */ /* 0x0003e20000100800 */
[----:B0-----:R-:W-:-:S04]  /*240e0*/  IMAD.MOV.U32 R26, RZ, RZ, R5 ;  /* 0x000000ffff1a7224 */ /* 0x001fc800078e0005 */
[----:B------:R-:W-:Y:S01]  /*240f0*/  @!P3 IMAD.MOV R26, RZ, RZ, -R26 ;  /* 0x000000ffff1ab224 */ /* 0x000fe200078e0a1a */
[----:B----4-:R-:W-:-:S04]  /*24100*/  IADD3 R2, P3, PT, R28, R7, RZ ;  /* 0x000000071c027210 */ /* 0x010fc80007f7e0ff */
[----:B-1----:R-:W-:Y:S02]  /*24110*/  LEA.HI.X.SX32 R3, R28, R6, 0x1, P3 ;  /* 0x000000061c037211 */ /* 0x002fe400018f0eff */
[----:B------:R-:W-:Y:S01]  /*24120*/  SEL R27, R19, R26, !P4 ;  /* 0x0000001a131b7207 */ /* 0x000fe20006000000 */
[----:B------:R0:W-:Y:S01]  /*24130*/  STL [R1+0x920], R2 ;  /* 0x0009200201007387 */ /* 0x0001e20000100800 */
[----:B------:R-:W-:-:S03]  /*24140*/  IMAD.MOV.U32 R26, RZ, RZ, R73 ;  /* 0x000000ffff1a7224 */ /* 0x000fc600078e0049 */
[----:B------:R1:W-:Y:S04]  /*24150*/  STL [R1+0x91c], R3 ;  /* 0x00091c0301007387 */ /* 0x0003e80000100800 */
[----:B------:R-:W4:Y:S01]  /*24160*/  LDL R73, [R1+0xf50] ;  /* 0x000f500001497983 */ /* 0x000f220000100800 */
[----:B------:R-:W-:Y:S02]  /*24170*/  ISETP.GE.AND P5, PT, R71, RZ, PT ;  /* 0x000000ff4700720c */ /* 0x000fe40003fa6270 */
[----:B------:R-:W-:Y:S01]  /*24180*/  ISETP.GT.U32.AND P1, PT, R8, R11, PT ;  /* 0x0000000b0800720c */ /* 0x000fe20003f24070 */
[----:B------:R-:W-:Y:S01]  /*24190*/  IMAD R27, R27, UR13, RZ ;  /* 0x0000000d1b1b7c24 */ /* 0x000fe2000f8e02ff */
[----:B------:R-:W2:Y:S01]  /*241a0*/  LDL R71, [R1+0xf58] ;  /* 0x000f580001477983 */ /* 0x000ea20000100800 */
[----:B------:R-:W-:-:S02]  /*241b0*/  @P0 IMAD.MOV.U32 R28, RZ, RZ, R2 ;  /* 0x000000ffff1c0224 */ /* 0x000fc400078e0002 */
[----:B------:R-:W-:Y:S02]  /*241c0*/  @P0 IMAD.MOV.U32 R29, RZ, RZ, R3 ;  /* 0x000000ffff1d0224 */ /* 0x000fe400078e0003 */
[----:B------:R-:W-:Y:S01]  /*241d0*/  @!P6 IMAD.IADD R10, R10, 0x1, -R8 ;  /* 0x000000010a0ae824 */ /* 0x000fe200078e0a08 */
[C---:B------:R-:W-:Y:S02]  /*241e0*/  ISETP.GT.U32.AND P3, PT, R8.reuse, R12, PT ;  /* 0x0000000c0800720c */ /* 0x040fe40003f64070 */
[----:B------:R-:W-:Y:S02]  /*241f0*/  PRMT R42, RZ, 0x7610, R42 ;  /* 0x00007610ff2a7816 */ /* 0x000fe4000000002a */
[----:B------:R-:W-:Y:S01]  /*24200*/  PRMT R41, RZ, 0x7610, R41 ;  /* 0x00007610ff297816 */ /* 0x000fe20000000029 */
[----:B------:R3:W2:Y:S01]  /*24210*/  @P0 LDG.E.U8 R46, desc[UR18][R28.64] ;  /* 0x000000121c2e0981 */ /* 0x0006a2000c1e1100 */
[----:B------:R-:W-:Y:S01]  /*24220*/  @!P5 IMAD.MOV R26, RZ, RZ, -R26 ;  /* 0x000000ffff1ad224 */ /* 0x000fe200078e0a1a */
[----:B0-----:R-:W-:Y:S01]  /*24230*/  IADD3 R2, P5, PT, R27, R7, RZ ;  /* 0x000000071b027210 */ /* 0x001fe20007fbe0ff */
[----:B------:R-:W-:Y:S01]  /*24240*/  @!P1 IMAD.IADD R11, R11, 0x1, -R8 ;  /* 0x000000010b0b9824 */ /* 0x000fe200078e0a08 */
[----:B------:R-:W0:Y:S02]  /*24250*/  LDCU UR13, c[0x0][0x3b0] ;  /* 0x00007600ff0d77ac */ /* 0x000e240008000800 */
[----:B-1----:R-:W-:Y:S01]  /*24260*/  LEA.HI.X.SX32 R3, R27, R6, 0x1, P5 ;  /* 0x000000061b037211 */ /* 0x002fe200028f0eff */
[----:B------:R1:W-:Y:S01]  /*24270*/  STL [R1+0x928], R2 ;  /* 0x0009280201007387 */ /* 0x0003e20000100800 */
[----:B------:R-:W-:-:S02]  /*24280*/  ISETP.GT.U32.AND P6, PT, R8, R10, PT ;  /* 0x0000000a0800720c */ /* 0x000fc40003fc4070 */
[----:B---3--:R-:W-:Y:S01]  /*24290*/  ISETP.GE.AND P1, PT, R72, RZ, PT ;  /* 0x000000ff4800720c */ /* 0x008fe20003f26270 */
[----:B------:R3:W-:Y:S04]  /*242a0*/  STL [R1+0x924], R3 ;  /* 0x0009240301007387 */ /* 0x0007e80000100800 */
[----:B------:R-:W2:Y:S01]  /*242b0*/  LDL R72, [R1+0xf54] ;  /* 0x000f540001487983 */ /* 0x000ea20000100800 */
[----:B------:R-:W-:-:S05]  /*242c0*/  SEL R26, R19, R26, !P4 ;  /* 0x0000001a131a7207 */ /* 0x000fca0006000000 */
[----:B------:R-:W-:Y:S02]  /*242d0*/  IMAD R28, R26, UR4, RZ ;  /* 0x000000041a1c7c24 */ /* 0x000fe4000f8e02ff */
[----:B------:R-:W-:Y:S02]  /*242e0*/  @P0 IMAD.MOV.U32 R26, RZ, RZ, R2 ;  /* 0x000000ffff1a0224 */ /* 0x000fe400078e0002 */
[----:B------:R-:W-:Y:S02]  /*242f0*/  @P0 IMAD.MOV.U32 R27, RZ, RZ, R3 ;  /* 0x000000ffff1b0224 */ /* 0x000fe400078e0003 */
[--C-:B------:R-:W-:Y:S02]  /*24300*/  @!P6 IMAD.IADD R10, R10, 0x1, -R8.reuse ;  /* 0x000000010a0ae824 */ /* 0x100fe400078e0a08 */
[----:B------:R-:W-:Y:S01]  /*24310*/  @!P3 IMAD.IADD R12, R12, 0x1, -R8 ;  /* 0x000000010c0cb824 */ /* 0x000fe200078e0a08 */
[----:B-1----:R-:W-:Y:S02]  /*24320*/  IADD3 R2, P6, PT, R28, R7, RZ ;  /* 0x000000071c027210 */ /* 0x002fe40007fde0ff */
[----:B------:R-:W-:Y:S01]  /*24330*/  ISETP.GT.U32.AND P5, PT, R8, R11, PT ;  /* 0x0000000b0800720c */ /* 0x000fe20003fa4070 */
[----:B------:R-:W1:Y:S01]  /*24340*/  LDCU UR4, c[0x0][0x3b0] ;  /* 0x00007600ff0477ac */ /* 0x000e620008000800 */
[----:B------:R0:W2:Y:S01]  /*24350*/  @P0 LDG.E.U8 R45, desc[UR18][R26.64] ;  /* 0x000000121a2d0981 */ /* 0x0000a2000c1e1100 */
[----:B---3--:R-:W-:-:S03]  /*24360*/  LEA.HI.X.SX32 R3, R28, R6, 0x1, P6 ;  /* 0x000000061c037211 */ /* 0x008fc600030f0eff */
[----:B------:R3:W-:Y:S04]  /*24370*/  STL [R1+0x930], R2 ;  /* 0x0009300201007387 */ /* 0x0007e80000100800 */
[----:B------:R0:W-:Y:S01]  /*24380*/  STL [R1+0x92c], R3 ;  /* 0x00092c0301007387 */ /* 0x0001e20000100800 */
[----:B------:R-:W-:Y:S01]  /*24390*/  @!P1 IMAD.MOV R10, RZ, RZ, -R10 ;  /* 0x000000ffff0a9224 */ /* 0x000fe200078e0a0a */
[C---:B------:R-:W-:Y:S02]  /*243a0*/  ISETP.GT.U32.AND P1, PT, R8.reuse, R13, PT ;  /* 0x0000000d0800720c */ /* 0x040fe40003f24070 */
[----:B----4-:R-:W-:Y:S02]  /*243b0*/  ISETP.GE.AND P6, PT, R73, RZ, PT ;  /* 0x000000ff4900720c */ /* 0x010fe40003fc6270 */
[----:B------:R-:W4:Y:S01]  /*243c0*/  LDL R73, [R1+0xf5c] ;  /* 0x000f5c0001497983 */ /* 0x000f220000100800 */
[----:B------:R-:W-:-:S02]  /*243d0*/  ISETP.GT.U32.AND P3, PT, R8, R12, PT ;  /* 0x0000000c0800720c */ /* 0x000fc40003f64070 */
[----:B------:R-:W-:-:S06]  /*243e0*/  SEL R10, R19, R10, !P4 ;  /* 0x0000000a130a7207 */ /* 0x000fcc0006000000 */
[----:B------:R-:W-:Y:S01]  /*243f0*/  @!P1 IMAD.IADD R13, R13, 0x1, -R8 ;  /* 0x000000010d0d9824 */ /* 0x000fe200078e0a08 */
[----:B--2---:R-:W-:Y:S01]  /*24400*/  ISETP.GE.AND P1, PT, R71, RZ, PT ;  /* 0x000000ff4700720c */ /* 0x004fe20003f26270 */
[----:B------:R-:W-:Y:S02]  /*24410*/  IMAD R10, R10, UR5, RZ ;  /* 0x000000050a0a7c24 */ /* 0x000fe4000f8e02ff */
[----:B0-----:R-:W-:Y:S01]  /*24420*/  @P0 IMAD.MOV.U32 R26, RZ, RZ, R2 ;  /* 0x000000ffff1a0224 */ /* 0x001fe200078e0002 */
[----:B------:R-:W0:Y:S01]  /*24430*/  LDCU UR5, c[0x0][0x3b0] ;  /* 0x00007600ff0577ac */ /* 0x000e220008000800 */
[--C-:B------:R-:W-:Y:S02]  /*24440*/  @!P5 IMAD.IADD R11, R11, 0x1, -R8.reuse ;  /* 0x000000010b0bd824 */ /* 0x100fe400078e0a08 */
[----:B------:R-:W-:Y:S01]  /*24450*/  @!P3 IMAD.IADD R12, R12, 0x1, -R8 ;  /* 0x000000010c0cb824 */ /* 0x000fe200078e0a08 */
[----:B---3--:R-:W-:Y:S01]  /*24460*/  IADD3 R2, P3, PT, R10, R7, RZ ;  /* 0x000000070a027210 */ /* 0x008fe20007f7e0ff */
[----:B------:R-:W-:-:S02]  /*24470*/  @P0 IMAD.MOV.U32 R27, RZ, RZ, R3 ;  /* 0x000000ffff1b0224 */ /* 0x000fc400078e0003 */
[----:B------:R-:W-:Y:S01]  /*24480*/  @!P6 IMAD.MOV R11, RZ, RZ, -R11 ;  /* 0x000000ffff0be224 */ /* 0x000fe200078e0a0b */
[----:B------:R-:W-:Y:S02]  /*24490*/  LEA.HI.X.SX32 R3, R10, R6, 0x1, P3 ;  /* 0x000000060a037211 */ /* 0x000fe400018f0eff */
[C---:B------:R-:W-:Y:S02]  /*244a0*/  ISETP.GT.U32.AND P3, PT, R8.reuse, R13, PT ;  /* 0x0000000d0800720c */ /* 0x040fe40003f64070 */
[----:B------:R-:W-:Y:S01]  /*244b0*/  ISETP.GT.U32.AND P6, PT, R8, R14, PT ;  /* 0x0000000e0800720c */ /* 0x000fe20003fc4070 */
[----:B------:R-:W-:Y:S01]  /*244c0*/  STL [R1+0x938], R2 ;  /* 0x0009380201007387 */ /* 0x000fe20000100800 */
[----:B------:R-:W-:-:S03]  /*244d0*/  @!P1 IMAD.MOV R12, RZ, RZ, -R12 ;  /* 0x000000ffff0c9224 */ /* 0x000fc600078e0a0c */
[----:B------:R2:W-:Y:S01]  /*244e0*/  STL [R1+0x934], R3 ;  /* 0x0009340301007387 */ /* 0x0005e20000100800 */
[----:B------:R-:W-:Y:S02]  /*244f0*/  ISETP.GE.AND P1, PT, R72, RZ, PT ;  /* 0x000000ff4800720c */ /* 0x000fe40003f26270 */
[C---:B------:R-:W-:Y:S01]  /*24500*/  SEL R11, R19.reuse, R11, !P4 ;  /* 0x0000000b130b7207 */ /* 0x040fe20006000000 */
[----:B------:R-:W3:Y:S01]  /*24510*/  LDL R71, [R1+0xf48] ;  /* 0x000f480001477983 */ /* 0x000ee20000100800 */
[----:B------:R-:W-:-:S03]  /*24520*/  SEL R12, R19, R12, !P4 ;  /* 0x0000000c130c7207 */ /* 0x000fc60006000000 */
[----:B------:R2:W3:Y:S01]  /*24530*/  @P0 LDG.E.U8 R44, desc[UR18][R26.64] ;  /* 0x000000121a2c0981 */ /* 0x0004e2000c1e1100 */
[----:B-1----:R-:W-:Y:S01]  /*24540*/  IMAD R11, R11, UR4, RZ ;  /* 0x000000040b0b7c24 */ /* 0x002fe2000f8e02ff */
[----:B------:R-:W-:Y:S01]  /*24550*/  ISETP.GT.U32.AND P5, PT, R8, R15, PT ;  /* 0x0000000f0800720c */ /* 0x000fe20003fa4070 */
[--C-:B------:R-:W-:Y:S02]  /*24560*/  @!P3 IMAD.IADD R13, R13, 0x1, -R8.reuse ;  /* 0x000000010d0db824 */ /* 0x100fe400078e0a08 */
[----:B0-----:R-:W-:Y:S02]  /*24570*/  IMAD R12, R12, UR5, RZ ;  /* 0x000000050c0c7c24 */ /* 0x001fe4000f8e02ff */
[----:B------:R-:W-:Y:S01]  /*24580*/  @!P6 IMAD.IADD R14, R14, 0x1, -R8 ;  /* 0x000000010e0ee824 */ /* 0x000fe200078e0a08 */
[----:B------:R-:W0:Y:S01]  /*24590*/  LDCU UR4, c[0x0][0x3b0] ;  /* 0x00007600ff0477ac */ /* 0x000e220008000800 */
[----:B------:R-:W1:Y:S01]  /*245a0*/  LDCU UR5, c[0x0][0x3b0] ;  /* 0x00007600ff0577ac */ /* 0x000e620008000800 */
[----:B--2---:R-:W-:Y:S01]  /*245b0*/  @P0 IMAD.MOV.U32 R27, RZ, RZ, R3 ;  /* 0x000000ffff1b0224 */ /* 0x004fe200078e0003 */
[----:B------:R-:W-:Y:S01]  /*245c0*/  IADD3 R3, P6, PT, R11, R7, RZ ;  /* 0x000000070b037210 */ /* 0x000fe20007fde0ff */
[----:B------:R-:W-:-:S02]  /*245d0*/  @P0 IMAD.MOV.U32 R26, RZ, RZ, R2 ;  /* 0x000000ffff1a0224 */ /* 0x000fc400078e0002 */
[----:B------:R-:W-:Y:S01]  /*245e0*/  @!P1 IMAD.MOV R13, RZ, RZ, -R13 ;  /* 0x000000ffff0d9224 */ /* 0x000fe200078e0a0d */
[----:B------:R-:W-:Y:S02]  /*245f0*/  IADD3 R2, P1, PT, R12, R7, RZ ;  /* 0x000000070c027210 */ /* 0x000fe40007f3e0ff */
[----:B------:R-:W-:Y:S01]  /*24600*/  LEA.HI.X.SX32 R4, R11, R6, 0x1, P6 ;  /* 0x000000060b047211 */ /* 0x000fe200030f0eff */
[----:B------:R2:W-:Y:S01]  /*24610*/  STL [R1+0x940], R3 ;  /* 0x0009400301007387 */ /* 0x0005e20000100800 */
[----:B------:R-:W-:-:S03]  /*24620*/  @P0 IMAD.MOV.U32 R10, RZ, RZ, R3 ;  /* 0x000000ffff0a0224 */ /* 0x000fc600078e0003 */
[----:B------:R0:W-:Y:S04]  /*24630*/  STL [R1+0x93c], R4 ;  /* 0x00093c0401007387 */ /* 0x0001e80000100800 */
[----:B------:R-:W3:Y:S04]  /*24640*/  LDL R72, [R1+0xf44] ;  /* 0x000f440001487983 */ /* 0x000ee80000100800 */
[----:B------:R0:W-:Y:S01]  /*24650*/  STL [R1+0x958], R2 ;  /* 0x0009580201007387 */ /* 0x0001e20000100800 */
[----:B--2---:R-:W-:-:S05]  /*24660*/  LEA.HI.X.SX32 R3, R12, R6, 0x1, P1 ;  /* 0x000000060c037211 */ /* 0x004fca00008f0eff */
[----:B------:R2:W-:Y:S01]  /*24670*/  STL [R1+0x954], R3 ;  /* 0x0009540301007387 */ /* 0x0005e20000100800 */
[----:B----4-:R-:W-:-:S03]  /*24680*/  ISETP.GE.AND P3, PT, R73, RZ, PT ;  /* 0x000000ff4900720c */ /* 0x010fc60003f66270 */
[----:B------:R-:W4:Y:S01]  /*24690*/  LDL R73, [R1+0xf40] ;  /* 0x000f400001497983 */ /* 0x000f220000100800 */
[----:B------:R-:W-:-:S05]  /*246a0*/  @!P5 IMAD.IADD R15, R15, 0x1, -R8 ;  /* 0x000000010f0fd824 */ /* 0x000fca00078e0a08 */
[C---:B------:R-:W-:Y:S02]  /*246b0*/  ISETP.GT.U32.AND P5, PT, R8.reuse, R15, PT ;  /* 0x0000000f0800720c */ /* 0x040fe40003fa4070 */
[----:B------:R-:W-:-:S11]  /*246c0*/  ISETP.GT.U32.AND P6, PT, R8, R14, PT ;  /* 0x0000000e0800720c */ /* 0x000fd60003fc4070 */
[----:B------:R-:W-:Y:S01]  /*246d0*/  @!P5 IMAD.IADD R15, R15, 0x1, -R8 ;  /* 0x000000010f0fd824 */ /* 0x000fe200078e0a08 */
[----:B------:R-:W-:-:S03]  /*246e0*/  ISETP.GT.U32.AND P5, PT, R8, R16, PT ;  /* 0x000000100800720c */ /* 0x000fc60003fa4070 */
[----:B------:R-:W-:Y:S01]  /*246f0*/  @!P3 IMAD.MOV R15, RZ, RZ, -R15 ;  /* 0x000000ffff0fb224 */ /* 0x000fe200078e0a0f */
[----:B------:R-:W-:Y:S01]  /*24700*/  SEL R13, R19, R13, !P4 ;  /* 0x0000000d130d7207 */ /* 0x000fe20006000000 */
[----:B------:R-:W-:-:S03]  /*24710*/  @P0 IMAD.MOV.U32 R11, RZ, RZ, R4 ;  /* 0x000000ffff0b0224 */ /* 0x000fc600078e0004 */
[----:B------:R-:W-:-:S05]  /*24720*/  SEL R15, R19, R15, !P4 ;  /* 0x0000000f130f7207 */ /* 0x000fca0006000000 */
[--C-:B------:R-:W-:Y:S01]  /*24730*/  @!P5 IMAD.IADD R16, R16, 0x1, -R8.reuse ;  /* 0x000000011010d824 */ /* 0x100fe200078e0a08 */
[----:B---3--:R-:W-:Y:S01]  /*24740*/  ISETP.GE.AND P5, PT, R71, RZ, PT ;  /* 0x000000ff4700720c */ /* 0x008fe20003fa6270 */
[----:B------:R-:W-:Y:S02]  /*24750*/  IMAD R13, R13, UR12, RZ ;  /* 0x0000000c0d0d7c24 */ /* 0x000fe4000f8e02ff */
[----:B------:R-:W-:Y:S02]  /*24760*/  @!P6 IMAD.IADD R14, R14, 0x1, -R8 ;  /* 0x000000010e0ee824 */ /* 0x000fe400078e0a08 */
[----:B0-----:R-:W-:Y:S01]  /*24770*/  IMAD R15, R15, UR4, RZ ;  /* 0x000000040f0f7c24 */ /* 0x001fe2000f8e02ff */
[C---:B------:R-:W-:Y:S01]  /*24780*/  ISETP.GT.U32.AND P3, PT, R8.reuse, R16, PT ;  /* 0x000000100800720c */ /* 0x040fe20003f64070 */
[----:B------:R0:W3:Y:S01]  /*24790*/  @P0 LDG.E.U8 R42, desc[UR18][R10.64] ;  /* 0x000000120a2a0981 */ /* 0x0000e2000c1e1100 */
[----:B------:R-:W-:Y:S02]  /*247a0*/  IADD3 R4, P6, PT, R13, R7, RZ ;  /* 0x000000070d047210 */ /* 0x000fe40007fde0ff */
[----:B------:R-:W-:-:S02]  /*247b0*/  ISETP.GT.U32.AND P1, PT, R8, R17, PT ;  /* 0x000000110800720c */ /* 0x000fc40003f24070 */
[----:B------:R-:W-:Y:S01]  /*247c0*/  PRMT R40, RZ, 0x7610, R40 ;  /* 0x00007610ff287816 */ /* 0x000fe20000000028 */
[----:B------:R-:W1:Y:S01]  /*247d0*/  LDCU UR4, c[0x0][0x3b0] ;  /* 0x00007600ff0477ac */ /* 0x000e620008000800 */
[----:B------:R-:W-:Y:S02]  /*247e0*/  PRMT R39, RZ, 0x7610, R39 ;  /* 0x00007610ff277816 */ /* 0x000fe40000000027 */
[----:B------:R-:W-:Y:S02]  /*247f0*/  PRMT R38, RZ, 0x7610, R38 ;  /* 0x00007610ff267816 */ /* 0x000fe40000000026 */
[----:B------:R-:W-:Y:S01]  /*24800*/  PRMT R37, RZ, 0x7610, R37 ;  /* 0x00007610ff257816 */ /* 0x000fe20000000025 */
[----:B------:R-:W-:Y:S01]  /*24810*/  @!P5 IMAD.MOV R14, RZ, RZ, -R14 ;  /* 0x000000ffff0ed224 */ /* 0x000fe200078e0a0e */
[----:B------:R-:W-:Y:S01]  /*24820*/  PRMT R36, RZ, 0x7610, R36 ;  /* 0x00007610ff247816 */ /* 0x000fe20000000024 */
[----:B0-----:R-:W-:Y:S01]  /*24830*/  @P0 IMAD.MOV.U32 R10, RZ, RZ, R2 ;  /* 0x000000ffff0a0224 */ /* 0x001fe200078e0002 */
[----:B------:R-:W-:Y:S01]  /*24840*/  IADD3 R2, P5, PT, R15, R7, RZ ;  /* 0x000000070f027210 */ /* 0x000fe20007fbe0ff */
[----:B------:R-:W-:Y:S01]  /*24850*/  @P0 IMAD.MOV.U32 R11, RZ, RZ, R3 ;  /* 0x000000ffff0b0224 */ /* 0x000fe200078e0003 */
[-C--:B------:R-:W-:Y:S01]  /*24860*/  LEA.HI.X.SX32 R5, R13, R6.reuse, 0x1, P6 ;  /* 0x000000060d057211 */ /* 0x080fe200030f0eff */
[----:B------:R-:W-:Y:S01]  /*24870*/  @!P3 IMAD.IADD R16, R16, 0x1, -R8 ;  /* 0x000000011010b824 */ /* 0x000fe200078e0a08 */
[----:B--2---:R-:W-:Y:S01]  /*24880*/  LEA.HI.X.SX32 R3, R15, R6, 0x1, P5 ;  /* 0x000000060f037211 */ /* 0x004fe200028f0eff */
[----:B------:R-:W-:Y:S01]  /*24890*/  STL [R1+0x960], R4 ;  /* 0x0009600401007387 */ /* 0x000fe20000100800 */
[----:B------:R-:W-:-:S03]  /*248a0*/  ISETP.GE.AND P3, PT, R72, RZ, PT ;  /* 0x000000ff4800720c */ /* 0x000fc60003f66270 */
[----:B------:R0:W-:Y:S04]  /*248b0*/  STL [R1+0x968], R2 ;  /* 0x0009680201007387 */ /* 0x0001e80000100800 */
[----:B------:R-:W2:Y:S04]  /*248c0*/  LDL R72, [R1+0xf3c] ;  /* 0x000f3c0001487983 */ /* 0x000ea80000100800 */
[----:B------:R-:W-:Y:S04]  /*248d0*/  STL [R1+0x95c], R5 ;  /* 0x00095c0501007387 */ /* 0x000fe80000100800 */
[----:B------:R0:W-:Y:S01]  /*248e0*/  STL [R1+0x964], R3 ;  /* 0x0009640301007387 */ /* 0x0001e20000100800 */
[----:B------:R-:W-:Y:S01]  /*248f0*/  @!P1 IMAD.IADD R17, R17, 0x1, -R8 ;  /* 0x0000000111119824 */ /* 0x000fe200078e0a08 */
[----:B------:R-:W-:-:S02]  /*24900*/  SEL R14, R19, R14, !P4 ;  /* 0x0000000e130e7207 */ /* 0x000fc40006000000 */
[----:B------:R0:W2:Y:S01]  /*24910*/  @P0 LDG.E.U8 R41, desc[UR18][R10.64] ;  /* 0x000000120a290981 */ /* 0x0000a2000c1e1100 */
[----:B------:R-:W0:Y:S01]  /*24920*/  LDCU UR12, c[0x0][0x3b0] ;  /* 0x00007600ff0c77ac */ /* 0x000e220008000800 */
[----:B----4-:R-:W-:Y:S02]  /*24930*/  ISETP.GE.AND P5, PT, R73, RZ, PT ;  /* 0x000000ff4900720c */ /* 0x010fe40003fa6270 */
[----:B------:R-:W4:Y:S01]  /*24940*/  LDL R73, [R1+0xf38] ;  /* 0x000f380001497983 */ /* 0x000f220000100800 */
[----:B------:R-:W-:Y:S01]  /*24950*/  ISETP.GT.U32.AND P1, PT, R8, R17, PT ;  /* 0x000000110800720c */ /* 0x000fe20003f24070 */
[----:B0-----:R-:W-:Y:S02]  /*24960*/  @P0 IMAD.MOV.U32 R10, RZ, RZ, R4 ;  /* 0x000000ffff0a0224 */ /* 0x001fe400078e0004 */
[----:B------:R-:W-:Y:S02]  /*24970*/  @P0 IMAD.MOV.U32 R11, RZ, RZ, R5 ;  /* 0x000000ffff0b0224 */ /* 0x000fe400078e0005 */
[----:B-1----:R-:W-:Y:S01]  /*24980*/  IMAD R14, R14, UR5, RZ ;  /* 0x000000050e0e7c24 */ /* 0x002fe2000f8e02ff */
[----:B------:R-:W-:Y:S01]  /*24990*/  ISETP.GT.U32.AND P6, PT, R8, R18, PT ;  /* 0x000000120800720c */ /* 0x000fe20003fc4070 */
[----:B------:R-:W-:Y:S01]  /*249a0*/  @!P3 IMAD.MOV R16, RZ, RZ, -R16 ;  /* 0x000000ffff10b224 */ /* 0x000fe200078e0a10 */
[----:B------:R-:W0:Y:S01]  /*249b0*/  LDCU UR5, c[0x0][0x3b0] ;  /* 0x00007600ff0577ac */ /* 0x000e220008000800 */
[----:B------:R1:W3:Y:S03]  /*249c0*/  @P0 LDG.E.U8 R40, desc[UR18][R10.64] ;  /* 0x000000120a280981 */ /* 0x0002e6000c1e1100 */
[----:B------:R-:W-:Y:S01]  /*249d0*/  SEL R16, R19, R16, !P4 ;  /* 0x0000001013107207 */ /* 0x000fe20006000000 */
[----:B------:R-:W-:-:S02]  /*249e0*/  @!P1 IMAD.IADD R17, R17, 0x1, -R8 ;  /* 0x0000000111119824 */ /* 0x000fc400078e0a08 */
[----:B-1----:R-:W-:Y:S01]  /*249f0*/  @P0 IMAD.MOV.U32 R10, RZ, RZ, R2 ;  /* 0x000000ffff0a0224 */ /* 0x002fe200078e0002 */
[C---:B------:R-:W-:Y:S01]  /*24a00*/  IADD3 R2, P3, PT, R14.reuse, R7, RZ ;  /* 0x000000070e027210 */ /* 0x040fe20007f7e0ff */
[----:B------:R-:W-:Y:S02]  /*24a10*/  @P0 IMAD.MOV.U32 R11, RZ, RZ, R3 ;  /* 0x000000ffff0b0224 */ /* 0x000fe400078e0003 */
[----:B------:R-:W-:Y:S01]  /*24a20*/  @!P5 IMAD.MOV R17, RZ, RZ, -R17 ;  /* 0x000000ffff11d224 */ /* 0x000fe200078e0a11 */
[----:B------:R-:W-:Y:S02]  /*24a30*/  LEA.HI.X.SX32 R3, R14, R6, 0x1, P3 ;  /* 0x000000060e037211 */ /* 0x000fe400018f0eff */
[----:B------:R-:W-:Y:S01]  /*24a40*/  ISETP.GT.U32.AND P3, PT, R8, R21, PT ;  /* 0x000000150800720c */ /* 0x000fe20003f64070 */
[----:B------:R-:W-:Y:S02]  /*24a50*/  IMAD R16, R16, UR13, RZ ;  /* 0x0000000d10107c24 */ /* 0x000fe4000f8e02ff */
[----:B------:R-:W-:Y:S01]  /*24a60*/  @!P6 IMAD.IADD R18, R18, 0x1, -R8 ;  /* 0x000000011212e824 */ /* 0x000fe200078e0a08 */
[----:B------:R-:W-:Y:S01]  /*24a70*/  SEL R17, R19, R17, !P4 ;  /* 0x0000001113117207 */ /* 0x000fe20006000000 */
[----:B------:R1:W3:Y:S04]  /*24a80*/  @P0 LDG.E.U8 R39, desc[UR18][R10.64] ;  /* 0x000000120a270981 */ /* 0x0002e8000c1e1100 */
[----:B------:R0:W-:Y:S01]  /*24a90*/  STL [R1+0x970], R2 ;  /* 0x0009700201007387 */ /* 0x0001e20000100800 */
[----:B------:R-:W-:-:S02]  /*24aa0*/  ISETP.GT.U32.AND P1, PT, R8, R20, PT ;  /* 0x000000140800720c */ /* 0x000fc40003f24070 */
[----:B------:R-:W-:Y:S01]  /*24ab0*/  ISETP.GT.U32.AND P6, PT, R8, R18, PT ;  /* 0x000000120800720c */ /* 0x000fe20003fc4070 */
[----:B------:R-:W-:Y:S01]  /*24ac0*/  IMAD R17, R17, UR4, RZ ;  /* 0x0000000411117c24 */ /* 0x000fe2000f8e02ff */
[----:B------:R0:W-:Y:S04]  /*24ad0*/  STL [R1+0x96c], R3 ;  /* 0x00096c0301007387 */ /* 0x0001e80000100800 */
[----:B------:R-:W3:Y:S01]  /*24ae0*/  LDL R5, [R1+0xf34] ;  /* 0x000f340001057983 */ /* 0x000ee20000100800 */
[----:B------:R-:W-:Y:S01]  /*24af0*/  @!P3 IMAD.IADD R21, R21, 0x1, -R8 ;  /* 0x000000011515b824 */ /* 0x000fe200078e0a08 */
[----:B------:R-:W2:Y:S01]  /*24b00*/  LDCU UR4, c[0x0][0x3b0] ;  /* 0x00007600ff0477ac */ /* 0x000ea20008000800 */
[----:B------:R-:W-:Y:S01]  /*24b10*/  PRMT R35, RZ, 0x7610, R35 ;  /* 0x00007610ff237816 */ /* 0x000fe20000000023 */
[----:B-1----:R-:W-:-:S02]  /*24b20*/  @P0 IMAD.MOV.U32 R10, RZ, RZ, R2 ;  /* 0x000000ffff0a0224 */ /* 0x002fc400078e0002 */
[----:B------:R-:W-:Y:S01]  /*24b30*/  @P0 IMAD.MOV.U32 R11, RZ, RZ, R3 ;  /* 0x000000ffff0b0224 */ /* 0x000fe200078e0003 */
[C---:B0-----:R-:W-:Y:S01]  /*24b40*/  IADD3 R2, P5, PT, R16.reuse, R7, RZ ;  /* 0x0000000710027210 */ /* 0x041fe20007fbe0ff */
[----:B------:R-:W0:Y:S03]  /*24b50*/  LDCU UR13, c[0x0][0x3b0] ;  /* 0x00007600ff0d77ac */ /* 0x000e260008000800 */
[----:B------:R1:W3:Y:S01]  /*24b60*/  @P0 LDG.E.U8 R38, desc[UR18][R10.64] ;  /* 0x000000120a260981 */ /* 0x0002e2000c1e1100 */
[----:B------:R-:W-:-:S03]  /*24b70*/  LEA.HI.X.SX32 R3, R16, R6, 0x1, P5 ;  /* 0x0000000610037211 */ /* 0x000fc600028f0eff */
[----:B------:R0:W-:Y:S04]  /*24b80*/  STL [R1+0x978], R2 ;  /* 0x0009780201007387 */ /* 0x0001e80000100800 */
[----:B------:R0:W-:Y:S04]  /*24b90*/  STL [R1+0x974], R3 ;  /* 0x0009740301007387 */ /* 0x0001e80000100800 */
[----:B------:R-:W3:Y:S01]  /*24ba0*/  LDL R71, [R1+0xf30] ;  /* 0x000f300001477983 */ /* 0x000ee20000100800 */
[----:B-1----:R-:W-:Y:S01]  /*24bb0*/  @P0 IMAD.MOV.U32 R10, RZ, RZ, R2 ;  /* 0x000000ffff0a0224 */ /* 0x002fe200078e0002 */
[----:B0-----:R-:W-:Y:S01]  /*24bc0*/  IADD3 R2, P3, PT, R17, R7, RZ ;  /* 0x0000000711027210 */ /* 0x001fe20007f7e0ff */
[----:B------:R-:W-:-:S03]  /*24bd0*/  @P0 IMAD.MOV.U32 R11, RZ, RZ, R3 ;  /* 0x000000ffff0b0224 */ /* 0x000fc600078e0003 */
[----:B------:R-:W-:Y:S01]  /*24be0*/  LEA.HI.X.SX32 R3, R17, R6, 0x1, P3 ;  /* 0x0000000611037211 */ /* 0x000fe200018f0eff */
[--C-:B------:R-:W-:Y:S01]  /*24bf0*/  @!P6 IMAD.IADD R18, R18, 0x1, -R8.reuse ;  /* 0x000000011212e824 */ /* 0x100fe200078e0a08 */
[----:B------:R0:W-:Y:S04]  /*24c00*/  STL [R1+0x980], R2 ;  /* 0x0009800201007387 */ /* 0x0001e80000100800 */
[----:B------:R1:W-:Y:S01]  /*24c10*/  STL [R1+0x97c], R3 ;  /* 0x00097c0301007387 */ /* 0x0003e20000100800 */
[----:B------:R-:W-:-:S03]  /*24c20*/  @!P1 IMAD.IADD R20, R20, 0x1, -R8 ;  /* 0x0000000114149824 */ /* 0x000fc600078e0a08 */
[----:B------:R0:W3:Y:S01]  /*24c30*/  @P0 LDG.E.U8 R37, desc[UR18][R10.64] ;  /* 0x000000120a250981 */ /* 0x0000e2000c1e1100 */
[----:B----4-:R-:W-:-:S03]  /*24c40*/  ISETP.GE.AND P6, PT, R73, RZ, PT ;  /* 0x000000ff4900720c */ /* 0x010fc60003fc6270 */
[----:B------:R-:W4:Y:S01]  /*24c50*/  LDL R73, [R1+0xf28] ;  /* 0x000f280001497983 */ /* 0x000f220000100800 */
[----:B------:R-:W-:Y:S02]  /*24c60*/  ISETP.GT.U32.AND P5, PT, R8, R20, PT ;  /* 0x000000140800720c */ /* 0x000fe40003fa4070 */
[----:B--2---:R-:W-:Y:S02]  /*24c70*/  ISETP.GE.AND P1, PT, R72, RZ, PT ;  /* 0x000000ff4800720c */ /* 0x004fe40003f26270 */
[----:B------:R-:W-:Y:S01]  /*24c80*/  ISETP.GT.U32.AND P3, PT, R8, R23, PT ;  /* 0x000000170800720c */ /* 0x000fe20003f64070 */
[----:B------:R-:W2:Y:S08]  /*24c90*/  LDL R72, [R1+0xf2c] ;  /* 0x000f2c0001487983 */ /* 0x000eb00000100800 */
[----:B------:R-:W-:Y:S01]  /*24ca0*/  @!P5 IMAD.IADD R20, R20, 0x1, -R8 ;  /* 0x000000011414d824 */ /* 0x000fe200078e0a08 */
[C---:B------:R-:W-:Y:S01]  /*24cb0*/  ISETP.GT.U32.AND P5, PT, R8.reuse, R24, PT ;  /* 0x000000180800720c */ /* 0x040fe20003fa4070 */
[----:B------:R-:W-:Y:S01]  /*24cc0*/  @!P1 IMAD.MOV R18, RZ, RZ, -R18 ;  /* 0x000000ffff129224 */ /* 0x000fe200078e0a12 */
[----:B------:R-:W-:Y:S01]  /*24cd0*/  ISETP.GT.U32.AND P1, PT, R8, R21, PT ;  /* 0x000000150800720c */ /* 0x000fe20003f24070 */
[----:B------:R-:W-:-:S02]  /*24ce0*/  @!P6 IMAD.MOV R20, RZ, RZ, -R20 ;  /* 0x000000ffff14e224 */ /* 0x000fc400078e0a14 */
[----:B------:R-:W-:Y:S01]  /*24cf0*/  @!P3 IMAD.IADD R23, R23, 0x1, -R8 ;  /* 0x000000011717b824 */ /* 0x000fe200078e0a08 */
[----:B------:R-:W-:-:S07]  /*24d00*/  SEL R18, R19, R18, !P4 ;  /* 0x0000001213127207 */ /* 0x000fce0006000000 */
[----:B------:R-:W-:Y:S02]  /*24d10*/  @!P5 IMAD.IADD R24, R24, 0x1, -R8 ;  /* 0x000000011818d824 */ /* 0x000fe400078e0a08 */
[----:B------:R-:W-:Y:S01]  /*24d20*/  IMAD R18, R18, UR5, RZ ;  /* 0x0000000512127c24 */ /* 0x000fe2000f8e02ff */
[----:B------:R-:W-:Y:S01]  /*24d30*/  SEL R20, R19, R20, !P4 ;  /* 0x0000001413147207 */ /* 0x000fe20006000000 */
[----:B0-----:R-:W-:Y:S02]  /*24d40*/  @P0 IMAD.MOV.U32 R10, RZ, RZ, R2 ;  /* 0x000000ffff0a0224 */ /* 0x001fe400078e0002 */
[----:B------:R-:W-:Y:S01]  /*24d50*/  @P0 IMAD.MOV.U32 R11, RZ, RZ, R3 ;  /* 0x000000ffff0b0224 */ /* 0x000fe200078e0003 */
[----:B------:R-:W-:Y:S01]  /*24d60*/  ISETP.GT.U32.AND P3, PT, R8, R24, PT ;  /* 0x000000180800720c */ /* 0x000fe20003f64070 */
[----:B------:R-:W-:Y:S01]  /*24d70*/  @!P1 IMAD.IADD R21, R21, 0x1, -R8 ;  /* 0x0000000115159824 */ /* 0x000fe200078e0a08 */
[----:B------:R-:W-:Y:S01]  /*24d80*/  IADD3 R2, P1, PT, R18, R7, RZ ;  /* 0x0000000712027210 */ /* 0x000fe20007f3e0ff */
[----:B------:R-:W-:Y:S01]  /*24d90*/  IMAD R20, R20, UR4, RZ ;  /* 0x0000000414147c24 */ /* 0x000fe2000f8e02ff */
[----:B------:R0:W2:Y:S04]  /*24da0*/  @P0 LDG.E.U8 R36, desc[UR18][R10.64] ;  /* 0x000000120a240981 */ /* 0x0000a8000c1e1100 */
[----:B------:R0:W-:Y:S01]  /*24db0*/  STL [R1+0x998], R2 ;  /* 0x0009980201007387 */ /* 0x0001e20000100800 */
[----:B-1----:R-:W-:-:S02]  /*24dc0*/  LEA.HI.X.SX32 R3, R18, R6, 0x1, P1 ;  /* 0x0000000612037211 */ /* 0x002fc400008f0eff */
[----:B------:R-:W-:Y:S02]  /*24dd0*/  ISETP.GT.U32.AND P6, PT, R8, R22, PT ;  /* 0x000000160800720c */ /* 0x000fe40003fc4070 */
[----:B---3--:R-:W-:Y:S01]  /*24de0*/  ISETP.GE.AND P5, PT, R5, RZ, PT ;  /* 0x000000ff0500720c */ /* 0x008fe20003fa6270 */
[----:B------:R-:W1:Y:S01]  /*24df0*/  LDCU UR5, c[0x0][0x3b0] ;  /* 0x00007600ff0577ac */ /* 0x000e620008000800 */
[----:B------:R-:W3:Y:S01]  /*24e00*/  LDCU UR4, c[0x0][0x3b0] ;  /* 0x00007600ff0477ac */ /* 0x000ee20008000800 */
[----:B------:R-:W-:Y:S02]  /*24e10*/  @!P3 IMAD.IADD R24, R24, 0x1, -R8 ;  /* 0x000000011818b824 */ /* 0x000fe400078e0a08 */
[----:B0-----:R-:W-:Y:S01]  /*24e20*/  @P0 IMAD.MOV.U32 R10, RZ, RZ, R2 ;  /* 0x000000ffff0a0224 */ /* 0x001fe200078e0002 */
[----:B------:R-:W-:Y:S01]  /*24e30*/  IADD3 R2, P3, PT, R20, R7, RZ ;  /* 0x0000000714027210 */ /* 0x000fe20007f7e0ff */
[----:B------:R0:W-:Y:S01]  /*24e40*/  STL [R1+0x994], R3 ;  /* 0x0009940301007387 */ /* 0x0001e20000100800 */
[----:B------:R-:W-:-:S03]  /*24e50*/  @P0 IMAD.MOV.U32 R11, RZ, RZ, R3 ;  /* 0x000000ffff0b0224 */ /* 0x000fc600078e0003 */
[----:B------:R-:W-:Y:S01]  /*24e60*/  STL [R1+0x9a0], R2 ;  /* 0x0009a00201007387 */ /* 0x000fe20000100800 */
[----:B------:R-:W-:Y:S01]  /*24e70*/  ISETP.GT.U32.AND P1, PT, R8, R23, PT ;  /* 0x000000170800720c */ /* 0x000fe20003f24070 */
[----:B------:R-:W-:Y:S01]  /*24e80*/  @!P6 IMAD.IADD R22, R22, 0x1, -R8 ;  /* 0x000000011616e824 */ /* 0x000fe200078e0a08 */
[----:B0-----:R-:W-:Y:S01]  /*24e90*/  LEA.HI.X.SX32 R3, R20, R6, 0x1, P3 ;  /* 0x0000000614037211 */ /* 0x001fe200018f0eff */
[----:B------:R-:W-:Y:S01]  /*24ea0*/  @!P5 IMAD.MOV R21, RZ, RZ, -R21 ;  /* 0x000000ffff15d224 */ /* 0x000fe200078e0a15 */
[----:B------:R0:W2:Y:S04]  /*24eb0*/  @P0 LDG.E.U8 R35, desc[UR18][R10.64] ;  /* 0x000000120a230981 */ /* 0x0000a8000c1e1100 */
[----:B------:R0:W-:Y:S01]  /*24ec0*/  STL [R1+0x99c], R3 ;  /* 0x00099c0301007387 */ /* 0x0001e20000100800 */
[----:B----4-:R-:W-:-:S03]  /*24ed0*/  ISETP.GE.AND P3, PT, R73, RZ, PT ;  /* 0x000000ff4900720c */ /* 0x010fc60003f66270 */
[----:B------:R-:W4:Y:S01]  /*24ee0*/  LDL R73, [R1+0xf24] ;  /* 0x000f240001497983 */ /* 0x000f220000100800 */
[----:B------:R-:W-:Y:S02]  /*24ef0*/  ISETP.GE.AND P6, PT, R71, RZ, PT ;  /* 0x000000ff4700720c */ /* 0x000fe40003fc6270 */
[----:B------:R-:W-:Y:S01]  /*24f00*/  ISETP.GT.U32.AND P5, PT, R8, R22, PT ;  /* 0x000000160800720c */ /* 0x000fe20003fa4070 */
[----:B------:R-:W-:Y:S01]  /*24f10*/  @!P1 IMAD.IADD R23, R23, 0x1, -R8 ;  /* 0x0000000117179824 */ /* 0x000fe200078e0a08 */
[----:B--2---:R-:W-:Y:S02]  /*24f20*/  ISETP.GE.AND P1, PT, R72, RZ, PT ;  /* 0x000000ff4800720c */ /* 0x004fe40003f26270 */
[----:B------:R-:W-:Y:S01]  /*24f30*/  SEL R21, R19, R21, !P4 ;  /* 0x0000001513157207 */ /* 0x000fe20006000000 */
[----:B0-----:R-:W-:-:S04]  /*24f40*/  @P0 IMAD.MOV.U32 R11, RZ, RZ, R3 ;  /* 0x000000ffff0b0224 */ /* 0x001fc800078e0003 */
[----:B-1----:R-:W-:Y:S01]  /*24f50*/  IMAD R21, R21, UR5, RZ ;  /* 0x0000000515157c24 */ /* 0x002fe2000f8e02ff */
[----:B------:R-:W-:Y:S01]  /*24f60*/  PRMT R34, RZ, 0x7610, R34 ;  /* 0x00007610ff227816 */ /* 0x000fe20000000022 */
[----:B------:R-:W-:Y:S01]  /*24f70*/  @P0 IMAD.MOV.U32 R10, RZ, RZ, R2 ;  /* 0x000000ffff0a0224 */ /* 0x000fe200078e0002 */
[----:B------:R-:W-:Y:S01]  /*24f80*/  PRMT R33, RZ, 0x7610, R33 ;  /* 0x00007610ff217816 */ /* 0x000fe20000000021 */
[----:B------:R-:W-:Y:S02]  /*24f90*/  @!P6 IMAD.MOV R24, RZ, RZ, -R24 ;  /* 0x000000ffff18e224 */ /* 0x000fe400078e0a18 */
[----:B------:R-:W-:Y:S01]  /*24fa0*/  @!P5 IMAD.IADD R22, R22, 0x1, -R8 ;  /* 0x000000011616d824 */ /* 0x000fe200078e0a08 */
[----:B------:R-:W-:Y:S01]  /*24fb0*/  ISETP.GT.U32.AND P5, PT, R8, R25, PT ;  /* 0x000000190800720c */ /* 0x000fe20003fa4070 */
[----:B------:R-:W-:Y:S01]  /*24fc0*/  @!P1 IMAD.MOV R23, RZ, RZ, -R23 ;  /* 0x000000ffff179224 */ /* 0x000fe200078e0a17 */
[----:B------:R0:W2:Y:S01]  /*24fd0*/  @P0 LDG.E.U8 R34, desc[UR18][R10.64] ;  /* 0x000000120a220981 */ /* 0x0000a2000c1e1100 */
[----:B------:R-:W-:-:S02]  /*24fe0*/  SEL R24, R19, R24, !P4 ;  /* 0x0000001813187207 */ /* 0x000fc40006000000 */
[----:B------:R-:W-:Y:S01]  /*24ff0*/  IADD3 R3, P6, PT, R21, R7, RZ ;  /* 0x0000000715037210 */ /* 0x000fe20007fde0ff */
[----:B------:R-:W-:Y:S01]  /*25000*/  @!P3 IMAD.MOV R22, RZ, RZ, -R22 ;  /* 0x000000ffff16b224 */ /* 0x000fe200078e0a16 */
[----:B------:R-:W-:Y:S02]  /*25010*/  SEL R23, R19, R23, !P4 ;  /* 0x0000001713177207 */ /* 0x000fe40006000000 */
[----:B------:R-:W-:Y:S01]  /*25020*/  PRMT R32, RZ, 0x7610, R32 ;  /* 0x00007610ff207816 */ /* 0x000fe20000000020 */
[----:B------:R-:W-:Y:S01]  /*25030*/  IMAD R24, R24, UR12, RZ ;  /* 0x0000000c18187c24 */ /* 0x000fe2000f8e02ff */
[----:B------:R-:W-:Y:S02]  /*25040*/  LEA.HI.X.SX32 R4, R21, R6, 0x1, P6 ;  /* 0x0000000615047211 */ /* 0x000fe400030f0eff */
[----:B------:R-:W-:Y:S01]  /*25050*/  SEL R22, R19, R22, !P4 ;  /* 0x0000001613167207 */ /* 0x000fe20006000000 */
[----:B---3--:R-:W-:Y:S01]  /*25060*/  IMAD R23, R23, UR4, RZ ;  /* 0x0000000417177c24 */ /* 0x008fe2000f8e02ff */
[----:B------:R1:W-:Y:S01]  /*25070*/  STL [R1+0x9a8], R3 ;  /* 0x0009a80301007387 */ /* 0x0003e20000100800 */
[----:B------:R-:W-:Y:S01]  /*25080*/  IADD3 R2, P1, PT, R24, R7, RZ ;  /* 0x0000000718027210 */ /* 0x000fe20007f3e0ff */
[----:B0-----:R-:W-:-:S02]  /*25090*/  @P0 IMAD.MOV.U32 R10, RZ, RZ, R3 ;  /* 0x000000ffff0a0224 */ /* 0x001fc400078e0003 */
[----:B------:R-:W-:Y:S02]  /*250a0*/  @P0 IMAD.MOV.U32 R11, RZ, RZ, R4 ;  /* 0x000000ffff0b0224 */ /* 0x000fe400078e0004 */
[----:B------:R-:W-:Y:S01]  /*250b0*/  @!P5 IMAD.IADD R25, R25, 0x1, -R8 ;  /* 0x000000011919d824 */ /* 0x000fe200078e0a08 */
[----:B------:R0:W-:Y:S01]  /*250c0*/  STL [R1+0x9a4], R4 ;  /* 0x0009a40401007387 */ /* 0x0001e20000100800 */
[----:B------:R-:W-:-:S03]  /*250d0*/  IMAD R22, R22, UR13, RZ ;  /* 0x0000000d16167c24 */ /* 0x000fc6000f8e02ff */
[----:B------:R3:W2:Y:S01]  /*250e0*/  @P0 LDG.E.U8 R33, desc[UR18][R10.64] ;  /* 0x000000120a210981 */ /* 0x0006a2000c1e1100 */
[----:B------:R-:W-:Y:S01]  /*250f0*/  PRMT R31, RZ, 0x7610, R31 ;  /* 0x00007610ff1f7816 */ /* 0x000fe2000000001f */
[----:B------:R-:W4:Y:S01]  /*25100*/  LDCU UR4, c[0x0][0x3b0] ;  /* 0x00007600ff0477ac */ /* 0x000f220008000800 */
[----:B-1----:R-:W-:Y:S02]  /*25110*/  LEA.HI.X.SX32 R3, R24, R6, 0x1, P1 ;  /* 0x0000000618037211 */ /* 0x002fe400008f0eff */
[----:B------:R-:W-:Y:S02]  /*25120*/  ISETP.GT.U32.AND P1, PT, R8, R25, PT ;  /* 0x000000190800720c */ /* 0x000fe40003f24070 */
[----:B------:R-:W-:Y:S02]  /*25130*/  PRMT R30, RZ, 0x7610, R30 ;  /* 0x00007610ff1e7816 */ /* 0x000fe4000000001e */
[----:B------:R-:W-:Y:S02]  /*25140*/  PRMT R29, RZ, 0x7610, R29 ;  /* 0x00007610ff1d7816 */ /* 0x000fe4000000001d */
[----:B------:R-:W-:-:S02]  /*25150*/  PRMT R28, RZ, 0x7610, R28 ;  /* 0x00007610ff1c7816 */ /* 0x000fc4000000001c */
[C---:B0-----:R-:W-:Y:S02]  /*25160*/  IADD3 R4, P3, PT, R23.reuse, R7, RZ ;  /* 0x0000000717047210 */ /* 0x041fe40007f7e0ff */
[----:B------:R-:W-:Y:S01]  /*25170*/  PRMT R43, RZ, 0x7610, R43 ;  /* 0x00007610ff2b7816 */ /* 0x000fe2000000002b */
[----:B---3--:R-:W-:Y:S02]  /*25180*/  @P0 IMAD.MOV.U32 R10, RZ, RZ, R2 ;  /* 0x000000ffff0a0224 */ /* 0x008fe400078e0002 */
[----:B------:R-:W-:Y:S01]  /*25190*/  @P0 IMAD.MOV.U32 R11, RZ, RZ, R3 ;  /* 0x000000ffff0b0224 */ /* 0x000fe200078e0003 */
[----:B------:R-:W-:Y:S01]  /*251a0*/  LEA.HI.X.SX32 R5, R23, R6, 0x1, P3 ;  /* 0x0000000617057211 */ /* 0x000fe200018f0eff */
[----:B------:R0:W-:Y:S04]  /*251b0*/  STL [R1+0x9b0], R2 ;  /* 0x0009b00201007387 */ /* 0x0001e80000100800 */
[----:B------:R1:W3:Y:S04]  /*251c0*/  @P0 LDG.E.U8 R32, desc[UR18][R10.64] ;  /* 0x000000120a200981 */ /* 0x0002e8000c1e1100 */
[----:B------:R0:W-:Y:S04]  /*251d0*/  STL [R1+0x9ac], R3 ;  /* 0x0009ac0301007387 */ /* 0x0001e80000100800 */
[----:B------:R-:W-:Y:S01]  /*251e0*/  STL [R1+0x9b8], R4 ;  /* 0x0009b80401007387 */ /* 0x000fe20000100800 */
[----:B------:R-:W-:-:S03]  /*251f0*/  @!P1 IMAD.IADD R25, R25, 0x1, -R8 ;  /* 0x0000000119199824 */ /* 0x000fc600078e0a08 */
[----:B------:R-:W2:Y:S01]  /*25200*/  @P0 LDG.E.U8 R43, desc[UR18][R26.64] ;  /* 0x000000121a2b0981 */ /* 0x000ea2000c1e1100 */
[----:B------:R-:W-:Y:S02]  /*25210*/  PRMT R20, RZ, 0x7610, R20 ;  /* 0x00007610ff147816 */ /* 0x000fe40000000014 */
[----:B------:R-:W-:Y:S02]  /*25220*/  PRMT R18, RZ, 0x7610, R18 ;  /* 0x00007610ff127816 */ /* 0x000fe40000000012 */
[----:B------:R-:W-:Y:S02]  /*25230*/  PRMT R17, RZ, 0x7610, R17 ;  /* 0x00007610ff117816 */ /* 0x000fe40000000011 */
[----:B------:R-:W-:Y:S02]  /*25240*/  PRMT R16, RZ, 0x7610, R16 ;  /* 0x00007610ff107816 */ /* 0x000fe40000000010 */
[----:B0-----:R-:W-:Y:S01]  /*25250*/  IADD3 R2, P5, PT, R22, R7, RZ ;  /* 0x0000000716027210 */ /* 0x001fe20007fbe0ff */
[----:B-1----:R-:W-:-:S02]  /*25260*/  @P0 IMAD.MOV.U32 R10, RZ, RZ, R4 ;  /* 0x000000ffff0a0224 */ /* 0x002fc400078e0004 */
[----:B------:R-:W-:Y:S01]  /*25270*/  @P0 IMAD.MOV.U32 R11, RZ, RZ, R5 ;  /* 0x000000ffff0b0224 */ /* 0x000fe200078e0005 */
[----:B------:R-:W-:Y:S02]  /*25280*/  PRMT R15, RZ, 0x7610, R15 ;  /* 0x00007610ff0f7816 */ /* 0x000fe4000000000f */
[----:B------:R-:W-:Y:S01]  /*25290*/  LEA.HI.X.SX32 R3, R22, R6, 0x1, P5 ;  /* 0x0000000616037211 */ /* 0x000fe200028f0eff */
[----:B------:R-:W-:Y:S04]  /*252a0*/  STL [R1+0x9c0], R2 ;  /* 0x0009c00201007387 */ /* 0x000fe80000100800 */
[----:B------:R-:W-:Y:S04]  /*252b0*/  STL [R1+0x9b4], R5 ;  /* 0x0009b40501007387 */ /* 0x000fe80000100800 */
[----:B------:R0:W2:Y:S04]  /*252c0*/  @P0 LDG.E.U8 R31, desc[UR18][R10.64] ;  /* 0x000000120a1f0981 */ /* 0x0000a8000c1e1100 */
[----:B------:R1:W-:Y:S01]  /*252d0*/  STL [R1+0x9bc], R3 ;  /* 0x0009bc0301007387 */ /* 0x0003e20000100800 */
[----:B------:R-:W-:Y:S01]  /*252e0*/  PRMT R14, RZ, 0x7610, R14 ;  /* 0x00007610ff0e7816 */ /* 0x000fe2000000000e */
[----:B------:R-:W2:Y:S01]  /*252f0*/  LDCU UR5, c[0x0][0x3b0] ;  /* 0x00007600ff0577ac */ /* 0x000ea20008000800 */
[----:B0-----:R-:W-:-:S02]  /*25300*/  @P0 IMAD.MOV.U32 R10, RZ, RZ, R2 ;  /* 0x000000ffff0a0224 */ /* 0x001fc400078e0002 */
[----:B------:R-:W-:Y:S02]  /*25310*/  @P0 IMAD.MOV.U32 R11, RZ, RZ, R3 ;  /* 0x000000ffff0b0224 */ /* 0x000fe400078e0003 */
[----:B-1----:R-:W-:-:S03]  /*25320*/  VIADD R3, R0, 0xeb ;  /* 0x000000eb00037836 */ /* 0x002fc60000000000 */
[----:B------:R0:W2:Y:S02]  /*25330*/  @P0 LDG.E.U8 R30, desc[UR18][R10.64] ;  /* 0x000000120a1e0981 */ /* 0x0000a4000c1e1100 */
[----:B0-----:R-:W-:-:S05]  /*25340*/  IABS R10, R3 ;  /* 0x00000003000a7213 */ /* 0x001fca0000000000 */
[----:B------:R-:W-:-:S04]  /*25350*/  IMAD.HI.U32 R11, R9, R10, RZ ;  /* 0x0000000a090b7227 */ /* 0x000fc800078e00ff */
[----:B------:R-:W-:-:S04]  /*25360*/  IMAD.MOV R11, RZ, RZ, -R11 ;  /* 0x000000ffff0b7224 */ /* 0x000fc800078e0a0b */
[----:B------:R-:W-:Y:S01]  /*25370*/  IMAD R10, R8, R11, R10 ;  /* 0x0000000b080a7224 */ /* 0x000fe200078e020a */
[----:B------:R-:W-:Y:S01]  /*25380*/  STL [R1+0xf1c], R3 ;  /* 0x000f1c0301007387 */ /* 0x000fe20000100800 */
[----:B------:R-:W-:Y:S02]  /*25390*/  PRMT R27, RZ, 0x7610, R27 ;  /* 0x00007610ff1b7816 */ /* 0x000fe4000000001b */
[----:B------:R-:W-:Y:S02]  /*253a0*/  PRMT R26, RZ, 0x7610, R26 ;  /* 0x00007610ff1a7816 */ /* 0x000fe4000000001a */
[----:B----4-:R-:W-:-:S13]  /*253b0*/  ISETP.GE.AND P3, PT, R73, RZ, PT ;  /* 0x000000ff4900720c */ /* 0x010fda0003f66270 */
[----:B------:R-:W-:-:S05]  /*253c0*/  @!P3 IMAD.MOV R25, RZ, RZ, -R25 ;  /* 0x000000ffff19b224 */ /* 0x000fca00078e0a19 */
[----:B------:R-:W-:-:S05]  /*253d0*/  SEL R25, R19, R25, !P4 ;  /* 0x0000001913197207 */ /* 0x000fca0006000000 */
[----:B------:R-:W-:Y:S01]  /*253e0*/  IMAD R25, R25, UR4, RZ ;  /* 0x0000000419197c24 */ /* 0x000fe2000f8e02ff */
[----:B------:R-:W-:Y:S01]  /*253f0*/  ISETP.GE.AND P3, PT, R3, RZ, PT ;  /* 0x000000ff0300720c */ /* 0x000fe20003f66270 */
[----:B------:R-:W0:Y:S03]  /*25400*/  LDCU UR4, c[0x0][0x3b0] ;  /* 0x00007600ff0477ac */ /* 0x000e260008000800 */
[----:B------:R-:W-:-:S04]  /*25410*/  IADD3 R2, P1, PT, R25, R7, RZ ;  /* 0x0000000719027210 */ /* 0x000fc80007f3e0ff */
[----:B------:R-:W-:Y:S02]  /*25420*/  LEA.HI.X.SX32 R4, R25, R6, 0x1, P1 ;  /* 0x0000000619047211 */ /* 0x000fe400008f0eff */
[----:B------:R-:W-:Y:S01]  /*25430*/  ISETP.GT.U32.AND P1, PT, R8, R10, PT ;  /* 0x0000000a0800720c */ /* 0x000fe20003f24070 */
[----:B------:R1:W-:Y:S01]  /*25440*/  STL [R1+0x9d8], R2 ;  /* 0x0009d80201007387 */ /* 0x0003e20000100800 */
[----:B------:R-:W-:Y:S02]  /*25450*/  @P0 IMAD.MOV.U32 R12, RZ, RZ, R2 ;  /* 0x000000ffff0c0224 */ /* 0x000fe400078e0002 */
[----:B------:R-:W-:-:S05]  /*25460*/  @P0 IMAD.MOV.U32 R13, RZ, RZ, R4 ;  /* 0x000000ffff0d0224 */ /* 0x000fca00078e0004 */
[----:B------:R4:W2:Y:S01]  /*25470*/  @P0 LDG.E.U8 R29, desc[UR18][R12.64] ;  /* 0x000000120c1d0981 */ /* 0x0008a2000c1e1100 */
[----:B-1----:R-:W-:-:S03]  /*25480*/  VIADD R2, R0, 0xec ;  /* 0x000000ec00027836 */ /* 0x002fc60000000000 */
[----:B------:R-:W-:Y:S02]  /*25490*/  @!P1 IMAD.IADD R10, R10, 0x1, -R8 ;  /* 0x000000010a0a9824 */ /* 0x000fe400078e0a08 */
[----:B------:R-:W-:-:S03]  /*254a0*/  IABS R11, R2 ;  /* 0x00000002000b7213 */ /* 0x000fc60000000000 */
[----:B------:R-:W-:Y:S02]  /*254b0*/  ISETP.GT.U32.AND P1, PT, R8, R10, PT ;  /* 0x0000000a0800720c */ /* 0x000fe40003f24070 */
[----:B----4-:R-:W-:-:S04]  /*254c0*/  IMAD.HI.U32 R12, R9, R11, RZ ;  /* 0x0000000b090c7227 */ /* 0x010fc800078e00ff */
[----:B------:R-:W-:-:S04]  /*254d0*/  IMAD.MOV R12, RZ, RZ, -R12 ;  /* 0x000000ffff0c7224 */ /* 0x000fc800078e0a0c */
[----:B------:R-:W-:-:S03]  /*254e0*/  IMAD R11, R8, R12, R11 ;  /* 0x0000000c080b7224 */ /* 0x000fc600078e020b */
[----:B------:R-:W-:Y:S02]  /*254f0*/  @!P1 IMAD.IADD R10, R10, 0x1, -R8 ;  /* 0x000000010a0a9824 */ /* 0x000fe400078e0a08 */
[----:B------:R-:W-:Y:S02]  /*25500*/  ISETP.GT.U32.AND P1, PT, R8, R11, PT ;  /* 0x0000000b0800720c */ /* 0x000fe40003f24070 */
[----:B------:R-:W-:-:S05]  /*25510*/  @!P3 IMAD.MOV R10, RZ, RZ, -R10 ;  /* 0x000000ffff0ab224 */ /* 0x000fca00078e0a0a */
[----:B------:R-:W-:-:S05]  /*25520*/  SEL R10, R19, R10, !P4 ;  /* 0x0000000a130a7207 */ /* 0x000fca0006000000 */
[----:B0-----:R-:W-:Y:S01]  /*25530*/  IMAD R10, R10, UR4, RZ ;  /* 0x000000040a0a7c24 */ /* 0x001fe2000f8e02ff */
[----:B------:R0:W-:Y:S01]  /*25540*/  STL [R1+0x9d4], R4 ;  /* 0x0009d40401007387 */ /* 0x0001e20000100800 */
[----:B------:R-:W-:Y:S01]  /*25550*/  @!P1 IMAD.IADD R11, R11, 0x1, -R8 ;  /* 0x000000010b0b9824 */ /* 0x000fe200078e0a08 */
[----:B------:R-:W1:Y:S02]  /*25560*/  LDCU UR4, c[0x0][0x3b0] ;  /* 0x00007600ff0477ac */ /* 0x000e640008000800 */
[----:B------:R-:W-:Y:S02]  /*25570*/  IADD3 R3, P3, PT, R10, R7, RZ ;  /* 0x000000070a037210 */ /* 0x000fe40007f7e0ff */
[----:B------:R-:W-:Y:S02]  /*25580*/  ISETP.GT.U32.AND P1, PT, R8, R11, PT ;  /* 0x0000000b0800720c */ /* 0x000fe40003f24070 */
[----:B0-----:R-:W-:Y:S02]  /*25590*/  LEA.HI.X.SX32 R4, R10, R6, 0x1, P3 ;  /* 0x000000060a047211 */ /* 0x001fe400018f0eff */
[----:B------:R-:W-:Y:S01]  /*255a0*/  ISETP.GE.AND P3, PT, R2, RZ, PT ;  /* 0x000000ff0200720c */ /* 0x000fe20003f66270 */
[----:B------:R-:W-:Y:S04]  /*255b0*/  STL [R1+0xf18], R2 ;  /* 0x000f180201007387 */ /* 0x000fe80000100800 */
[----:B------:R0:W-:Y:S01]  /*255c0*/  STL [R1+0x9e0], R3 ;  /* 0x0009e00301007387 */ /* 0x0001e20000100800 */
[----:B------:R-:W-:-:S02]  /*255d0*/  @P0 IMAD.MOV.U32 R12, RZ, RZ, R3 ;  /* 0x000000ffff0c0224 */ /* 0x000fc400078e0003 */
[----:B------:R-:W-:Y:S02]  /*255e0*/  @P0 IMAD.MOV.U32 R13, RZ, RZ, R4 ;  /* 0x000000ffff0d0224 */ /* 0x000fe400078e0004 */
[----:B------:R-:W-:-:S03]  /*255f0*/  @!P1 IMAD.IADD R11, R11, 0x1, -R8 ;  /* 0x000000010b0b9824 */ /* 0x000fc600078e0a08 */
[----:B------:R4:W2:Y:S01]  /*25600*/  @P0 LDG.E.U8 R28, desc[UR18][R12.64] ;  /* 0x000000120c1c0981 */ /* 0x0008a2000c1e1100 */
[----:B0-----:R-:W-:Y:S02]  /*25610*/  VIADD R3, R0, 0xed ;  /* 0x000000ed00037836 */ /* 0x001fe40000000000 */
[----:B------:R-:W-:-:S03]  /*25620*/  @!P3 IMAD.MOV R11, RZ, RZ, -R11 ;  /* 0x000000ffff0bb224 */ /* 0x000fc600078e0a0b */
[----:B------:R-:W-:Y:S02]  /*25630*/  IABS R10, R3 ;  /* 0x00000003000a7213 */ /* 0x000fe40000000000 */
[----:B----4-:R-:W-:-:S03]  /*25640*/  SEL R12, R19, R11, !P4 ;  /* 0x0000000b130c7207 */ /* 0x010fc60006000000 */
[----:B------:R-:W-:-:S04]  /*25650*/  IMAD.HI.U32 R11, R9, R10, RZ ;  /* 0x0000000a090b7227 */ /* 0x000fc800078e00ff */
[----:B-1----:R-:W-:Y:S01]  /*25660*/  IMAD R12, R12, UR4, RZ ;  /* 0x000000040c0c7c24 */ /* 0x002fe2000f8e02ff */
[----:B------:R0:W-:Y:S01]  /*25670*/  STL [R1+0x9dc], R4 ;  /* 0x0009dc0401007387 */ /* 0x0001e20000100800 */
[----:B------:R-:W-:Y:S01]  /*25680*/  ISETP.GE.AND P3, PT, R3, RZ, PT ;  /* 0x000000ff0300720c */ /* 0x000fe20003f66270 */
[----:B------:R-:W-:Y:S01]  /*25690*/  IMAD.MOV R11, RZ, RZ, -R11 ;  /* 0x000000ffff0b7224 */ /* 0x000fe200078e0a0b */
[----:B------:R-:W1:Y:S01]  /*256a0*/  LDCU UR4, c[0x0][0x3b0] ;  /* 0x00007600ff0477ac */ /* 0x000e620008000800 */
[----:B------:R-:W-:Y:S02]  /*256b0*/  IADD3 R2, P1, PT, R12, R7, RZ ;  /* 0x000000070c027210 */ /* 0x000fe40007f3e0ff */
[----:B------:R-:W-:Y:S02]  /*256c0*/  IMAD R10, R8, R11, R10 ;  /* 0x0000000b080a7224 */ /* 0x000fe400078e020a */
[----:B0-----:R-:W-:-:S03]  /*256d0*/  LEA.HI.X.SX32 R4, R12, R6, 0x1, P1 ;  /* 0x000000060c047211 */ /* 0x001fc600008f0eff */
[----:B------:R-:W-:Y:S01]  /*256e0*/  ISETP.GT.U32.AND P1, PT, R8, R10, PT ;  /* 0x0000000a0800720c */ /* 0x000fe20003f24070 */
[----:B------:R-:W-:Y:S04]  /*256f0*/  STL [R1+0xf14], R3 ;  /* 0x000f140301007387 */ /* 0x000fe80000100800 */
[----:B------:R0:W-:Y:S01]  /*25700*/  STL [R1+0x9e8], R2 ;  /* 0x0009e80201007387 */ /* 0x0001e20000100800 */
[----:B------:R-:W-:Y:S02]  /*25710*/  @P0 IMAD.MOV.U32 R12, RZ, RZ, R2 ;  /* 0x000000ffff0c0224 */ /* 0x000fe400078e0002 */
[----:B------:R-:W-:-:S05]  /*25720*/  @P0 IMAD.MOV.U32 R13, RZ, RZ, R4 ;  /* 0x000000ffff0d0224 */ /* 0x000fca00078e0004 */
[----:B------:R4:W2:Y:S01]  /*25730*/  @P0 LDG.E.U8 R27, desc[UR18][R12.64] ;  /* 0x000000120c1b0981 */ /* 0x0008a2000c1e1100 */
[----:B0-----:R-:W-:Y:S02]  /*25740*/  VIADD R2, R0, 0xee ;  /* 0x000000ee00027836 */ /* 0x001fe40000000000 */
[----:B------:R-:W-:-:S03]  /*25750*/  @!P1 IMAD.IADD R10, R10, 0x1, -R8 ;  /* 0x000000010a0a9824 */ /* 0x000fc600078e0a08 */
[----:B------:R-:W-:Y:S02]  /*25760*/  IABS R11, R2 ;  /* 0x00000002000b7213 */ /* 0x000fe40000000000 */
[----:B------:R-:W-:-:S03]  /*25770*/  ISETP.GT.U32.AND P1, PT, R8, R10, PT ;  /* 0x0000000a0800720c */ /* 0x000fc60003f24070 */
[----:B----4-:R-:W-:-:S04]  /*25780*/  IMAD.HI.U32 R12, R9, R11, RZ ;  /* 0x0000000b090c7227 */ /* 0x010fc800078e00ff */
[----:B------:R-:W-:-:S04]  /*25790*/  IMAD.MOV R12, RZ, RZ, -R12 ;  /* 0x000000ffff0c7224 */ /* 0x000fc800078e0a0c */
[----:B------:R-:W-:Y:S02]  /*257a0*/  IMAD R11, R8, R12, R11 ;  /* 0x0000000c080b7224 */ /* 0x000fe400078e020b */
[----:B------:R-:W-:-:S03]  /*257b0*/  @!P1 IMAD.IADD R10, R10, 0x1, -R8 ;  /* 0x000000010a0a9824 */ /* 0x000fc600078e0a08 */
[----:B------:R-:W-:Y:S01]  /*257c0*/  ISETP.GT.U32.AND P1, PT, R8, R11, PT ;  /* 0x0000000b0800720c */ /* 0x000fe20003f24070 */
[----:B------:R-:W-:-:S05]  /*257d0*/  @!P3 IMAD.MOV R10, RZ, RZ, -R10 ;  /* 0x000000ffff0ab224 */ /* 0x000fca00078e0a0a */
[----:B------:R-:W-:-:S05]  /*257e0*/  SEL R10, R19, R10, !P4 ;  /* 0x0000000a130a7207 */ /* 0x000fca0006000000 */
[----:B-1----:R-:W-:Y:S01]  /*257f0*/  IMAD R10, R10, UR4, RZ ;  /* 0x000000040a0a7c24 */ /* 0x002fe2000f8e02ff */
        /* <DEDUP_REMOVED lines=20> */
[----:B------:R-:W-:Y:S01]  /*25940*/  PRMT R25, RZ, 0x7610, R25 ;  /* 0x00007610ff197816 */ /* 0x000fe20000000019 */
[----:B------:R-:W-:Y:S01]  /*25950*/  IMAD.MOV R11, RZ, RZ, -R11 ;  /* 0x000000ffff0b7224 */ /* 0x000fe200078e0a0b */
[----:B------:R-:W-:Y:S02]  /*25960*/  ISETP.GE.AND P3, PT, R3, RZ, PT ;  /* 0x000000ff0300720c */ /* 0x000fe40003f66270 */
[----:B------:R-:W-:Y:S01]  /*25970*/  IADD3 R2, P1, PT, R12, R7, RZ ;  /* 0x000000070c027210 */ /* 0x000fe20007f3e0ff */
[----:B------:R-:W1:Y:S01]  /*25980*/  LDCU UR4, c[0x0][0x3b0] ;  /* 0x00007600ff0477ac */ /* 0x000e620008000800 */
        /* <DEDUP_REMOVED lines=29> */
[----:B------:R-:W-:Y:S01]  /*25b60*/  @P0 IMAD.MOV.U32 R12, RZ, RZ, R3 ;  /* 0x000000ffff0c0224 */ /* 0x000fe200078e0003 */
[----:B------:R-:W-:Y:S01]  /*25b70*/  PRMT R24, RZ, 0x7610, R24 ;  /* 0x00007610ff187816 */ /* 0x000fe20000000018 */
[----:B------:R-:W-:-:S02]  /*25b80*/  @P0 IMAD.MOV.U32 R13, RZ, RZ, R4 ;  /* 0x000000ffff0d0224 */ /* 0x000fc400078e0004 */
        /* <DEDUP_REMOVED lines=136> */
[----:B------:R4:W3:Y:S01]  /*26410*/  @P0 LDG.E.U8 R17, desc[UR18][R12.64] ;  /* 0x000000120c110981 */ /* 0x0008e2000c1e1100 */
        /* <DEDUP_REMOVED lines=18> */
[----:B------:R4:W3:Y:S01]  /*26540*/  @P0 LDG.E.U8 R16, desc[UR18][R12.64] ;  /* 0x000000120c100981 */ /* 0x0008e2000c1e1100 */
        /* <DEDUP_REMOVED lines=13> */
[----:B------:R-:W-:Y:S02]  /*26620*/  @!P1 IMAD.IADD R11, R11, 0x1, -R8 ;  /* 0x000000010b0b9824 */ /* 0x000fe400078e0a08 */
[----:B------:R-:W-:Y:S01]  /*26630*/  VIADD R5, R0, 0xfe ;  /* 0x000000fe00057836 */ /* 0x000fe20000000000 */
[----:B------:R-:W1:Y:S01]  /*26640*/  LDCU UR4, c[0x0][0x3b0] ;  /* 0x00007600ff0477ac */ /* 0x000e620008000800 */
[----:B------:R-:W-:Y:S02]  /*26650*/  IADD3 R3, P3, PT, R10, R7, RZ ;  /* 0x000000070a037210 */ /* 0x000fe40007f7e0ff */
[----:B------:R-:W-:Y:S02]  /*26660*/  ISETP.GT.U32.AND P1, PT, R8, R11, PT ;  /* 0x0000000b0800720c */ /* 0x000fe40003f24070 */
[----:B0-----:R-:W-:-:S02]  /*26670*/  LEA.HI.X.SX32 R4, R10, R6, 0x1, P3 ;  /* 0x000000060a047211 */ /* 0x001fc400018f0eff */
[----:B------:R-:W-:Y:S01]  /*26680*/  ISETP.GE.AND P3, PT, R2, RZ, PT ;  /* 0x000000ff0200720c */ /* 0x000fe20003f66270 */
[----:B------:R-:W-:Y:S02]  /*26690*/  @P0 IMAD.MOV.U32 R12, RZ, RZ, R3 ;  /* 0x000000ffff0c0224 */ /* 0x000fe400078e0003 */
[----:B------:R-:W-:-:S06]  /*266a0*/  @P0 IMAD.MOV.U32 R13, RZ, RZ, R4 ;  /* 0x000000ffff0d0224 */ /* 0x000fcc00078e0004 */
[----:B------:R-:W-:Y:S01]  /*266b0*/  @!P1 IMAD.IADD R11, R11, 0x1, -R8 ;  /* 0x000000010b0b9824 */ /* 0x000fe200078e0a08 */
[----:B------:R-:W-:Y:S01]  /*266c0*/  IABS R10, R5 ;  /* 0x00000005000a7213 */ /* 0x000fe20000000000 */
[----:B------:R0:W4:Y:S02]  /*266d0*/  @P0 LDG.E.U8 R15, desc[UR18][R12.64] ;  /* 0x000000120c0f0981 */ /* 0x000124000c1e1100 */
[----:B------:R-:W-:-:S05]  /*266e0*/  @!P3 IMAD.MOV R11, RZ, RZ, -R11 ;  /* 0x000000ffff0bb224 */ /* 0x000fca00078e0a0b */
[----:B0-----:R-:W-:Y:S01]  /*266f0*/  SEL R12, R19, R11, !P4 ;  /* 0x0000000b130c7207 */ /* 0x001fe20006000000 */
[----:B------:R-:W-:-:S04]  /*26700*/  IMAD.HI.U32 R11, R9, R10, RZ ;  /* 0x0000000a090b7227 */ /* 0x000fc800078e00ff */
[----:B------:R-:W-:Y:S02]  /*26710*/  IMAD R12, R12, UR11, RZ ;  /* 0x0000000b0c0c7c24 */ /* 0x000fe4000f8e02ff */
[----:B------:R-:W-:Y:S01]  /*26720*/  IMAD.MOV R11, RZ, RZ, -R11 ;  /* 0x000000ffff0b7224 */ /* 0x000fe200078e0a0b */
[----:B------:R0:W-:Y:S03]  /*26730*/  STL [R1+0xe44], R2 ;  /* 0x000e440201007387 */ /* 0x0001e60000100800 */
[----:B------:R-:W-:Y:S01]  /*26740*/  IMAD R10, R8, R11, R10 ;  /* 0x0000000b080a7224 */ /* 0x000fe200078e020a */
[----:B------:R1:W-:Y:S01]  /*26750*/  STL [R1+0xa60], R3 ;  /* 0x000a600301007387 */ /* 0x0003e20000100800 */
[----:B0-----:R-:W-:-:S04]  /*26760*/  IADD3 R2, P1, PT, R12, R7, RZ ;  /* 0x000000070c027210 */ /* 0x001fc80007f3e0ff */
[----:B-1----:R-:W-:Y:S02]  /*26770*/  LEA.HI.X.SX32 R3, R12, R6, 0x1, P1 ;  /* 0x000000060c037211 */ /* 0x002fe400008f0eff */
[----:B------:R-:W-:Y:S01]  /*26780*/  ISETP.GT.U32.AND P1, PT, R8, R10, PT ;  /* 0x0000000a0800720c */ /* 0x000fe20003f24070 */
[----:B------:R0:W-:Y:S04]  /*26790*/  STL [R1+0xa5c], R4 ;  /* 0x000a5c0401007387 */ /* 0x0001e80000100800 */
[----:B------:R-:W-:Y:S04]  /*267a0*/  STL [R1+0xee8], R5 ;  /* 0x000ee80501007387 */ /* 0x000fe80000100800 */
[----:B------:R-:W-:Y:S04]  /*267b0*/  STL [R1+0x2c8], R2 ;  /* 0x0002c80201007387 */ /* 0x000fe80000100800 */
[----:B------:R1:W-:Y:S01]  /*267c0*/  STL [R1+0x2c4], R3 ;  /* 0x0002c40301007387 */ /* 0x0003e20000100800 */
[----:B------:R-:W-:-:S02]  /*267d0*/  @P0 IMAD.MOV.U32 R13, RZ, RZ, R3 ;  /* 0x000000ffff0d0224 */ /* 0x000fc400078e0003 */
[----:B------:R-:W-:Y:S02]  /*267e0*/  @P0 IMAD.MOV.U32 R12, RZ, RZ, R2 ;  /* 0x000000ffff0c0224 */ /* 0x000fe400078e0002 */
[----:B0-----:R-:W-:-:S03]  /*267f0*/  VIADD R4, R0, 0xef ;  /* 0x000000ef00047836 */ /* 0x001fc60000000000 */
[----:B------:R0:W3:Y:S01]  /*26800*/  @P0 LDG.E.U8 R14, desc[UR18][R12.64] ;  /* 0x000000120c0e0981 */ /* 0x0000e2000c1e1100 */
[----:B-1----:R-:W-:Y:S02]  /*26810*/  VIADD R3, R0, 0xff ;  /* 0x000000ff00037836 */ /* 0x002fe40000000000 */
[----:B------:R-:W-:Y:S02]  /*26820*/  @!P1 IMAD.IADD R10, R10, 0x1, -R8 ;  /* 0x000000010a0a9824 */ /* 0x000fe400078e0a08 */
[----:B------:R-:W-:Y:S01]  /*26830*/  VIADD R2, R0, 0xf7 ;  /* 0x000000f700027836 */ /* 0x000fe20000000000 */
[----:B------:R-:W-:Y:S02]  /*26840*/  IABS R11, R3 ;  /* 0x00000003000b7213 */ /* 0x000fe40000000000 */
[----:B0-----:R-:W-:Y:S02]  /*26850*/  IABS R12, R4 ;  /* 0x00000004000c7213 */ /* 0x001fe40000000000 */
[----:B------:R-:W-:Y:S01]  /*26860*/  ISETP.GT.U32.AND P3, PT, R8, R10, PT ;  /* 0x0000000a0800720c */ /* 0x000fe20003f64070 */
[----:B------:R-:W-:Y:S01]  /*26870*/  IMAD.HI.U32 R71, R9, R11, RZ ;  /* 0x0000000b09477227 */ /* 0x000fe200078e00ff */
[----:B------:R-:W-:-:S03]  /*26880*/  IABS R13, R2 ;  /* 0x00000002000d7213 */ /* 0x000fc60000000000 */
[----:B------:R-:W-:-:S04]  /*26890*/  IMAD.HI.U32 R72, R9, R12, RZ ;  /* 0x0000000c09487227 */ /* 0x000fc800078e00ff */
[----:B------:R-:W-:Y:S01]  /*268a0*/  IMAD.MOV R71, RZ, RZ, -R71 ;  /* 0x000000ffff477224 */ /* 0x000fe200078e0a47 */
[----:B------:R-:W-:Y:S01]  /*268b0*/  ISETP.GE.AND P1, PT, R5, RZ, PT ;  /* 0x000000ff0500720c */ /* 0x000fe20003f26270 */
[----:B------:R-:W-:Y:S02]  /*268c0*/  IMAD.MOV R72, RZ, RZ, -R72 ;  /* 0x000000ffff487224 */ /* 0x000fe400078e0a48 */
[----:B------:R-:W-:-:S04]  /*268d0*/  IMAD.HI.U32 R73, R9, R13, RZ ;  /* 0x0000000d09497227 */ /* 0x000fc800078e00ff */
[C---:B------:R-:W-:Y:S02]  /*268e0*/  IMAD R9, R8.reuse, R71, R11 ;  /* 0x0000004708097224 */ /* 0x040fe400078e020b */
[----:B------:R-:W-:Y:S02]  /*268f0*/  IMAD R12, R8, R72, R12 ;  /* 0x00000048080c7224 */ /* 0x000fe400078e020c */
[----:B------:R-:W-:Y:S02]  /*26900*/  IMAD.MOV R73, RZ, RZ, -R73 ;  /* 0x000000ffff497224 */ /* 0x000fe400078e0a49 */
[----:B------:R-:W-:Y:S01]  /*26910*/  @!P3 IMAD.IADD R10, R10, 0x1, -R8 ;  /* 0x000000010a0ab824 */ /* 0x000fe200078e0a08 */
[C---:B------:R-:W-:Y:S01]  /*26920*/  ISETP.GT.U32.AND P6, PT, R8.reuse, R9, PT ;  /* 0x000000090800720c */ /* 0x040fe20003fc4070 */
[C---:B------:R-:W-:Y:S01]  /*26930*/  IMAD R11, R8.reuse, R73, R13 ;  /* 0x00000049080b7224 */ /* 0x040fe200078e020d */
[----:B------:R-:W-:Y:S01]  /*26940*/  ISETP.GT.U32.AND P3, PT, R8, R12, PT ;  /* 0x0000000c0800720c */ /* 0x000fe20003f64070 */
[----:B------:R-:W-:-:S03]  /*26950*/  @!P1 IMAD.MOV R10, RZ, RZ, -R10 ;  /* 0x000000ffff0a9224 */ /* 0x000fc600078e0a0a */
[----:B------:R-:W-:Y:S02]  /*26960*/  ISETP.GT.U32.AND P5, PT, R8, R11, PT ;  /* 0x0000000b0800720c */ /* 0x000fe40003fa4070 */
[----:B------:R-:W-:-:S05]  /*26970*/  SEL R10, R19, R10, !P4 ;  /* 0x0000000a130a7207 */ /* 0x000fca0006000000 */
[--C-:B------:R-:W-:Y:S02]  /*26980*/  @!P6 IMAD.IADD R9, R9, 0x1, -R8.reuse ;  /* 0x000000010909e824 */ /* 0x100fe400078e0a08 */
[----:B------:R-:W-:Y:S01]  /*26990*/  IMAD R10, R10, UR4, RZ ;  /* 0x000000040a0a7c24 */ /* 0x000fe2000f8e02ff */
[----:B------:R-:W0:Y:S01]  /*269a0*/  LDCU UR4, c[0x0][0x3b0] ;  /* 0x00007600ff0477ac */ /* 0x000e220008000800 */
[--C-:B------:R-:W-:Y:S01]  /*269b0*/  @!P3 IMAD.IADD R12, R12, 0x1, -R8.reuse ;  /* 0x000000010c0cb824 */ /* 0x100fe200078e0a08 */
[----:B------:R-:W-:Y:S02]  /*269c0*/  ISETP.GT.U32.AND P3, PT, R8, R9, PT ;  /* 0x000000090800720c */ /* 0x000fe40003f64070 */
[----:B------:R-:W-:Y:S01]  /*269d0*/  IADD3 R5, P1, PT, R10, R7, RZ ;  /* 0x000000070a057210 */ /* 0x000fe20007f3e0ff */
[----:B------:R-:W-:Y:S01]  /*269e0*/  @!P5 IMAD.IADD R11, R11, 0x1, -R8 ;  /* 0x000000010b0bd824 */ /* 0x000fe200078e0a08 */
[----:B------:R-:W-:Y:S02]  /*269f0*/  ISETP.GT.U32.AND P6, PT, R8, R12, PT ;  /* 0x0000000c0800720c */ /* 0x000fe40003fc4070 */
[----:B------:R-:W-:-:S02]  /*26a00*/  LEA.HI.X.SX32 R71, R10, R6, 0x1, P1 ;  /* 0x000000060a477211 */ /* 0x000fc400008f0eff */
[----:B------:R-:W-:Y:S02]  /*26a10*/  ISETP.GE.AND P1, PT, R4, RZ, PT ;  /* 0x000000ff0400720c */ /* 0x000fe40003f26270 */
[----:B------:R-:W-:-:S03]  /*26a20*/  ISETP.GT.U32.AND P5, PT, R8, R11, PT ;  /* 0x0000000b0800720c */ /* 0x000fc60003fa4070 */
[----:B------:R-:W-:Y:S01]  /*26a30*/  @!P3 IMAD.IADD R9, R9, 0x1, -R8 ;  /* 0x000000010909b824 */ /* 0x000fe200078e0a08 */
[----:B------:R-:W-:-:S03]  /*26a40*/  ISETP.GE.AND P3, PT, R2, RZ, PT ;  /* 0x000000ff0200720c */ /* 0x000fc60003f66270 */
[----:B------:R-:W-:-:S04]  /*26a50*/  @!P6 IMAD.IADD R12, R12, 0x1, -R8 ;  /* 0x000000010c0ce824 */ /* 0x000fc800078e0a08 */
[----:B------:R-:W-:Y:S02]  /*26a60*/  @!P1 IMAD.MOV R12, RZ, RZ, -R12 ;  /* 0x000000ffff0c9224 */ /* 0x000fe400078e0a0c */
[----:B------:R-:W-:Y:S01]  /*26a70*/  @!P5 IMAD.IADD R11, R11, 0x1, -R8 ;  /* 0x000000010b0bd824 */ /* 0x000fe200078e0a08 */
[----:B------:R-:W-:Y:S02]  /*26a80*/  ISETP.GE.AND P5, PT, R3, RZ, PT ;  /* 0x000000ff0300720c */ /* 0x000fe40003fa6270 */
[----:B------:R-:W-:Y:S01]  /*26a90*/  SEL R12, R19, R12, !P4 ;  /* 0x0000000c130c7207 */ /* 0x000fe20006000000 */
[----:B------:R-:W-:Y:S01]  /*26aa0*/  @!P3 IMAD.MOV R11, RZ, RZ, -R11 ;  /* 0x000000ffff0bb224 */ /* 0x000fe200078e0a0b */
[----:B------:R1:W-:Y:S04]  /*26ab0*/  STL [R1+0xdd8], R3 ;  /* 0x000dd80301007387 */ /* 0x0003e80000100800 */
[----:B------:R1:W-:Y:S01]  /*26ac0*/  STL [R1+0xee4], R4 ;  /* 0x000ee40401007387 */ /* 0x0003e20000100800 */
[----:B0-----:R-:W-:Y:S01]  /*26ad0*/  IMAD R12, R12, UR4, RZ ;  /* 0x000000040c0c7c24 */ /* 0x001fe2000f8e02ff */
[----:B------:R-:W0:Y:S02]  /*26ae0*/  LDCU UR4, c[0x0][0x3b0] ;  /* 0x00007600ff0477ac */ /* 0x000e240008000800 */
[----:B------:R-:W-:Y:S01]  /*26af0*/  STL [R1+0xee0], R2 ;  /* 0x000ee00201007387 */ /* 0x000fe20000100800 */
[----:B------:R-:W-:-:S03]  /*26b00*/  PRMT R10, RZ, 0x7610, R10 ;  /* 0x00007610ff0a7816 */ /* 0x000fc6000000000a */
[----:B------:R0:W-:Y:S01]  /*26b10*/  STL [R1+0x320], R5 ;  /* 0x0003200501007387 */ /* 0x0001e20000100800 */
[----:B------:R-:W-:Y:S02]  /*26b20*/  @P0 IMAD.MOV.U32 R72, RZ, RZ, R5 ;  /* 0x000000ffff480224 */ /* 0x000fe400078e0005 */
[----:B------:R-:W-:Y:S01]  /*26b30*/  @P0 IMAD.MOV.U32 R73, RZ, RZ, R71 ;  /* 0x000000ffff490224 */ /* 0x000fe200078e0047 */
[----:B------:R-:W-:Y:S01]  /*26b40*/  SEL R11, R19, R11, !P4 ;  /* 0x0000000b130b7207 */ /* 0x000fe20006000000 */
[----:B------:R0:W-:Y:S04]  /*26b50*/  STL [R1+0x31c], R71 ;  /* 0x00031c4701007387 */ /* 0x0001e80000100800 */
[----:B------:R-:W3:Y:S01]  /*26b60*/  LDL.LU R93, [R1+0xe54] ;  /* 0x000e5400015d7983 */ /* 0x000ee20000300800 */
[----:B------:R-:W-:-:S03]  /*26b70*/  @!P5 IMAD.MOV R9, RZ, RZ, -R9 ;  /* 0x000000ffff09d224 */ /* 0x000fc600078e0a09 */
[----:B-1----:R-:W4:Y:S04]  /*26b80*/  LDL.LU R3, [R1+0xe38] ;  /* 0x000e380001037983 */ /* 0x002f280000300800 */
[----:B------:R-:W4:Y:S04]  /*26b90*/  LDL.LU R4, [R1+0xe20] ;  /* 0x000e200001047983 */ /* 0x000f280000300800 */
[----:B------:R-:W4:Y:S01]  /*26ba0*/  @P0 LDG.E.U8 R10, desc[UR18][R72.64] ;  /* 0x00000012480a0981 */ /* 0x000f22000c1e1100 */
[----:B0-----:R-:W-:-:S03]  /*26bb0*/  IADD3 R5, P1, PT, R12, R7, RZ ;  /* 0x000000070c057210 */ /* 0x001fc60007f3e0ff */
[----:B------:R-:W4:Y:S01]  /*26bc0*/  LDL.LU R2, [R1+0xe08] ;  /* 0x000e080001027983 */ /* 0x000f220000300800 */
[----:B--2---:R-:W-:Y:S01]  /*26bd0*/  IMAD R11, R11, UR5, RZ ;  /* 0x000000050b0b7c24 */ /* 0x004fe2000f8e02ff */
[----:B------:R-:W-:Y:S02]  /*26be0*/  SEL R19, R19, R9, !P4 ;  /* 0x0000000913137207 */ /* 0x000fe40006000000 */
[----:B------:R-:W-:Y:S02]  /*26bf0*/  LEA.HI.X.SX32 R13, R12, R6, 0x1, P1 ;  /* 0x000000060c0d7211 */ /* 0x000fe400008f0eff */
[----:B------:R-:W-:Y:S01]  /*26c00*/  PRMT R9, RZ, 0x7610, R9 ;  /* 0x00007610ff097816 */ /* 0x000fe20000000009 */
[----:B------:R-:W-:Y:S01]  /*26c10*/  @P0 IMAD.MOV.U32 R12, RZ, RZ, R5 ;  /* 0x000000ffff0c0224 */ /* 0x000fe200078e0005 */
[----:B------:R-:W2:Y:S04]  /*26c20*/  LDL.LU R72, [R1+0x40] ;  /* 0x0000400001487983 */ /* 0x000ea80000300800 */
[----:B------:R-:W2:Y:S04]  /*26c30*/  LDL.LU R73, [R1+0x28] ;  /* 0x0000280001497983 */ /* 0x000ea80000300800 */
[----:B------:R-:W2:Y:S04]  /*26c40*/  LDL.LU R71, [R1+0x10] ;  /* 0x0000100001477983 */ /* 0x000ea80000300800 */
[----:B------:R0:W-:Y:S04]  /*26c50*/  STL [R1+0x308], R5 ;  /* 0x0003080501007387 */ /* 0x0001e80000100800 */
[----:B------:R1:W-:Y:S04]  /*26c60*/  STL [R1+0x304], R13 ;  /* 0x0003040d01007387 */ /* 0x0003e80000100800 */
[----:B------:R1:W2:Y:S01]  /*26c70*/  @P0 LDG.E.U8 R9, desc[UR18][R12.64] ;  /* 0x000000120c090981 */ /* 0x0002a2000c1e1100 */
[----:B------:R-:W-:Y:S01]  /*26c80*/  PRMT R8, RZ, 0x7610, R8 ;  /* 0x00007610ff087816 */ /* 0x000fe20000000008 */
[----:B------:R-:W-:Y:S01]  /*26c90*/  IMAD R19, R19, UR4, RZ ;  /* 0x0000000413137c24 */ /* 0x000fe2000f8e02ff */
[----:B0-----:R-:W-:-:S04]  /*26ca0*/  IADD3 R5, P1, PT, R11, R7, RZ ;  /* 0x000000070b057210 */ /* 0x001fc80007f3e0ff */
[----:B-1----:R-:W-:Y:S01]  /*26cb0*/  LEA.HI.X.SX32 R13, R11, R6, 0x1, P1 ;  /* 0x000000060b0d7211 */ /* 0x002fe200008f0eff */
[----:B------:R-:W-:Y:S01]  /*26cc0*/  @P0 IMAD.MOV.U32 R12, RZ, RZ, R5 ;  /* 0x000000ffff0c0224 */ /* 0x000fe200078e0005 */
[----:B------:R-:W2:Y:S04]  /*26cd0*/  LDL.LU R11, [R1+0x6c] ;  /* 0x00006c00010b7983 */ /* 0x000ea80000300800 */
[----:B------:R-:W-:Y:S04]  /*26ce0*/  STL [R1+0x318], R5 ;  /* 0x0003180501007387 */ /* 0x000fe80000100800 */
[----:B------:R0:W-:Y:S04]  /*26cf0*/  STL [R1+0x314], R13 ;  /* 0x0003140d01007387 */ /* 0x0001e80000100800 */
[----:B------:R0:W2:Y:S02]  /*26d00*/  @P0 LDG.E.U8 R8, desc[UR18][R12.64] ;  /* 0x000000120c080981 */ /* 0x0000a4000c1e1100 */
[----:B0-----:R-:W-:-:S02]  /*26d10*/  IADD3 R13, P1, PT, R19, R7, RZ ;  /* 0x00000007130d7210 */ /* 0x001fc40007f3e0ff */
[----:B------:R-:W2:Y:S02]  /*26d20*/  LDL.LU R7, [R1+0xe0] ;  /* 0x0000e00001077983 */ /* 0x000ea40000300800 */
[----:B------:R-:W-:Y:S02]  /*26d30*/  LEA.HI.X.SX32 R12, R19, R6, 0x1, P1 ;  /* 0x00000006130c7211 */ /* 0x000fe400008f0eff */
[----:B------:R-:W2:Y:S04]  /*26d40*/  LDL.LU R19, [R1+0x160] ;  /* 0x0001600001137983 */ /* 0x000ea80000300800 */
[----:B------:R0:W-:Y:S04]  /*26d50*/  STL [R1+0x310], R13 ;  /* 0x0003100d01007387 */ /* 0x0001e80000100800 */
[----:B------:R1:W-:Y:S01]  /*26d60*/  STL [R1+0x30c], R12 ;  /* 0x00030c0c01007387 */ /* 0x0003e20000100800 */
[----:B------:R-:W-:-:S02]  /*26d70*/  PRMT R6, RZ, 0x7610, R6 ;  /* 0x00007610ff067816 */ /* 0x000fc40000000006 */
[----:B0-----:R-:W-:-:S04]  /*26d80*/  @P0 LOP3.LUT R13, R13, R12, RZ, 0x3c, !PT ;  /* 0x0000000c0d0d0212 */ /* 0x001fc800078e3cff */
[----:B-1----:R-:W-:-:S04]  /*26d90*/  @P0 LOP3.LUT R12, R13, R12, RZ, 0x3c, !PT ;  /* 0x0000000c0d0c0212 */ /* 0x002fc800078e3cff */
[----:B------:R-:W-:-:S05]  /*26da0*/  @P0 LOP3.LUT R13, R13, R12, RZ, 0x3c, !PT ;  /* 0x0000000c0d0d0212 */ /* 0x000fca00078e3cff */
[----:B------:R-:W2:Y:S04]  /*26db0*/  @P0 LDG.E.U8 R6, desc[UR18][R12.64] ;  /* 0x000000120c060981 */ /* 0x000ea8000c1e1100 */
[----:B------:R-:W2:Y:S04]  /*26dc0*/  LDL.LU R12, [R1+0xdf0] ;  /* 0x000df000010c7983 */ /* 0x000ea80000300800 */
[----:B------:R-:W2:Y:S01]  /*26dd0*/  LDL.LU R13, [R1+0xdd4] ;  /* 0x000dd400010d7983 */ /* 0x000ea20000300800 */
[----:B------:R-:W0:Y:S02]  /*26de0*/  S2R R5, SR_TID.X ;  /* 0x0000000000057919 */ /* 0x000e240000002100 */
[----:B0-----:R-:W-:-:S04]  /*26df0*/  LOP3.LUT R5, R5, 0x7f, RZ, 0xc0, !PT ;  /* 0x0000007f05057812 */ /* 0x001fc800078ec0ff */
[----:B------:R-:W-:-:S05]  /*26e00*/  LOP3.LUT R5, R5, 0x20, RZ, 0x3c, !PT ;  /* 0x0000002005057812 */ /* 0x000fca00078e3cff */
[----:B---3--:R0:W-:Y:S04]  /*26e10*/  STS.U8 [R5+UR9+0x1d00], R93 ;  /* 0x001d005d05007988 */ /* 0x0081e80008000009 */
[----:B----4-:R1:W-:Y:S04]  /*26e20*/  STS.U8 [R5+UR9+0x2100], R3 ;  /* 0x0021000305007988 */ /* 0x0103e80008000009 */
[----:B------:R3:W-:Y:S04]  /*26e30*/  STS.U8 [R5+UR9+0x2500], R4 ;  /* 0x0025000405007988 */ /* 0x0007e80008000009 */
[----:B------:R4:W-:Y:S04]  /*26e40*/  STS.U8 [R5+UR9+0x2900], R2 ;  /* 0x0029000205007988 */ /* 0x0009e80008000009 */
[----:B0-----:R-:W2:Y:S04]  /*26e50*/  LDL.LU R93, [R1+0x130c] ;  /* 0x00130c00015d7983 */ /* 0x001ea80000300800 */
[----:B-1----:R-:W2:Y:S04]  /*26e60*/  LDL.LU R3, [R1+0x1308] ;  /* 0x0013080001037983 */ /* 0x002ea80000300800 */
[----:B---3--:R-:W3:Y:S04]  /*26e70*/  LDL.LU R4, [R1+0x1304] ;  /* 0x0013040001047983 */ /* 0x008ee80000300800 */
[----:B----4-:R-:W4:Y:S04]  /*26e80*/  LDL.LU R2, [R1+0x1300] ;  /* 0x0013000001027983 */ /* 0x010f280000300800 */
[----:B--2---:R0:W-:Y:S04]  /*26e90*/  STS.U8 [R5+UR9+0x2d00], R12 ;  /* 0x002d000c05007988 */ /* 0x0041e80008000009 */
[----:B------:R1:W-:Y:S04]  /*26ea0*/  STS.U8 [R5+UR9+0x3100], R13 ;  /* 0x0031000d05007988 */ /* 0x0003e80008000009 */
[----:B------:R2:W-:Y:S04]  /*26eb0*/  STS.U8 [R5+UR9+0x3500], R19 ;  /* 0x0035001305007988 */ /* 0x0005e80008000009 */
[----:B------:R0:W-:Y:S04]  /*26ec0*/  STS.U8 [R5+UR9+0x3900], R7 ;  /* 0x0039000705007988 */ /* 0x0001e80008000009 */
[----:B------:R1:W-:Y:S04]  /*26ed0*/  STS.U8 [R5+UR9+0x3d00], R11 ;  /* 0x003d000b05007988 */ /* 0x0003e80008000009 */
[----:B------:R2:W-:Y:S04]  /*26ee0*/  STS.U8 [R5+UR9+0x4100], R72 ;  /* 0x0041004805007988 */ /* 0x0005e80008000009 */
[----:B0-----:R-:W3:Y:S04]  /*26ef0*/  LDL.LU R12, [R1+0xe04] ;  /* 0x000e0400010c7983 */ /* 0x001ee80000300800 */
[----:B-1----:R-:W3:Y:S04]  /*26f00*/  LDL.LU R13, [R1+0xdec] ;  /* 0x000dec00010d7983 */ /* 0x002ee80000300800 */
[----:B--2---:R-:W2:Y:S04]  /*26f10*/  LDL.LU R19, [R1+0xdd0] ;  /* 0x000dd00001137983 */ /* 0x004ea80000300800 */
[----:B------:R-:W2:Y:S04]  /*26f20*/  LDL.LU R7, [R1+0x154] ;  /* 0x0001540001077983 */ /* 0x000ea80000300800 */
[----:B------:R-:W2:Y:S04]  /*26f30*/  LDL.LU R11, [R1+0xc4] ;  /* 0x0000c400010b7983 */ /* 0x000ea80000300800 */
[----:B------:R0:W-:Y:S04]  /*26f40*/  STS.U8 [R5+UR9+0x4500], R73 ;  /* 0x0045004905007988 */ /* 0x0001e80008000009 */
[----:B------:R-:W2:Y:S04]  /*26f50*/  LDL.LU R72, [R1+0x54] ;  /* 0x0000540001487983 */ /* 0x000ea80000300800 */
[----:B------:R1:W-:Y:S04]  /*26f60*/  STS.U8 [R5+UR9+0x4900], R71 ;  /* 0x0049004705007988 */ /* 0x0003e80008000009 */
[----:B------:R0:W-:Y:S04]  /*26f70*/  STS.U8 [R5+UR9+0x4d00], R92 ;  /* 0x004d005c05007988 */ /* 0x0001e80008000009 */
[----:B------:R0:W-:Y:S04]  /*26f80*/  STS.U8 [R5+UR9+0x5100], R86 ;  /* 0x0051005605007988 */ /* 0x0001e80008000009 */
[----:B------:R1:W-:Y:S04]  /*26f90*/  STS.U8 [R5+UR9+0x5500], R80 ;  /* 0x0055005005007988 */ /* 0x0003e80008000009 */
[----:B------:R1:W-:Y:S04]  /*26fa0*/  STS.U8 [R5+UR9+0x5900], R74 ;  /* 0x0059004a05007988 */ /* 0x0003e80008000009 */
[----:B0-----:R-:W2:Y:S04]  /*26fb0*/  LDL.LU R73, [R1+0x3c] ;  /* 0x00003c0001497983 */ /* 0x001ea80000300800 */
[----:B-1----:R-:W2:Y:S04]  /*26fc0*/  LDL.LU R71, [R1+0x24] ;  /* 0x0000240001477983 */ /* 0x002ea80000300800 */
[----:B------:R-:W2:Y:S04]  /*26fd0*/  LDL.LU R92, [R1+0xe1c] ;  /* 0x000e1c00015c7983 */ /* 0x000ea80000300800 */
[----:B------:R-:W2:Y:S04]  /*26fe0*/  LDL.LU R86, [R1+0xe34] ;  /* 0x000e340001567983 */ /* 0x000ea80000300800 */
[----:B------:R-:W2:Y:S04]  /*26ff0*/  LDL.LU R80, [R1+0xe50] ;  /* 0x000e500001507983 */ /* 0x000ea80000300800 */
[----:B------:R-:W2:Y:S04]  /*27000*/  LDL.LU R74, [R1+0xe68] ;  /* 0x000e6800014a7983 */ /* 0x000ea80000300800 */
[----:B------:R0:W-:Y:S04]  /*27010*/  STS.U8 [R5+UR9+0x5d00], R65 ;  /* 0x005d004105007988 */ /* 0x0001e80008000009 */
        /* <DEDUP_REMOVED lines=11> */
[----:B------:R-:W-:Y:S04]  /*270d0*/  STS.U8 [R5+UR9+0x7500], R29 ;  /* 0x0075001d05007988 */ /* 0x000fe80008000009 */
[----:B------:R0:W-:Y:S04]  /*270e0*/  STS.U8 [R5+UR9+0x7900], R24 ;  /* 0x0079001805007988 */ /* 0x0001e80008000009 */
[----:B0-----:R-:W3:Y:S01]  /*270f0*/  LDL.LU R5, [R1+0x12fc] ;  /* 0x0012fc0001057983 */ /* 0x001ee20000300800 */
[----:B------:R-:W0:Y:S01]  /*27100*/  S2R R24, SR_TID.X ;  /* 0x0000000000187919 */ /* 0x000e220000002100 */
[----:B------:R-:W1:Y:S01]  /*27110*/  S2R R29, SR_TID.X ;  /* 0x00000000001d7919 */ /* 0x000e620000002100 */
[----:B0-----:R-:W-:-:S02]  /*27120*/  LOP3.LUT R24, R24, 0x7f, RZ, 0xc0, !PT ;  /* 0x0000007f18187812 */ /* 0x001fc400078ec0ff */
[----:B-1----:R-:W-:Y:S02]  /*27130*/  LOP3.LUT R29, R29, 0x7f, RZ, 0xc0, !PT ;  /* 0x0000007f1d1d7812 */ /* 0x002fe400078ec0ff */
[----:B------:R-:W-:Y:S02]  /*27140*/  LOP3.LUT R24, R24, 0x20, RZ, 0x3c, !PT ;  /* 0x0000002018187812 */ /* 0x000fe400078e3cff */
[----:B------:R-:W-:-:S03]  /*27150*/  LOP3.LUT R29, R29, 0x30, RZ, 0x3c, !PT ;  /* 0x000000301d1d7812 */ /* 0x000fc600078e3cff */
[----:B------:R-:W-:Y:S04]  /*27160*/  STS.U8 [R24+UR9+0x7d00], R18 ;  /* 0x007d001218007988 */ /* 0x000fe80008000009 */
[----:B--2---:R-:W-:Y:S04]  /*27170*/  STS.U8 [R29+UR9+0x180], R35 ;  /* 0x000180231d007988 */ /* 0x004fe80008000009 */
        /* <DEDUP_REMOVED lines=17> */
[----:B------:R0:W-:Y:S04]  /*27290*/  STS.U8 [R29+UR9+0x4980], R5 ;  /* 0x004980051d007988 */ /* 0x0001e80008000009 */
[----:B0-----:R-:W2:Y:S04]  /*272a0*/  LDL.LU R5, [R1+0x12f8] ;  /* 0x0012f80001057983 */ /* 0x001ea80000300800 */
[----:B------:R-:W3:Y:S04]  /*272b0*/  LDL.LU R35, [R1+0xed8] ;  /* 0x000ed80001237983 */ /* 0x000ee80000300800 */
[----:B------:R-:W2:Y:S04]  /*272c0*/  LDL.LU R47, [R1+0xeb4] ;  /* 0x000eb400012f7983 */ /* 0x000ea80000300800 */
[----:B------:R-:W2:Y:S04]  /*272d0*/  LDL.LU R53, [R1+0xea0] ;  /* 0x000ea00001357983 */ /* 0x000ea80000300800 */
[----:B------:R-:W4:Y:S04]  /*272e0*/  LDL.LU R59, [R1+0xe8c] ;  /* 0x000e8c00013b7983 */ /* 0x000f280000300800 */
        /* <DEDUP_REMOVED lines=12> */
[----:B------:R-:W4:Y:S01]  /*273b0*/  LDL.LU R71, [R1+0x20] ;  /* 0x0000200001477983 */ /* 0x000f220000300800 */
[----:B------:R-:W0:Y:S03]  /*273c0*/  S2R R41, SR_TID.X ;  /* 0x0000000000297919 */ /* 0x000e260000002100 */
        /* <DEDUP_REMOVED lines=12> */
[----:B------:R-:W-:Y:S01]  /*27490*/  STS.U8 [R29+UR9+0x7d80], R17 ;  /* 0x007d80111d007988 */ /* 0x000fe20008000009 */
[----:B0-----:R-:W-:-:S04]  /*274a0*/  LOP3.LUT R41, R41, 0x7f, RZ, 0xc0, !PT ;  /* 0x0000007f29297812 */ /* 0x001fc800078ec0ff */
[----:B------:R-:W-:-:S05]  /*274b0*/  LOP3.LUT R24, R41, 0x40, RZ, 0x3c, !PT ;  /* 0x0000004029187812 */ /* 0x000fca00078e3cff */
[----:B---3--:R-:W-:Y:S04]  /*274c0*/  STS.U8 [R24+UR9+0x200], R35 ;  /* 0x0002002318007988 */ /* 0x008fe80008000009 */
[----:B------:R-:W-:Y:S04]  /*274d0*/  STS.U8 [R24+UR9+0x600], R14 ;  /* 0x0006000e18007988 */ /* 0x000fe80008000009 */
[----:B--2---:R-:W-:Y:S04]  /*274e0*/  STS.U8 [R24+UR9+0xa00], R47 ;  /* 0x000a002f18007988 */ /* 0x004fe80008000009 */
[----:B------:R-:W-:Y:S04]  /*274f0*/  STS.U8 [R24+UR9+0xe00], R53 ;  /* 0x000e003518007988 */ /* 0x000fe80008000009 */
[----:B----4-:R-:W-:Y:S04]  /*27500*/  STS.U8 [R24+UR9+0x1200], R59 ;  /* 0x0012003b18007988 */ /* 0x010fe80008000009 */
        /* <DEDUP_REMOVED lines=16> */
[----:B------:R-:W4:Y:S04]  /*27610*/  LDL.LU R35, [R1+0xec4] ;  /* 0x000ec40001237983 */ /* 0x000f280000300800 */
        /* <DEDUP_REMOVED lines=25> */
[----:B------:R-:W-:-:S03]  /*277b0*/  LOP3.LUT R41, R41, 0x50, RZ, 0x3c, !PT ;  /* 0x0000005029297812 */ /* 0x000fc600078e3cff */
[----:B------:R-:W-:Y:S04]  /*277c0*/  STS.U8 [R24+UR9+0x7200], R33 ;  /* 0x0072002118007988 */ /* 0x000fe80008000009 */
[----:B------:R-:W-:Y:S04]  /*277d0*/  STS.U8 [R24+UR9+0x7600], R27 ;  /* 0x0076001b18007988 */ /* 0x000fe80008000009 */
[----:B------:R-:W-:Y:S04]  /*277e0*/  STS.U8 [R24+UR9+0x7a00], R22 ;  /* 0x007a001618007988 */ /* 0x000fe80008000009 */
[----:B------:R-:W-:Y:S04]  /*277f0*/  STS.U8 [R24+UR9+0x7e00], R16 ;  /* 0x007e001018007988 */ /* 0x000fe80008000009 */
[----:B---3--:R-:W-:Y:S04]  /*27800*/  STS.U8 [R41+UR9+0x280], R29 ;  /* 0x0002801d29007988 */ /* 0x008fe80008000009 */
[----:B----4-:R-:W-:Y:S04]  /*27810*/  STS.U8 [R41+UR9+0x680], R35 ;  /* 0x0006802329007988 */ /* 0x010fe80008000009 */
        /* <DEDUP_REMOVED lines=17> */
[----:B------:R-:W-:Y:S04]  /*27930*/  STS.U8 [R41+UR9+0x4e80], R89 ;  /* 0x004e805929007988 */ /* 0x000fe80008000009 */
[----:B------:R-:W-:Y:S04]  /*27940*/  STS.U8 [R41+UR9+0x5280], R83 ;  /* 0x0052805329007988 */ /* 0x000fe80008000009 */
[----:B------:R-:W-:Y:S04]  /*27950*/  STS.U8 [R41+UR9+0x5680], R77 ;  /* 0x0056804d29007988 */ /* 0x000fe80008000009 */
        /* <DEDUP_REMOVED lines=8> */
[----:B------:R-:W-:Y:S04]  /*279e0*/  STS.U8 [R41+UR9+0x5a80], R68 ;  /* 0x005a804429007988 */ /* 0x000fe80008000009 */
        /* <DEDUP_REMOVED lines=17> */
[----:B------:R0:W-:Y:S04]  /*27b00*/  STS.U8 [R41+UR9+0x7e80], R15 ;  /* 0x007e800f29007988 */ /* 0x0001e80008000009 */
[----:B0-----:R-:W2:Y:S01]  /*27b10*/  LDL.LU R41, [R1+0x30] ;  /* 0x0000300001297983 */ /* 0x001ea20000300800 */
[----:B------:R-:W0:Y:S02]  /*27b20*/  S2R R73, SR_TID.X ;  /* 0x0000000000497919 */ /* 0x000e240000002100 */
[----:B0-----:R-:W-:-:S04]  /*27b30*/  LOP3.LUT R73, R73, 0x7f, RZ, 0xc0, !PT ;  /* 0x0000007f49497812 */ /* 0x001fc800078ec0ff */
[----:B------:R-:W-:-:S05]  /*27b40*/  LOP3.LUT R47, R73, 0x60, RZ, 0x3c, !PT ;  /* 0x00000060492f7812 */ /* 0x000fca00078e3cff */
[----:B---3--:R-:W-:Y:S04]  /*27b50*/  STS.U8 [R47+UR9+0x300], R29 ;  /* 0x0003001d2f007988 */ /* 0x008fe80008000009 */
[----:B----4-:R-:W-:Y:S04]  /*27b60*/  STS.U8 [R47+UR9+0x700], R35 ;  /* 0x000700232f007988 */ /* 0x010fe80008000009 */
[----:B--2---:R0:W-:Y:S04]  /*27b70*/  STS.U8 [R47+UR9+0xb00], R53 ;  /* 0x000b00352f007988 */ /* 0x0041e80008000009 */
[----:B------:R1:W-:Y:S04]  /*27b80*/  STS.U8 [R47+UR9+0xf00], R59 ;  /* 0x000f003b2f007988 */ /* 0x0003e80008000009 */
[----:B------:R2:W-:Y:S04]  /*27b90*/  STS.U8 [R47+UR9+0x1300], R65 ;  /* 0x001300412f007988 */ /* 0x0005e80008000009 */
[----:B------:R3:W-:Y:S04]  /*27ba0*/  STS.U8 [R47+UR9+0x1700], R74 ;  /* 0x0017004a2f007988 */ /* 0x0007e80008000009 */
[----:B------:R4:W-:Y:S04]  /*27bb0*/  STS.U8 [R47+UR9+0x1b00], R80 ;  /* 0x001b00502f007988 */ /* 0x0009e80008000009 */
[----:B------:R2:W-:Y:S04]  /*27bc0*/  STS.U8 [R47+UR9+0x1f00], R86 ;  /* 0x001f00562f007988 */ /* 0x0005e80008000009 */
[----:B0-----:R-:W2:Y:S04]  /*27bd0*/  LDL.LU R53, [R1+0xecc] ;  /* 0x000ecc0001357983 */ /* 0x001ea80000300800 */
[----:B-1----:R-:W2:Y:S04]  /*27be0*/  LDL.LU R59, [R1+0xebc] ;  /* 0x000ebc00013b7983 */ /* 0x002ea80000300800 */
[----:B--2---:R-:W2:Y:S04]  /*27bf0*/  LDL.LU R65, [R1+0xea8] ;  /* 0x000ea80001417983 */ /* 0x004ea80000300800 */
[----:B---3--:R-:W3:Y:S04]  /*27c00*/  LDL.LU R74, [R1+0xe94] ;  /* 0x000e9400014a7983 */ /* 0x008ee80000300800 */
[----:B------:R0:W-:Y:S04]  /*27c10*/  STS.U8 [R47+UR9+0x2300], R92 ;  /* 0x0023005c2f007988 */ /* 0x0001e80008000009 */
[----:B----4-:R-:W4:Y:S04]  /*27c20*/  LDL.LU R80, [R1+0xe80] ;  /* 0x000e800001507983 */ /* 0x010f280000300800 */
[----:B------:R1:W-:Y:S04]  /*27c30*/  STS.U8 [R47+UR9+0x2700], R12 ;  /* 0x0027000c2f007988 */ /* 0x0003e80008000009 */
[----:B------:R-:W4:Y:S04]  /*27c40*/  LDL.LU R86, [R1+0xe6c] ;  /* 0x000e6c0001567983 */ /* 0x000f280000300800 */
[----:B------:R0:W-:Y:S04]  /*27c50*/  STS.U8 [R47+UR9+0x2b00], R13 ;  /* 0x002b000d2f007988 */ /* 0x0001e80008000009 */
[----:B------:R0:W-:Y:S04]  /*27c60*/  STS.U8 [R47+UR9+0x2f00], R19 ;  /* 0x002f00132f007988 */ /* 0x0001e80008000009 */
[----:B------:R1:W-:Y:S04]  /*27c70*/  STS.U8 [R47+UR9+0x3300], R7 ;  /* 0x003300072f007988 */ /* 0x0003e80008000009 */
[----:B------:R1:W-:Y:S04]  /*27c80*/  STS.U8 [R47+UR9+0x3700], R11 ;  /* 0x0037000b2f007988 */ /* 0x0003e80008000009 */
[----:B0-----:R-:W4:Y:S04]  /*27c90*/  LDL.LU R92, [R1+0xe58] ;  /* 0x000e5800015c7983 */ /* 0x001f280000300800 */
[----:B-1----:R-:W4:Y:S04]  /*27ca0*/  LDL.LU R12, [R1+0xe3c] ;  /* 0x000e3c00010c7983 */ /* 0x002f280000300800 */
[----:B------:R0:W-:Y:S04]  /*27cb0*/  STS.U8 [R47+UR9+0x3b00], R72 ;  /* 0x003b00482f007988 */ /* 0x0001e80008000009 */
[----:B------:R-:W4:Y:S04]  /*27cc0*/  LDL.LU R13, [R1+0xe24] ;  /* 0x000e2400010d7983 */ /* 0x000f280000300800 */
[----:B------:R-:W4:Y:S04]  /*27cd0*/  LDL.LU R19, [R1+0xe0c] ;  /* 0x000e0c0001137983 */ /* 0x000f280000300800 */
[----:B------:R-:W4:Y:S04]  /*27ce0*/  LDL.LU R7, [R1+0xdf4] ;  /* 0x000df40001077983 */ /* 0x000f280000300800 */
[----:B------:R1:W-:Y:S04]  /*27cf0*/  STS.U8 [R47+UR9+0x3f00], R71 ;  /* 0x003f00472f007988 */ /* 0x0003e80008000009 */
[----:B------:R-:W4:Y:S04]  /*27d00*/  LDL.LU R11, [R1+0xddc] ;  /* 0x000ddc00010b7983 */ /* 0x000f280000300800 */
[----:B------:R-:W-:Y:S04]  /*27d10*/  STS.U8 [R47+UR9+0x4300], R41 ;  /* 0x004300292f007988 */ /* 0x000fe80008000009 */
[----:B0-----:R-:W4:Y:S04]  /*27d20*/  LDL.LU R72, [R1+0x178] ;  /* 0x0001780001487983 */ /* 0x001f280000300800 */
[----:B------:R0:W-:Y:S04]  /*27d30*/  STS.U8 [R47+UR9+0x4700], R2 ;  /* 0x004700022f007988 */ /* 0x0001e80008000009 */
[----:B------:R0:W-:Y:S04]  /*27d40*/  STS.U8 [R47+UR9+0x4b00], R3 ;  /* 0x004b00032f007988 */ /* 0x0001e80008000009 */
[----:B-1----:R-:W4:Y:S04]  /*27d50*/  LDL.LU R71, [R1+0xfc] ;  /* 0x0000fc0001477983 */ /* 0x002f280000300800 */
[----:B0-----:R-:W4:Y:S04]  /*27d60*/  LDL.LU R2, [R1+0x12ec] ;  /* 0x0012ec0001027983 */ /* 0x001f280000300800 */
[----:B------:R-:W4:Y:S04]  /*27d70*/  LDL.LU R3, [R1+0x12e8] ;  /* 0x0012e80001037983 */ /* 0x000f280000300800 */
        /* <DEDUP_REMOVED lines=14> */
[----:B------:R-:W-:Y:S04]  /*27e60*/  STS.U8 [R73+UR9+0x380], R53 ;  /* 0x0003803549007988 */ /* 0x000fe80008000009 */
[----:B------:R-:W-:Y:S04]  /*27e70*/  STS.U8 [R73+UR9+0x780], R59 ;  /* 0x0007803b49007988 */ /* 0x000fe80008000009 */
[----:B--2---:R-:W-:Y:S04]  /*27e80*/  STS.U8 [R73+UR9+0xb80], R65 ;  /* 0x000b804149007988 */ /* 0x004fe80008000009 */
[----:B---3--:R-:W-:Y:S04]  /*27e90*/  STS.U8 [R73+UR9+0xf80], R74 ;  /* 0x000f804a49007988 */ /* 0x008fe80008000009 */
        /* <DEDUP_REMOVED lines=10> */
[----:B------:R1:W-:Y:S04]  /*27f40*/  STS.U8 [R73+UR9+0x3b80], R3 ;  /* 0x003b800349007988 */ /* 0x0003e80008000009 */
[----:B------:R2:W-:Y:S04]  /*27f50*/  STS.U8 [R73+UR9+0x3f80], R2 ;  /* 0x003f800249007988 */ /* 0x0005e80008000009 */
[----:B------:R3:W-:Y:S04]  /*27f60*/  STS.U8 [R73+UR9+0x4380], R4 ;  /* 0x0043800449007988 */ /* 0x0007e80008000009 */
[----:B------:R4:W-:Y:S01]  /*27f70*/  STS.U8 [R73+UR9+0x4780], R5 ;  /* 0x0047800549007988 */ /* 0x0009e20008000009 */
[----:B0-----:R-:W0:Y:S03]  /*27f80*/  LDC R71, c[0x0][0x3a0] ;  /* 0x0000e800ff477b82 */ /* 0x001e260000000800 */
[----:B-1----:R1:W5:Y:S04]  /*27f90*/  LDL.LU R3, [R1+0x12e4] ;  /* 0x0012e40001037983 */ /* 0x0023680000300800 */
[----:B--2---:R1:W5:Y:S04]  /*27fa0*/  LDL.LU R2, [R1+0x12e0] ;  /* 0x0012e00001027983 */ /* 0x0043680000300800 */
[----:B---3--:R1:W5:Y:S04]  /*27fb0*/  LDL.LU R4, [R1+0x12dc] ;  /* 0x0012dc0001047983 */ /* 0x0083680000300800 */
[----:B----4-:R1:W5:Y:S04]  /*27fc0*/  LDL.LU R5, [R1+0x12d8] ;  /* 0x0012d80001057983 */ /* 0x0103680000300800 */
[----:B------:R1:W-:Y:S04]  /*27fd0*/  STS.U8 [R73+UR9+0x4b80], R93 ;  /* 0x004b805d49007988 */ /* 0x0003e80008000009 */
        /* <DEDUP_REMOVED lines=12> */
[----:B------:R1:W-:Y:S01]  /*280a0*/  STS.U8 [R73+UR9+0x7f80], R6 ;  /* 0x007f800649007988 */ /* 0x0003e20008000009 */
[----:B------:R2:W-:Y:S06]  /*280b0*/  MEMBAR.ALL.CTA ;  /* 0x0000000000007992 */ /* 0x0005ec0000008000 */
[----:B--2---:R-:W2:Y:S01]  /*280c0*/  FENCE.VIEW.ASYNC.S ;  /* 0x00000000000073c6 */ /* 0x004ea20000000000 */
[----:B0-----:R-:W-:Y:S01]  /*280d0*/  VIADD R71, R71, 0x7f ;  /* 0x0000007f47477836 */ /* 0x001fe20000000000 */
[----:B--2---:R-:W-:Y:S01]  /*280e0*/  BAR.SYNC.DEFER_BLOCKING 0x0 ;  /* 0x0000000000007b1d */ /* 0x004fe20000010000 */
[----:B------:R-:W-:-:S04]  /*280f0*/  ISETP.NE.U32.AND P0, PT, RZ, UR7, PT ;  /* 0x00000007ff007c0c */ /* 0x000fc8000bf05070 */
[C---:B------:R-:W-:Y:S02]  /*28100*/  ISETP.LT.OR P1, PT, R71.reuse, 0x80, P0 ;  /* 0x000000804700780c */ /* 0x040fe40000721670 */
[----:B------:R-:W-:-:S11]  /*28110*/  ISETP.GE.AND P3, PT, R71, 0x100, PT ;  /* 0x000001004700780c */ /* 0x000fd60003f66270 */
[----:B-1----:R-:W-:Y:S05]  /*28120*/  @P1 BRA `(.L_x_6) ;  /* 0x0000000000841947 */ /* 0x002fea0003800000 */
[----:B------:R-:W-:Y:S02]  /*28130*/  UIADD3 UR4, UPT, UPT, UR9, 0x10000, URZ ;  /* 0x0001000009047890 */ /* 0x000fe4000fffe0ff */
[----:B------:R-:W-:Y:S02]  /*28140*/  USHF.R.U32.HI UR14, URZ, 0x4, UR9 ;  /* 0x00000004ff0e7899 */ /* 0x000fe40008011609 */
[----:B------:R-:W-:Y:S02]  /*28150*/  USHF.R.U32.HI UR4, URZ, 0x4, UR4 ;  /* 0x00000004ff047899 */ /* 0x000fe40008011604 */
[----:B------:R-:W-:Y:S02]  /*28160*/  USGXT.U32 UR14, UR14, 0xe ;  /* 0x0000000e0e0e789a */ /* 0x000fe40008000000 */
[----:B------:R-:W-:Y:S02]  /*28170*/  USGXT.U32 UR12, UR4, 0xe ;  /* 0x0000000e040c789a */ /* 0x000fe40008000000 */
[----:B------:R-:W-:-:S02]  /*28180*/  UIADD3 UR28, UP2, UPT, UR14, 0x2, URZ ;  /* 0x000000020e1c7890 */ /* 0x000fc4000ff5e0ff */
[----:B------:R-:W-:Y:S01]  /*28190*/  UIADD3 UR26, UP1, UPT, UR12, 0x100, URZ ;  /* 0x000001000c1a7890 */ /* 0x000fe2000ff3e0ff */
[----:B------:R-:W-:Y:S01]  /*281a0*/  UMOV UR4, URZ ;  /* 0x000000ff00047c82 */ /* 0x000fe20008000000 */
[----:B------:R-:W-:Y:S01]  /*281b0*/  UMOV UR30, 0x0 ;  /* 0x00000000001e7882 */ /* 0x000fe20000000000 */
[----:B------:R-:W-:Y:S02]  /*281c0*/  UIADD3.X UR29, UPT, UPT, UR4, 0x40004040, URZ, UP2, !UPT ;  /* 0x40004040041d7890 */ /* 0x000fe400097fe4ff */
[----:B------:R-:W-:Y:S02]  /*281d0*/  UIADD3.X UR27, UPT, UPT, UR4, 0x40004040, URZ, UP1, !UPT ;  /* 0x40004040041b7890 */ /* 0x000fe40008ffe4ff */
[----:B------:R-:W-:Y:S02]  /*281e0*/  UIADD3.64 UR20, UPT, UPT, UR28, 0x2, URZ ;  /* 0x000000021c147897 */ /* 0x000fe4000fffe0ff */
[----:B------:R-:W-:Y:S02]  /*281f0*/  UIADD3.64 UR16, UPT, UPT, UR26, 0x100, URZ ;  /* 0x000001001a107897 */ /* 0x000fe4000fffe0ff */
[----:B------:R-:W-:-:S02]  /*28200*/  UIADD3.64 UR24, UPT, UPT, UR28, 0x4, URZ ;  /* 0x000000041c187897 */ /* 0x000fc4000fffe0ff */
[----:B------:R-:W-:Y:S01]  /*28210*/  UIADD3.64 UR22, UPT, UPT, UR26, 0x200, URZ ;  /* 0x000002001a167897 */ /* 0x000fe2000fffe0ff */
[----:B------:R-:W-:Y:S01]  /*28220*/  UMOV UR31, 0x8408010 ;  /* 0x08408010001f7882 */ /* 0x000fe20000000000 */
[----:B------:R-:W-:Y:S01]  /*28230*/  UMOV UR15, 0x40004040 ;  /* 0x40004040000f7882 */ /* 0x000fe20000000000 */
[----:B------:R-:W-:Y:S01]  /*28240*/  UMOV UR13, 0x40004040 ;  /* 0x40004040000d7882 */ /* 0x000fe20000000000 */
[----:B------:R-:W-:Y:S01]  /*28250*/  UMOV UR32, 0x0 ;  /* 0x0000000000207882 */ /* 0x000fe20000000000 */
[----:B------:R-:W-:Y:S01]  /*28260*/  UMOV UR33, 0x8408010 ;  /* 0x0840801000217882 */ /* 0x000fe20000000000 */
[----:B------:R-:W-:Y:S01]  /*28270*/  UMOV UR34, 0x0 ;  /* 0x0000000000227882 */ /* 0x000fe20000000000 */
[----:B------:R-:W-:Y:S01]  /*28280*/  UMOV UR35, 0x8408010 ;  /* 0x0840801000237882 */ /* 0x000fe20000000000 */
[----:B------:R-:W-:Y:S01]  /*28290*/  UMOV UR4, UR6 ;  /* 0x0000000600047c82 */ /* 0x000fe20008000000 */
[----:B------:R-:W-:Y:S01]  /*282a0*/  UMOV UR5, URZ ;  /* 0x000000ff00057c82 */ /* 0x000fe20008000000 */
[----:B------:R0:W-:Y:S01]  /*282b0*/  UTCQMMA gdesc[UR12], gdesc[UR14], tmem[UR8], tmem[UR30], idesc[UR31], !UPT ;  /* 0x00ff1e0e0c0075ea */ /* 0x0001e2000f800308 */
[----:B------:R-:W-:Y:S01]  /*282c0*/  UMOV UR36, 0x0 ;  /* 0x0000000000247882 */ /* 0x000fe20000000000 */
[----:B------:R-:W-:Y:S01]  /*282d0*/  UMOV UR37, 0x8408010 ;  /* 0x0840801000257882 */ /* 0x000fe20000000000 */
[----:B------:R0:W-:Y:S01]  /*282e0*/  UTCQMMA gdesc[UR26], gdesc[UR28], tmem[UR8], tmem[UR32], idesc[UR33], UPT ;  /* 0x00ff201c1a0075ea */ /* 0x0001e2000b800308 */
[----:B------:R-:W-:Y:S01]  /*282f0*/  UMOV UR4, UR4 ;  /* 0x0000000400047c82 */ /* 0x000fe20008000000 */
[----:B------:R0:W-:Y:S01]  /*28300*/  UTCQMMA gdesc[UR16], gdesc[UR20], tmem[UR8], tmem[UR34], idesc[UR35], UPT ;  /* 0x00ff2214100075ea */ /* 0x0001e2000b800308 */
[----:B------:R0:W-:Y:S01]  /*28310*/  UTCQMMA gdesc[UR22], gdesc[UR24], tmem[UR8], tmem[UR36], idesc[UR37], UPT ;  /* 0x00ff2418160075ea */ /* 0x0001e2000b800308 */
[----:B------:R0:W-:Y:S01]  /*28320*/  UTCBAR [UR4], URZ ;  /* 0x000000ff040073e9 */ /* 0x0001e200080000ff */
[----:B------:R-:W-:Y:S01]  /*28330*/  NOP ;  /* 0x0000000000007918 */ /* 0x000fe20000000000 */
.L_x_6:
[----:B0-----:R-:W-:Y:S01]  /*28340*/  UMOV UR4, URZ ;  /* 0x000000ff00047c82 */ /* 0x001fe20008000000 */
[----:B------:R-:W-:Y:S05]  /*28350*/  @!P3 BRA `(.L_x_7) ;  /* 0x00000154006cb947 */ /* 0x000fea0003800000 */
[----:B------:R-:W-:Y:S01]  /*28360*/  SHF.R.S32.HI R6, RZ, 0x1f, R71 ;  /* 0x0000001fff067819 */ /* 0x000fe20000011447 */
[----:B------:R-:W-:Y:S01]  /*28370*/  UIADD3 UR4, UPT, UPT, UR9, 0x14000, URZ ;  /* 0x0001400009047890 */ /* 0x000fe2000fffe0ff */
[----:B-----5:R-:W-:Y:S01]  /*28380*/  IMAD.SHL.U32 R4, R4, 0x80, RZ ;  /* 0x0000008004047824 */ /* 0x020fe200078e00ff */
[----:B------:R-:W-:Y:S01]  /*28390*/  UIADD3 UR5, UPT, UPT, UR9, 0x8000, URZ ;  /* 0x0000800009057890 */ /* 0x000fe2000fffe0ff */
[----:B------:R-:W-:Y:S01]  /*283a0*/  LEA.HI R6, R6, R71, RZ, 0x7 ;  /* 0x0000004706067211 */ /* 0x000fe200078f38ff */
[----:B------:R-:W-:Y:S01]  /*283b0*/  USHF.R.U32.HI UR4, URZ, 0x4, UR4 ;  /* 0x00000004ff047899 */ /* 0x000fe20008011604 */
[----:B------:R-:W-:Y:S01]  /*283c0*/  IMAD.SHL.U32 R5, R5, 0x80, RZ ;  /* 0x0000008005057824 */ /* 0x000fe200078e00ff */
[----:B------:R-:W-:Y:S01]  /*283d0*/  USHF.R.U32.HI UR5, URZ, 0x4, UR5 ;  /* 0x00000004ff057899 */ /* 0x000fe20008011605 */
[----:B------:R-:W-:Y:S01]  /*283e0*/  SHF.R.S32.HI R6, RZ, 0x7, R6 ;  /* 0x00000007ff067819 */ /* 0x000fe20000011406 */
[----:B------:R-:W-:Y:S01]  /*283f0*/  USGXT.U32 UR12, UR4, 0xe ;  /* 0x0000000e040c789a */ /* 0x000fe20008000000 */
[----:B------:R-:W-:Y:S01]  /*28400*/  IMAD.MOV.U32 R7, RZ, RZ, RZ ;  /* 0x000000ffff077224 */ /* 0x000fe200078e00ff */
[----:B------:R-:W-:Y:S01]  /*28410*/  USGXT.U32 UR14, UR5, 0xe ;  /* 0x0000000e050e789a */ /* 0x000fe20008000000 */
[----:B------:R-:W-:Y:S01]  /*28420*/  VIMNMX R6, PT, PT, R6, 0x2, !PT ;  /* 0x0000000206067848 */ /* 0x000fe20007fe0100 */
[----:B------:R-:W-:Y:S01]  /*28430*/  UIADD3 UR30, UP1, UPT, UR12, 0x100, URZ ;  /* 0x000001000c1e7890 */ /* 0x000fe2000ff3e0ff */
[----:B------:R-:W-:Y:S01]  /*28440*/  SHF.R.S32.HI R8, RZ, 0x1f, R4 ;  /* 0x0000001fff087819 */ /* 0x000fe20000011404 */
[----:B------:R-:W-:-:S02]  /*28450*/  UIADD3 UR28, UP2, UPT, UR14, 0x2, URZ ;  /* 0x000000020e1c7890 */ /* 0x000fc4000ff5e0ff */
[----:B------:R-:W-:Y:S01]  /*28460*/  VIADD R6, R6, 0xfffffffe ;  /* 0xfffffffe06067836 */ /* 0x000fe20000000000 */
[----:B------:R-:W-:Y:S01]  /*28470*/  UMOV UR4, URZ ;  /* 0x000000ff00047c82 */ /* 0x000fe20008000000 */
[----:B------:R-:W-:Y:S01]  /*28480*/  UMOV UR5, URZ ;  /* 0x000000ff00057c82 */ /* 0x000fe20008000000 */
[----:B------:R-:W-:Y:S02]  /*28490*/  UIADD3.X UR31, UPT, UPT, UR4, 0x40004040, URZ, UP1, !UPT ;  /* 0x40004040041f7890 */ /* 0x000fe40008ffe4ff */
[----:B------:R0:W-:Y:S01]  /*284a0*/  STL [R1+0xdd4], R6 ;  /* 0x000dd40601007387 */ /* 0x0001e20000100800 */
[----:B------:R-:W-:Y:S01]  /*284b0*/  UIADD3.X UR29, UPT, UPT, UR5, 0x40004040, URZ, UP2, !UPT ;  /* 0x40004040051d7890 */ /* 0x000fe200097fe4ff */
[----:B------:R-:W-:Y:S02]  /*284c0*/  UMOV UR11, 0x1 ;  /* 0x00000001000b7882 */ /* 0x000fe40000000000 */
[----:B------:R1:W-:Y:S01]  /*284d0*/  STL [R1+0xdcc], RZ ;  /* 0x000dccff01007387 */ /* 0x0003e20000100800 */
[----:B------:R-:W-:-:S02]  /*284e0*/  UIADD3.64 UR20, UPT, UPT, UR30, 0x100, URZ ;  /* 0x000001001e147897 */ /* 0x000fc4000fffe0ff */
[----:B------:R-:W-:Y:S02]  /*284f0*/  UIADD3.64 UR22, UPT, UPT, UR28, 0x2, URZ ;  /* 0x000000021c167897 */ /* 0x000fe4000fffe0ff */
[----:B------:R-:W-:Y:S01]  /*28500*/  UIADD3.64 UR24, UPT, UPT, UR30, 0x200, URZ ;  /* 0x000002001e187897 */ /* 0x000fe2000fffe0ff */
[----:B0-----:R-:W-:Y:S01]  /*28510*/  SHF.R.S32.HI R6, RZ, 0x1f, R5 ;  /* 0x0000001fff067819 */ /* 0x001fe20000011405 */
[----:B------:R-:W-:-:S12]  /*28520*/  UIADD3.64 UR26, UPT, UPT, UR28, 0x4, URZ ;  /* 0x000000041c1a7897 */ /* 0x000fd8000fffe0ff */
.L_x_10:
[----:B------:R-:W2:Y:S01]  /*28530*/  LDL R9, [R1+0xdcc] ;  /* 0x000dcc0001097983 */ /* 0x000ea20000100800 */
[----:B------:R-:W-:Y:S01]  /*28540*/  IMAD.U32 R7, R7, -0x80000000, RZ ;  /* 0x8000000007077824 */ /* 0x000fe200078e00ff */
[----:B0-----:R-:W0:Y:S02]  /*28550*/  LDC R12, c[0x0][0x3a0] ;  /* 0x0000e800ff0c7b82 */ /* 0x001e240000000800 */
[----:B------:R-:W3:Y:S01]  /*28560*/  LDL.LU R8, [R1+0x1d8] ;  /* 0x0001d80001087983 */ /* 0x000ee20000300800 */
[----:B------:R-:W4:Y:S01]  /*28570*/  SYNCS.PHASECHK.TRANS64.TRYWAIT P1, [UR6], R7 ;  /* 0x00000007ff0075a7 */ /* 0x000f220008021106 */
[----:B--2---:R-:W-:Y:S01]  /*28580*/  VIADD R9, R9, 0x1 ;  /* 0x0000000109097836 */ /* 0x004fe20000000000 */
[----:B---3-5:R-:W-:-:S04]  /*28590*/  IADD3 R8, P5, PT, R4, R8, RZ ;  /* 0x0000000804087210 */ /* 0x028fc80007fbe0ff */
[----:B------:R2:W-:Y:S01]  /*285a0*/  STL [R1+0xdd0], R9 ;  /* 0x000dd00901007387 */ /* 0x0005e20000100800 */
[----:B0-----:R-:W-:-:S03]  /*285b0*/  IMAD R12, R9, -0x80, R12 ;  /* 0xffffff80090c7824 */ /* 0x001fc600078e020c */
[----:B------:R2:W-:Y:S02]  /*285c0*/  STL [R1+0x1d8], R8 ;  /* 0x0001d80801007387 */ /* 0x0005e40000100800 */
[----:B------:R-:W-:Y:S01]  /*285d0*/  ISETP.GT.AND P3, PT, R12, 0x1, PT ;  /* 0x000000010c00780c */ /* 0x000fe20003f64270 */
[----:B----4-:R-:W-:-:S12]  /*285e0*/  @!P1 BRA `(.L_x_8) ;  /* 0x000001f8001c9947 */ /* 0x010fd80003800000 */
.L_x_16:
[----:B--2---:R-:W2:Y:S04]  /*285f0*/  LDL.LU R9, [R1+0x1d4] ;  /* 0x0001d40001097983 */ /* 0x004ea80000300800 */
[----:B------:R-:W3:Y:S04]  /*28600*/  LDL R8, [R1+0x1d8] ;  /* 0x0001d80001087983 */ /* 0x000ee80000100800 */
[----:B------:R-:W-:Y:S04]  /*28610*/  STL [R1+0x1614], R51 ;  /* 0x0016143301007387 */ /* 0x000fe80000100800 */
[----:B------:R-:W-:Y:S04]  /*28620*/  STL [R1+0x1620], R51 ;  /* 0x0016203301007387 */ /* 0x000fe80000100800 */
[----:B------:R-:W-:Y:S04]  /*28630*/  STL [R1+0x1604], R50 ;  /* 0x0016043201007387 */ /* 0x000fe80000100800 */
[----:B------:R-:W-:Y:S04]  /*28640*/  STL [R1+0x1608], R50 ;  /* 0x0016083201007387 */ /* 0x000fe80000100800 */
[----:B------:R0:W-:Y:S04]  /*28650*/  STL [R1+0x1624], R50 ;  /* 0x0016243201007387 */ /* 0x0001e80000100800 */
[----:B0-----:R-:W4:Y:S04]  /*28660*/  LDL.LU R50, [R1+0x1e4] ;  /* 0x0001e40001327983 */ /* 0x001f280000300800 */
[----:B------:R-:W-:Y:S04]  /*28670*/  STL [R1+0x15f4], R11 ;  /* 0x0015f40b01007387 */ /* 0x000fe80000100800 */
[----:B------:R-:W-:Y:S04]  /*28680*/  STL [R1+0x1600], R11 ;  /* 0x0016000b01007387 */ /* 0x000fe80000100800 */
[----:B------:R0:W-:Y:S04]  /*28690*/  STL [R1+0x1618], R11 ;  /* 0x0016180b01007387 */ /* 0x0001e80000100800 */
[----:B0-----:R-:W2:Y:S04]  /*286a0*/  LDL.LU R11, [R1+0x1e8] ;  /* 0x0001e800010b7983 */ /* 0x001ea80000300800 */
[----:B------:R-:W-:Y:S04]  /*286b0*/  STL [R1+0x15ec], R45 ;  /* 0x0015ec2d01007387 */ /* 0x000fe80000100800 */
[----:B------:R-:W-:Y:S04]  /*286c0*/  STL [R1+0x160c], R45 ;  /* 0x00160c2d01007387 */ /* 0x000fe80000100800 */
[----:B------:R0:W-:Y:S04]  /*286d0*/  STL [R1+0x1610], R45 ;  /* 0x0016102d01007387 */ /* 0x0001e80000100800 */
[----:B0-----:R-:W2:Y:S04]  /*286e0*/  LDL.LU R45, [R1+0x1f0] ;  /* 0x0001f000012d7983 */ /* 0x001ea80000300800 */
[----:B--2---:R-:W-:Y:S04]  /*286f0*/  STL [R1+0x1628], R45 ;  /* 0x0016282d01007387 */ /* 0x004fe80000100800 */
[----:B------:R-:W-:Y:S04]  /*28700*/  STL [R1+0x15e8], R46 ;  /* 0x0015e82e01007387 */ /* 0x000fe80000100800 */
[----:B------:R-:W-:Y:S04]  /*28710*/  STL [R1+0x15f0], R46 ;  /* 0x0015f02e01007387 */ /* 0x000fe80000100800 */
[----:B------:R-:W-:Y:S04]  /*28720*/  STL [R1+0x15f8], R46 ;  /* 0x0015f82e01007387 */ /* 0x000fe80000100800 */
[----:B------:R-:W-:Y:S04]  /*28730*/  STL [R1+0x161c], R46 ;  /* 0x00161c2e01007387 */ /* 0x000fe80000100800 */
[----:B------:R0:W-:Y:S04]  /*28740*/  STL [R1+0x162c], R46 ;  /* 0x00162c2e01007387 */ /* 0x0001e80000100800 */
[----:B0-----:R-:W2:Y:S01]  /*28750*/  LDL.LU R46, [R1+0x1e0] ;  /* 0x0001e000012e7983 */ /* 0x001ea20000300800 */
[----:B------:R-:W-:-:S02]  /*28760*/  ISETP.GT.AND P4, PT, R12, 0x2, PT ;  /* 0x000000020c00780c */ /* 0x000fc40003f84270 */
[----:B------:R-:W-:Y:S01]  /*28770*/  ISETP.GT.AND P1, PT, R12, 0x3, PT ;  /* 0x000000030c00780c */ /* 0x000fe20003f24270 */
        /* <DEDUP_REMOVED lines=74> */
[----:B------:R-:W-:Y:S01]  /*28c20*/  STL [R1+0x14c0], R44 ;  /* 0x0014c02c01007387 */ /* 0x000fe20000100800 */
[----:B--2---:R-:W-:-:S03]  /*28c30*/  IADD3 R46, P6, PT, R4, R46, RZ ;  /* 0x0000002e042e7210 */ /* 0x004fc60007fde0ff */
[----:B------:R-:W-:Y:S04]  /*28c40*/  STL [R1+0x14bc], R48 ;  /* 0x0014bc3001007387 */ /* 0x000fe80000100800 */
[----:B------:R0:W-:Y:S04]  /*28c50*/  STL [R1+0x14b8], R49 ;  /* 0x0014b83101007387 */ /* 0x0001e80000100800 */
[----:B------:R-:W-:Y:S04]  /*28c60*/  STL [R1+0x14b4], R52 ;  /* 0x0014b43401007387 */ /* 0x000fe80000100800 */
[----:B------:R-:W-:Y:S01]  /*28c70*/  STL [R1+0x14b0], R53 ;  /* 0x0014b03501007387 */ /* 0x000fe20000100800 */
[----:B0-----:R-:W-:-:S03]  /*28c80*/  PRMT R49, RZ, 0x7610, R49 ;  /* 0x00007610ff317816 */ /* 0x001fc60000000031 */
[----:B------:R0:W-:Y:S04]  /*28c90*/  STL [R1+0x14ac], R55 ;  /* 0x0014ac3701007387 */ /* 0x0001e80000100800 */
[----:B------:R-:W-:Y:S04]  /*28ca0*/  STL [R1+0x14a8], R57 ;  /* 0x0014a83901007387 */ /* 0x000fe80000100800 */
[----:B------:R-:W-:Y:S01]  /*28cb0*/  STL [R1+0x14a4], R59 ;  /* 0x0014a43b01007387 */ /* 0x000fe20000100800 */
[----:B0-----:R-:W-:-:S03]  /*28cc0*/  SHF.R.S32.HI R55, RZ, 0x1f, R4 ;  /* 0x0000001fff377819 */ /* 0x001fc60000011404 */
[----:B------:R-:W-:Y:S02]  /*28cd0*/  STL [R1+0x14a0], R61 ;  /* 0x0014a03d01007387 */ /* 0x000fe40000100800 */
[----:B------:R-:W-:Y:S02]  /*28ce0*/  IMAD.X R9, R55, 0x1, R9, P5 ;  /* 0x0000000137097824 */ /* 0x000fe400028e0609 */
        /* <DEDUP_REMOVED lines=23> */
[----:B------:R-:W2:Y:S04]  /*28e60*/  LDL.LU R7, [R1+0x1f8] ;  /* 0x0001f80001077983 */ /* 0x000ea80000300800 */
[----:B------:R1:W-:Y:S04]  /*28e70*/  STL [R1+0x1e0], R46 ;  /* 0x0001e02e01007387 */ /* 0x0003e80000100800 */
[----:B------:R-:W2:Y:S04]  /*28e80*/  LDL.LU R91, [R1+0x200] ;  /* 0x00020000015b7983 */ /* 0x000ea80000300800 */
[----:B------:R-:W-:Y:S04]  /*28e90*/  STL [R1+0x1e8], R11 ;  /* 0x0001e80b01007387 */ /* 0x000fe80000100800 */
[----:B---3--:R3:W2:Y:S04]  /*28ea0*/  @P3 LDG.E.U8 R49, desc[UR18][R8.64] ;  /* 0x0000001208313981 */ /* 0x0086a8000c1e1100 */
[----:B0-----:R-:W2:Y:S01]  /*28eb0*/  LDL.LU R9, [R1+0x1dc] ;  /* 0x0001dc0001097983 */ /* 0x001ea20000300800 */
[----:B------:R-:W-:Y:S01]  /*28ec0*/  PRMT R45, RZ, 0x7610, R45 ;  /* 0x00007610ff2d7816 */ /* 0x000fe2000000002d */
[----:B---3--:R-:W-:Y:S01]  /*28ed0*/  @P4 IMAD.MOV.U32 R8, RZ, RZ, R46 ;  /* 0x000000ffff084224 */ /* 0x008fe200078e002e */
[----:B------:R-:W-:Y:S01]  /*28ee0*/  PRMT R51, RZ, 0x7610, R51 ;  /* 0x00007610ff337816 */ /* 0x000fe20000000033 */
[C---:B----4-:R-:W-:Y:S01]  /*28ef0*/  IMAD.X R50, R55.reuse, 0x1, R50, P5 ;  /* 0x0000000137327824 */ /* 0x050fe200028e0632 */
[----:B------:R-:W-:Y:S01]  /*28f00*/  ISETP.GT.AND P3, PT, R12, 0x4, PT ;  /* 0x000000040c00780c */ /* 0x000fe20003f64270 */
[----:B--2---:R-:W-:-:S05]  /*28f10*/  IMAD.X R9, R55, 0x1, R9, P6 ;  /* 0x0000000137097824 */ /* 0x004fca00030e0609 */
[----:B------:R0:W2:Y:S04]  /*28f20*/  @P4 LDG.E.U8 R45, desc[UR18][R8.64] ;  /* 0x00000012082d4981 */ /* 0x0000a8000c1e1100 */
[----:B------:R3:W-:Y:S04]  /*28f30*/  STL [R1+0x1dc], R9 ;  /* 0x0001dc0901007387 */ /* 0x0007e80000100800 */
[----:B-1----:R-:W4:Y:S01]  /*28f40*/  LDL.LU R46, [R1+0x162c] ;  /* 0x00162c00012e7983 */ /* 0x002f220000300800 */
[----:B0-----:R-:W-:-:S03]  /*28f50*/  @P1 IMAD.MOV.U32 R8, RZ, RZ, R11 ;  /* 0x000000ffff081224 */ /* 0x001fc600078e000b */
[----:B------:R-:W-:Y:S01]  /*28f60*/  STL [R1+0x1e4], R50 ;  /* 0x0001e43201007387 */ /* 0x000fe20000100800 */
[----:B---3--:R-:W-:-:S05]  /*28f70*/  IMAD.MOV.U32 R9, RZ, RZ, R50 ;  /* 0x000000ffff097224 */ /* 0x008fca00078e0032 */
[----:B------:R-:W3:Y:S04]  /*28f80*/  @P1 LDG.E.U8 R51, desc[UR18][R8.64] ;  /* 0x0000001208331981 */ /* 0x000ee8000c1e1100 */
[----:B--2---:R0:W-:Y:S04]  /*28f90*/  STL [R1+0x1a8], R45 ;  /* 0x0001a82d01007387 */ /* 0x0041e80000100800 */
[----:B0-----:R-:W2:Y:S04]  /*28fa0*/  LDL.LU R45, [R1+0x1628] ;  /* 0x00162800012d7983 */ /* 0x001ea80000300800 */
[----:B------:R-:W4:Y:S04]  /*28fb0*/  LDL.LU R50, [R1+0x1624] ;  /* 0x0016240001327983 */ /* 0x000f280000300800 */
[----:B------:R-:W4:Y:S04]  /*28fc0*/  LDL.LU R11, [R1+0x1fc] ;  /* 0x0001fc00010b7983 */ /* 0x000f280000300800 */
[----:B---3--:R0:W-:Y:S04]  /*28fd0*/  STL [R1+0x1a4], R51 ;  /* 0x0001a43301007387 */ /* 0x0081e80000100800 */
[----:B0-----:R-:W3:Y:S01]  /*28fe0*/  LDL.LU R51, [R1+0x1620] ;  /* 0x0016200001337983 */ /* 0x001ee20000300800 */
[----:B--2---:R-:W-:-:S05]  /*28ff0*/  IADD3 R45, P5, PT, R4, R45, RZ ;  /* 0x0000002d042d7210 */ /* 0x004fca0007fbe0ff */
[----:B------:R0:W-:Y:S04]  /*29000*/  STL [R1+0x1f0], R45 ;  /* 0x0001f02d01007387 */ /* 0x0001e80000100800 */
[----:B------:R-:W2:Y:S01]  /*29010*/  LDL.LU R8, [R1+0x1ec] ;  /* 0x0001ec0001087983 */ /* 0x000ea20000300800 */
[----:B------:R-:W-:-:S03]  /*29020*/  IMAD.MOV.U32 R9, RZ, RZ, R45 ;  /* 0x000000ffff097224 */ /* 0x000fc600078e002d */
[----:B0-----:R-:W3:Y:S01]  /*29030*/  LDL.LU R45, [R1+0x208] ;  /* 0x00020800012d7983 */ /* 0x001ee20000300800 */
[----:B----4-:R-:W-:Y:S02]  /*29040*/  PRMT R50, RZ, 0x7610, R50 ;  /* 0x00007610ff327816 */ /* 0x010fe40000000032 */
[----:B------:R-:W-:Y:S01]  /*29050*/  IADD3 R7, P6, PT, R4, R7, RZ ;  /* 0x0000000704077210 */ /* 0x000fe20007fde0ff */
[----:B--2---:R-:W-:-:S05]  /*29060*/  IMAD.X R8, R55, 0x1, R8, P5 ;  /* 0x0000000137087824 */ /* 0x004fca00028e0608 */
[-C--:B------:R-:W-:Y:S01]  /*29070*/  @P3 LOP3.LUT R9, R9, R8.reuse, RZ, 0x3c, !PT ;  /* 0x0000000809093212 */ /* 0x080fe200078e3cff */
[----:B------:R0:W-:Y:S03]  /*29080*/  STL [R1+0x1ec], R8 ;  /* 0x0001ec0801007387 */ /* 0x0001e60000100800 */
[----:B0-----:R-:W-:-:S04]  /*29090*/  @P3 LOP3.LUT R8, R9, R8, RZ, 0x3c, !PT ;  /* 0x0000000809083212 */ /* 0x001fc800078e3cff */
[----:B------:R-:W-:Y:S01]  /*290a0*/  @P3 LOP3.LUT R9, R9, R8, RZ, 0x3c, !PT ;  /* 0x0000000809093212 */ /* 0x000fe200078e3cff */
[----:B------:R0:W-:Y:S04]  /*290b0*/  STL [R1+0x1f8], R7 ;  /* 0x0001f80701007387 */ /* 0x0001e80000100800 */
[----:B------:R1:W2:Y:S04]  /*290c0*/  @P3 LDG.E.U8 R50, desc[UR18][R8.64] ;  /* 0x0000001208323981 */ /* 0x0002a8000c1e1100 */
[----:B------:R-:W4:Y:S01]  /*290d0*/  LDL.LU R8, [R1+0x1f4] ;  /* 0x0001f40001087983 */ /* 0x000f220000300800 */
[----:B------:R-:W-:Y:S01]  /*290e0*/  ISETP.GT.AND P4, PT, R12, 0x5, PT ;  /* 0x000000050c00780c */ /* 0x000fe20003f84270 */
[----:B-1----:R-:W-:Y:S01]  /*290f0*/  IMAD.MOV.U32 R9, RZ, RZ, R7 ;  /* 0x000000ffff097224 */ /* 0x002fe200078e0007 */
[----:B------:R-:W-:Y:S01]  /*29100*/  IADD3 R91, P5, PT, R4, R91, RZ ;  /* 0x0000005b045b7210 */ /* 0x000fe20007fbe0ff */
[----:B0-----:R-:W4:Y:S01]  /*29110*/  LDL.LU R7, [R1+0x210] ;  /* 0x0002100001077983 */ /* 0x001f220000300800 */
[----:B------:R-:W-:-:S03]  /*29120*/  ISETP.GT.AND P1, PT, R12, 0x6, PT ;  /* 0x000000060c00780c */ /* 0x000fc60003f24270 */
[----:B------:R-:W-:Y:S01]  /*29130*/  STL [R1+0x200], R91 ;  /* 0x0002005b01007387 */ /* 0x000fe20000100800 */
[----:B------:R-:W-:Y:S01]  /*29140*/  PRMT R46, RZ, 0x7610, R46 ;  /* 0x00007610ff2e7816 */ /* 0x000fe2000000002e */
[C---:B------:R-:W-:Y:S01]  /*29150*/  IMAD.X R11, R55.reuse, 0x1, R11, P5 ;  /* 0x00000001370b7824 */ /* 0x040fe200028e060b */
[----:B---3--:R-:W-:Y:S01]  /*29160*/  PRMT R51, RZ, 0x7610, R51 ;  /* 0x00007610ff337816 */ /* 0x008fe20000000033 */
[----:B--2---:R0:W-:Y:S01]  /*29170*/  STL [R1+0x1a0], R50 ;  /* 0x0001a03201007387 */ /* 0x0041e20000100800 */
[----:B----4-:R-:W-:-:S03]  /*29180*/  IMAD.X R8, R55, 0x1, R8, P6 ;  /* 0x0000000137087824 */ /* 0x010fc600030e0608 */
[----:B0-----:R-:W2:Y:S02]  /*29190*/  LDL.LU R50, [R1+0x218] ;  /* 0x0002180001327983 */ /* 0x001ea40000300800 */
[-C--:B------:R-:W-:Y:S02]  /*291a0*/  @P4 LOP3.LUT R9, R9, R8.reuse, RZ, 0x3c, !PT ;  /* 0x0000000809094212 */ /* 0x080fe400078e3cff */
[----:B------:R0:W-:Y:S02]  /*291b0*/  STL [R1+0x1f4], R8 ;  /* 0x0001f40801007387 */ /* 0x0001e40000100800 */
[----:B0-----:R-:W-:-:S04]  /*291c0*/  @P4 LOP3.LUT R8, R9, R8, RZ, 0x3c, !PT ;  /* 0x0000000809084212 */ /* 0x001fc800078e3cff */
[----:B------:R-:W-:-:S05]  /*291d0*/  @P4 LOP3.LUT R9, R9, R8, RZ, 0x3c, !PT ;  /* 0x0000000809094212 */ /* 0x000fca00078e3cff */
[----:B------:R0:W3:Y:S02]  /*291e0*/  @P4 LDG.E.U8 R46, desc[UR18][R8.64] ;  /* 0x00000012082e4981 */ /* 0x0000e4000c1e1100 */
[----:B0-----:R-:W-:Y:S02]  /*291f0*/  IMAD.MOV.U32 R9, RZ, RZ, R11 ;  /* 0x000000ffff097224 */ /* 0x001fe400078e000b */
[----:B------:R-:W-:-:S05]  /*29200*/  @P1 IMAD.MOV.U32 R8, RZ, RZ, R91 ;  /* 0x000000ffff081224 */ /* 0x000fca00078e005b */
[----:B------:R-:W4:Y:S01]  /*29210*/  @P1 LDG.E.U8 R51, desc[UR18][R8.64] ;  /* 0x0000001208331981 */ /* 0x000f22000c1e1100 */
[----:B------:R-:W-:-:S03]  /*29220*/  IADD3 R45, P5, PT, R4, R45, RZ ;  /* 0x0000002d042d7210 */ /* 0x000fc60007fbe0ff */
[----:B------:R-:W-:Y:S04]  /*29230*/  STL [R1+0x1fc], R11 ;  /* 0x0001fc0b01007387 */ /* 0x000fe80000100800 */
[----:B---3--:R0:W-:Y:S04]  /*29240*/  STL [R1+0x19c], R46 ;  /* 0x00019c2e01007387 */ /* 0x0081e80000100800 */
[----:B0-----:R-:W3:Y:S04]  /*29250*/  LDL.LU R46, [R1+0x161c] ;  /* 0x00161c00012e7983 */ /* 0x001ee80000300800 */
[----:B------:R-:W2:Y:S04]  /*29260*/  LDL.LU R11, [R1+0x1618] ;  /* 0x00161800010b7983 */ /* 0x000ea80000300800 */
[----:B------:R-:W3:Y:S04]  /*29270*/  LDL.LU R91, [R1+0x214] ;  /* 0x00021400015b7983 */ /* 0x000ee80000300800 */
[----:B----4-:R0:W-:Y:S04]  /*29280*/  STL [R1+0x198], R51 ;  /* 0x0001983301007387 */ /* 0x0101e80000100800 */
[----:B0-----:R-:W4:Y:S04]  /*29290*/  LDL.LU R51, [R1+0x1614] ;  /* 0x0016140001337983 */ /* 0x001f280000300800 */
[----:B------:R0:W-:Y:S04]  /*292a0*/  STL [R1+0x208], R45 ;  /* 0x0002082d01007387 */ /* 0x0001e80000100800 */
[----:B------:R-:W3:Y:S01]  /*292b0*/  LDL.LU R8, [R1+0x204] ;  /* 0x0002040001087983 */ /* 0x000ee20000300800 */
[----:B------:R-:W-:Y:S01]  /*292c0*/  ISETP.GT.AND P3, PT, R12, 0x7, PT ;  /* 0x000000070c00780c */ /* 0x000fe20003f64270 */
[----:B------:R-:W-:-:S02]  /*292d0*/  IMAD.MOV.U32 R9, RZ, RZ, R45 ;  /* 0x000000ffff097224 */ /* 0x000fc400078e002d */
[----:B0-----:R-:W4:Y:S01]  /*292e0*/  LDL.LU R45, [R1+0x220] ;  /* 0x00022000012d7983 */ /* 0x001f220000300800 */
[----:B------:R-:W-:Y:S02]  /*292f0*/  IADD3 R7, P6, PT, R4, R7, RZ ;  /* 0x0000000704077210 */ /* 0x000fe40007fde0ff */
[----:B--2---:R-:W-:Y:S01]  /*29300*/  PRMT R11, RZ, 0x7610, R11 ;  /* 0x00007610ff0b7816 */ /* 0x004fe2000000000b */
[----:B---3--:R-:W-:-:S06]  /*29310*/  IMAD.X R8, R55, 0x1, R8, P5 ;  /* 0x0000000137087824 */ /* 0x008fcc00028e0608 */
[-C--:B------:R-:W-:Y:S01]  /*29320*/  @P3 LOP3.LUT R9, R9, R8.reuse, RZ, 0x3c, !PT ;  /* 0x0000000809093212 */ /* 0x080fe200078e3cff */
[----:B------:R0:W-:Y:S03]  /*29330*/  STL [R1+0x204], R8 ;  /* 0x0002040801007387 */ /* 0x0001e60000100800 */
[----:B0-----:R-:W-:-:S04]  /*29340*/  @P3 LOP3.LUT R8, R9, R8, RZ, 0x3c, !PT ;  /* 0x0000000809083212 */ /* 0x001fc800078e3cff */
[----:B------:R-:W-:Y:S01]  /*29350*/  @P3 LOP3.LUT R9, R9, R8, RZ, 0x3c, !PT ;  /* 0x0000000809093212 */ /* 0x000fe200078e3cff */
[----:B------:R0:W-:Y:S04]  /*29360*/  STL [R1+0x210], R7 ;  /* 0x0002100701007387 */ /* 0x0001e80000100800 */
[----:B------:R1:W2:Y:S04]  /*29370*/  @P3 LDG.E.U8 R11, desc[UR18][R8.64] ;  /* 0x00000012080b3981 */ /* 0x0002a8000c1e1100 */
[----:B------:R-:W3:Y:S01]  /*29380*/  LDL.LU R8, [R1+0x20c] ;  /* 0x00020c0001087983 */ /* 0x000ee20000300800 */
[----:B------:R-:W-:Y:S01]  /*29390*/  ISETP.GT.AND P4, PT, R12, 0x8, PT ;  /* 0x000000080c00780c */ /* 0x000fe20003f84270 */
[----:B-1----:R-:W-:Y:S01]  /*293a0*/  IMAD.MOV.U32 R9, RZ, RZ, R7 ;  /* 0x000000ffff097224 */ /* 0x002fe200078e0007 */
[----:B------:R-:W-:Y:S01]  /*293b0*/  IADD3 R50, P5, PT, R4, R50, RZ ;  /* 0x0000003204327210 */ /* 0x000fe20007fbe0ff */
[----:B0-----:R-:W3:Y:S01]  /*293c0*/  LDL.LU R7, [R1+0x228] ;  /* 0x0002280001077983 */ /* 0x001ee20000300800 */
[----:B------:R-:W-:-:S03]  /*293d0*/  ISETP.GT.AND P1, PT, R12, 0x9, PT ;  /* 0x000000090c00780c */ /* 0x000fc60003f24270 */
[----:B------:R-:W-:Y:S01]  /*293e0*/  STL [R1+0x218], R50 ;  /* 0x0002183201007387 */ /* 0x000fe20000100800 */
[----:B----4-:R-:W-:Y:S01]  /*293f0*/  PRMT R51, RZ, 0x7610, R51 ;  /* 0x00007610ff337816 */ /* 0x010fe20000000033 */
[C---:B------:R-:W-:Y:S01]  /*29400*/  IMAD.X R91, R55.reuse, 0x1, R91, P5 ;  /* 0x00000001375b7824 */ /* 0x040fe200028e065b */
[----:B------:R-:W-:Y:S02]  /*29410*/  PRMT R48, RZ, 0x7610, R48 ;  /* 0x00007610ff307816 */ /* 0x000fe40000000030 */
[----:B------:R-:W-:Y:S01]  /*29420*/  IADD3 R45, P5, PT, R4, R45, RZ ;  /* 0x0000002d042d7210 */ /* 0x000fe20007fbe0ff */
[----:B--2---:R0:W-:Y:S01]  /*29430*/  STL [R1+0x194], R11 ;  /* 0x0001940b01007387 */ /* 0x0041e20000100800 */
[----:B---3--:R-:W-:-:S03]  /*29440*/  IMAD.X R8, R55, 0x1, R8, P6 ;  /* 0x0000000137087824 */ /* 0x008fc600030e0608 */
[----:B0-----:R-:W2:Y:S02]  /*29450*/  LDL.LU R11, [R1+0x230] ;  /* 0x00023000010b7983 */ /* 0x001ea40000300800 */
[-C--:B------:R-:W-:Y:S02]  /*29460*/  @P4 LOP3.LUT R9, R9, R8.reuse, RZ, 0x3c, !PT ;  /* 0x0000000809094212 */ /* 0x080fe400078e3cff */
[----:B------:R0:W-:Y:S02]  /*29470*/  STL [R1+0x20c], R8 ;  /* 0x00020c0801007387 */ /* 0x0001e40000100800 */
[----:B0-----:R-:W-:-:S04]  /*29480*/  @P4 LOP3.LUT R8, R9, R8, RZ, 0x3c, !PT ;  /* 0x0000000809084212 */ /* 0x001fc800078e3cff */
[----:B------:R-:W-:Y:S01]  /*29490*/  @P4 LOP3.LUT R9, R9, R8, RZ, 0x3c, !PT ;  /* 0x0000000809094212 */ /* 0x000fe200078e3cff */
[----:B------:R0:W-:Y:S04]  /*294a0*/  STL [R1+0x214], R91 ;  /* 0x0002145b01007387 */ /* 0x0001e80000100800 */
[----:B------:R1:W3:Y:S02]  /*294b0*/  @P4 LDG.E.U8 R51, desc[UR18][R8.64] ;  /* 0x0000001208334981 */ /* 0x0002e4000c1e1100 */
[----:B-1----:R-:W-:Y:S02]  /*294c0*/  @P1 IMAD.MOV.U32 R8, RZ, RZ, R50 ;  /* 0x000000ffff081224 */ /* 0x002fe400078e0032 */
[----:B------:R-:W-:Y:S01]  /*294d0*/  @P1 IMAD.MOV.U32 R9, RZ, RZ, R91 ;  /* 0x000000ffff091224 */ /* 0x000fe200078e005b */
[----:B------:R-:W4:Y:S04]  /*294e0*/  LDL.LU R50, [R1+0x22c] ;  /* 0x00022c0001327983 */ /* 0x000f280000300800 */
[----:B0-----:R-:W2:Y:S04]  /*294f0*/  LDL.LU R91, [R1+0x238] ;  /* 0x00023800015b7983 */ /* 0x001ea80000300800 */
[----:B------:R0:W2:Y:S04]  /*29500*/  @P1 LDG.E.U8 R48, desc[UR18][R8.64] ;  /* 0x0000001208301981 */ /* 0x0000a8000c1e1100 */
[----:B------:R1:W-:Y:S01]  /*29510*/  STL [R1+0x220], R45 ;  /* 0x0002202d01007387 */ /* 0x0003e20000100800 */
[----:B0-----:R-:W-:-:S03]  /*29520*/  IMAD.MOV.U32 R9, RZ, RZ, R45 ;  /* 0x000000ffff097224 */ /* 0x001fc600078e002d */
[----:B-1----:R-:W2:Y:S04]  /*29530*/  LDL.LU R45, [R1+0x1610] ;  /* 0x00161000012d7983 */ /* 0x002ea80000300800 */
[----:B------:R-:W2:Y:S01]  /*29540*/  LDL.LU R8, [R1+0x21c] ;  /* 0x00021c0001087983 */ /* 0x000ea20000300800 */
[----:B------:R-:W-:Y:S02]  /*29550*/  ISETP.GT.AND P3, PT, R12, 0xa, PT ;  /* 0x0000000a0c00780c */ /* 0x000fe40003f64270 */
[----:B------:R-:W-:Y:S02]  /*29560*/  PRMT R46, RZ, 0x7610, R46 ;  /* 0x00007610ff2e7816 */ /* 0x000fe4000000002e */
[----:B------:R-:W-:Y:S01]  /*29570*/  IADD3 R7, P6, PT, R4, R7, RZ ;  /* 0x0000000704077210 */ /* 0x000fe20007fde0ff */
[----:B--2---:R-:W-:-:S08]  /*29580*/  IMAD.X R8, R55, 0x1, R8, P5 ;  /* 0x0000000137087824 */ /* 0x004fd000028e0608 */
        /* <DEDUP_REMOVED lines=10> */
[----:B0-----:R-:W4:Y:S04]  /*29630*/  LDL.LU R7, [R1+0x240] ;  /* 0x0002400001077983 */ /* 0x001f280000300800 */
[----:B------:R-:W-:Y:S01]  /*29640*/  STL [R1+0x230], R11 ;  /* 0x0002300b01007387 */ /* 0x000fe20000100800 */
[----:B------:R-:W-:-:S03]  /*29650*/  PRMT R45, RZ, 0x7610, R45 ;  /* 0x00007610ff2d7816 */ /* 0x000fc6000000002d */
[----:B--2---:R0:W-:Y:S01]  /*29660*/  STL [R1+0x18c], R46 ;  /* 0x00018c2e01007387 */ /* 0x0041e20000100800 */
[----:B---3--:R-:W-:-:S03]  /*29670*/  IMAD.X R8, R55, 0x1, R8, P6 ;  /* 0x0000000137087824 */ /* 0x008fc600030e0608 */
[----:B0-----:R-:W2:Y:S02]  /*29680*/  LDL.LU R46, [R1+0xa68] ;  /* 0x000a6800012e7983 */ /* 0x001ea40000300800 */
[-C--:B------:R-:W-:Y:S02]  /*29690*/  @P4 LOP3.LUT R9, R9, R8.reuse, RZ, 0x3c, !PT ;  /* 0x0000000809094212 */ /* 0x080fe400078e3cff */
[----:B------:R0:W-:Y:S02]  /*296a0*/  STL [R1+0x224], R8 ;  /* 0x0002240801007387 */ /* 0x0001e40000100800 */
[----:B0-----:R-:W-:-:S04]  /*296b0*/  @P4 LOP3.LUT R8, R9, R8, RZ, 0x3c, !PT ;  /* 0x0000000809084212 */ /* 0x001fc800078e3cff */
[----:B------:R-:W-:-:S05]  /*296c0*/  @P4 LOP3.LUT R9, R9, R8, RZ, 0x3c, !PT ;  /* 0x0000000809094212 */ /* 0x000fca00078e3cff */
[----:B------:R0:W3:Y:S01]  /*296d0*/  @P4 LDG.E.U8 R45, desc[UR18][R8.64] ;  /* 0x00000012082d4981 */ /* 0x0000e2000c1e1100 */
[----:B------:R-:W-:Y:S01]  /*296e0*/  ISETP.GT.AND P1, PT, R12, 0xc, PT ;  /* 0x0000000c0c00780c */ /* 0x000fe20003f24270 */
[----:B----4-:R-:W-:Y:S01]  /*296f0*/  IMAD.X R50, R55, 0x1, R50, P5 ;  /* 0x0000000137327824 */ /* 0x010fe200028e0632 */
[----:B------:R-:W-:-:S04]  /*29700*/  PRMT R10, RZ, 0x7610, R10 ;  /* 0x00007610ff0a7816 */ /* 0x000fc8000000000a */
[----:B------:R-:W-:Y:S01]  /*29710*/  STL [R1+0x22c], R50 ;  /* 0x00022c3201007387 */ /* 0x000fe20000100800 */
[----:B0-----:R-:W-:-:S06]  /*29720*/  IMAD.MOV.U32 R9, RZ, RZ, R50 ;  /* 0x000000ffff097224 */ /* 0x001fcc00078e0032 */
[----:B------:R-:W-:-:S05]  /*29730*/  @P1 IMAD.MOV.U32 R8, RZ, RZ, R11 ;  /* 0x000000ffff081224 */ /* 0x000fca00078e000b */
[----:B------:R-:W4:Y:S04]  /*29740*/  @P1 LDG.E.U8 R10, desc[UR18][R8.64] ;  /* 0x00000012080a1981 */ /* 0x000f28000c1e1100 */
[----:B---3--:R0:W-:Y:S04]  /*29750*/  STL [R1+0x188], R45 ;  /* 0x0001882d01007387 */ /* 0x0081e80000100800 */
[----:B0-----:R-:W3:Y:S04]  /*29760*/  LDL.LU R45, [R1+0x160c] ;  /* 0x00160c00012d7983 */ /* 0x001ee80000300800 */
[----:B------:R-:W2:Y:S04]  /*29770*/  LDL.LU R50, [R1+0x1608] ;  /* 0x0016080001327983 */ /* 0x000ea80000300800 */
[----:B------:R-:W2:Y:S01]  /*29780*/  LDL.LU R9, [R1+0x234] ;  /* 0x0002340001097983 */ /* 0x000ea20000300800 */
[----:B------:R-:W-:-:S02]  /*29790*/  ISETP.GT.AND P3, PT, R12, 0xd, PT ;  /* 0x0000000d0c00780c */ /* 0x000fc40003f64270 */
[C---:B------:R-:W-:Y:S01]  /*297a0*/  IADD3 R91, P5, PT, R4.reuse, R91, RZ ;  /* 0x0000005b045b7210 */ /* 0x040fe20007fbe0ff */
[----:B------:R-:W2:Y:S01]  /*297b0*/  LDL.LU R11, [R1+0xa64] ;  /* 0x000a6400010b7983 */ /* 0x000ea20000300800 */
[----:B------:R-:W-:-:S03]  /*297c0*/  IADD3 R7, P6, PT, R4, R7, RZ ;  /* 0x0000000704077210 */ /* 0x000fc60007fde0ff */
[----:B------:R-:W-:Y:S04]  /*297d0*/  STL [R1+0x238], R91 ;  /* 0x0002385b01007387 */ /* 0x000fe80000100800 */
[----:B----4-:R0:W-:Y:S02]  /*297e0*/  STL [R1+0x184], R10 ;  /* 0x0001840a01007387 */ /* 0x0101e40000100800 */
[----:B------:R-:W-:Y:S02]  /*297f0*/  @P3 IMAD.MOV.U32 R8, RZ, RZ, R91 ;  /* 0x000000ffff083224 */ /* 0x000fe400078e005b */
[----:B0-----:R-:W4:Y:S01]  /*29800*/  LDL.LU R10, [R1+0xa70] ;  /* 0x000a7000010a7983 */ /* 0x001f220000300800 */
[----:B---3--:R-:W-:Y:S01]  /*29810*/  PRMT R45, RZ, 0x7610, R45 ;  /* 0x00007610ff2d7816 */ /* 0x008fe2000000002d */
[----:B--2---:R-:W-:-:S05]  /*29820*/  IMAD.X R9, R55, 0x1, R9, P5 ;  /* 0x0000000137097824 */ /* 0x004fca00028e0609 */
[----:B------:R0:W-:Y:S04]  /*29830*/  STL [R1+0x234], R9 ;  /* 0x0002340901007387 */ /* 0x0001e80000100800 */
[----:B------:R0:W2:Y:S04]  /*29840*/  @P3 LDG.E.U8 R45, desc[UR18][R8.64] ;  /* 0x00000012082d3981 */ /* 0x0000a8000c1e1100 */
[----:B------:R1:W-:Y:S04]  /*29850*/  STL [R1+0x240], R7 ;  /* 0x0002400701007387 */ /* 0x0003e80000100800 */
[----:B------:R-:W3:Y:S01]  /*29860*/  LDL.LU R8, [R1+0x23c] ;  /* 0x00023c0001087983 */ /* 0x000ee20000300800 */
[----:B------:R-:W-:Y:S01]  /*29870*/  ISETP.GT.AND P4, PT, R12, 0xe, PT ;  /* 0x0000000e0c00780c */ /* 0x000fe20003f84270 */
[----:B0-----:R-:W-:Y:S01]  /*29880*/  IMAD.MOV.U32 R9, RZ, RZ, R7 ;  /* 0x000000ffff097224 */ /* 0x001fe200078e0007 */
[----:B------:R-:W-:Y:S01]  /*29890*/  IADD3 R46, P5, PT, R4, R46, RZ ;  /* 0x0000002e042e7210 */ /* 0x000fe20007fbe0ff */
[----:B------:R-:W4:Y:S04]  /*298a0*/  LDL.LU R91, [R1+0xa6c] ;  /* 0x000a6c00015b7983 */ /* 0x000f280000300800 */
[----:B------:R-:W-:Y:S04]  /*298b0*/  STL [R1+0xa68], R46 ;  /* 0x000a682e01007387 */ /* 0x000fe80000100800 */
[----:B-1----:R-:W4:Y:S01]  /*298c0*/  LDL.LU R7, [R1+0xa78] ;  /* 0x000a780001077983 */ /* 0x002f220000300800 */
        /* <DEDUP_REMOVED lines=10> */
[----:B------:R-:W-:Y:S01]  /*29970*/  IMAD.X R11, R55, 0x1, R11, P5 ;  /* 0x00000001370b7824 */ /* 0x000fe200028e060b */
[----:B------:R-:W-:-:S04]  /*29980*/  PRMT R93, RZ, 0x7610, R93 ;  /* 0x00007610ff5d7816 */ /* 0x000fc8000000005d */
[----:B------:R-:W-:Y:S01]  /*29990*/  STL [R1+0xa64], R11 ;  /* 0x000a640b01007387 */ /* 0x000fe20000100800 */
[----:B0-----:R-:W-:-:S06]  /*299a0*/  IMAD.MOV.U32 R9, RZ, RZ, R11 ;  /* 0x000000ffff097224 */ /* 0x001fcc00078e000b */
[----:B------:R-:W-:-:S05]  /*299b0*/  @P1 IMAD.MOV.U32 R8, RZ, RZ, R46 ;  /* 0x000000ffff081224 */ /* 0x000fca00078e002e */
[----:B------:R0:W2:Y:S04]  /*299c0*/  @P1 LDG.E.U8 R93, desc[UR18][R8.64] ;  /* 0x00000012085d1981 */ /* 0x0000a8000c1e1100 */
[----:B---3--:R1:W-:Y:S04]  /*299d0*/  STL [R1+0x17c], R50 ;  /* 0x00017c3201007387 */ /* 0x0083e80000100800 */
[----:B-1----:R-:W3:Y:S01]  /*299e0*/  LDL.LU R50, [R1+0x1604] ;  /* 0x0016040001327983 */ /* 0x002ee20000300800 */
[----:B------:R-:W-:Y:S02]  /*299f0*/  ISETP.GT.AND P3, PT, R12, 0x10, PT ;  /* 0x000000100c00780c */ /* 0x000fe40003f64270 */
[C---:B----4-:R-:W-:Y:S01]  /*29a00*/  IADD3 R10, P5, PT, R4.reuse, R10, RZ ;  /* 0x0000000a040a7210 */ /* 0x050fe20007fbe0ff */
[----:B------:R-:W4:Y:S01]  /*29a10*/  LDL.LU R11, [R1+0x1600] ;  /* 0x00160000010b7983 */ /* 0x000f220000300800 */
[----:B------:R-:W-:-:S03]  /*29a20*/  IADD3 R7, P6, PT, R4, R7, RZ ;  /* 0x0000000704077210 */ /* 0x000fc60007fde0ff */
[----:B------:R-:W-:Y:S01]  /*29a30*/  IMAD.X R91, R55, 0x1, R91, P5 ;  /* 0x00000001375b7824 */ /* 0x000fe200028e065b */
[----:B------:R-:W4:Y:S01]  /*29a40*/  LDL.LU R46, [R1+0xa7c] ;  /* 0x000a7c00012e7983 */ /* 0x000f220000300800 */
[----:B--2---:R-:W-:-:S03]  /*29a50*/  IADD3 R45, P5, PT, R4, R45, RZ ;  /* 0x0000002d042d7210 */ /* 0x004fc60007fbe0ff */
[----:B------:R-:W-:Y:S01]  /*29a60*/  STL [R1+0xa70], R10 ;  /* 0x000a700a01007387 */ /* 0x000fe20000100800 */
[----:B0-----:R-:W-:Y:S02]  /*29a70*/  @P3 IMAD.MOV.U32 R8, RZ, RZ, R10 ;  /* 0x000000ffff083224 */ /* 0x001fe400078e000a */
[----:B------:R-:W-:Y:S01]  /*29a80*/  @P3 IMAD.MOV.U32 R9, RZ, RZ, R91 ;  /* 0x000000ffff093224 */ /* 0x000fe200078e005b */
[----:B------:R0:W-:Y:S04]  /*29a90*/  STL [R1+0x178], R93 ;  /* 0x0001785d01007387 */ /* 0x0001e80000100800 */
[----:B0-----:R-:W2:Y:S04]  /*29aa0*/  LDL.LU R93, [R1+0xa88] ;  /* 0x000a8800015d7983 */ /* 0x001ea80000300800 */
[----:B------:R0:W-:Y:S04]  /*29ab0*/  STL [R1+0xa6c], R91 ;  /* 0x000a6c5b01007387 */ /* 0x0001e80000100800 */
[----:B------:R-:W2:Y:S04]  /*29ac0*/  LDL.LU R10, [R1+0xa90] ;  /* 0x000a9000010a7983 */ /* 0x000ea80000300800 */
[----:B------:R1:W-:Y:S04]  /*29ad0*/  STL [R1+0xa78], R7 ;  /* 0x000a780701007387 */ /* 0x0003e80000100800 */
[----:B0-----:R-:W2:Y:S04]  /*29ae0*/  LDL.LU R91, [R1+0xa98] ;  /* 0x000a9800015b7983 */ /* 0x001ea80000300800 */
[----:B------:R-:W-:Y:S01]  /*29af0*/  STL [R1+0xa80], R45 ;  /* 0x000a802d01007387 */ /* 0x000fe20000100800 */
[----:B---3--:R-:W-:-:S06]  /*29b00*/  PRMT R50, RZ, 0x7610, R50 ;  /* 0x00007610ff327816 */ /* 0x008fcc0000000032 */
[----:B------:R0:W3:Y:S04]  /*29b10*/  @P3 LDG.E.U8 R50, desc[UR18][R8.64] ;  /* 0x0000001208323981 */ /* 0x0000e8000c1e1100 */
[----:B------:R-:W2:Y:S01]  /*29b20*/  LDL.LU R9, [R1+0xa74] ;  /* 0x000a740001097983 */ /* 0x000ea20000300800 */
[C---:B------:R-:W-:Y:S02]  /*29b30*/  ISETP.GT.AND P4, PT, R12.reuse, 0x11, PT ;  /* 0x000000110c00780c */ /* 0x040fe40003f84270 */
[----:B------:R-:W-:Y:S02]  /*29b40*/  ISETP.GT.AND P1, PT, R12, 0x12, PT ;  /* 0x000000120c00780c */ /* 0x000fe40003f24270 */
[----:B------:R-:W-:Y:S01]  /*29b50*/  PRMT R44, RZ, 0x7610, R44 ;  /* 0x00007610ff2c7816 */ /* 0x000fe2000000002c */
[----:B----4-:R-:W-:Y:S01]  /*29b60*/  IMAD.X R46, R55, 0x1, R46, P5 ;  /* 0x00000001372e7824 */ /* 0x010fe200028e062e */
[----:B------:R-:W-:-:S07]  /*29b70*/  PRMT R11, RZ, 0x7610, R11 ;  /* 0x00007610ff0b7816 */ /* 0x000fce000000000b */
[----:B0-----:R-:W-:Y:S02]  /*29b80*/  @P4 IMAD.MOV.U32 R8, RZ, RZ, R7 ;  /* 0x000000ffff084224 */ /* 0x001fe400078e0007 */
[----:B--2---:R-:W-:-:S05]  /*29b90*/  IMAD.X R9, R55, 0x1, R9, P6 ;  /* 0x0000000137097824 */ /* 0x004fca00030e0609 */
[----:B------:R0:W-:Y:S04]  /*29ba0*/  STL [R1+0xa74], R9 ;  /* 0x000a740901007387 */ /* 0x0001e80000100800 */
[----:B------:R0:W2:Y:S01]  /*29bb0*/  @P4 LDG.E.U8 R44, desc[UR18][R8.64] ;  /* 0x00000012082c4981 */ /* 0x0000a2000c1e1100 */
[----:B------:R-:W-:-:S03]  /*29bc0*/  IADD3 R93, P5, PT, R4, R93, RZ ;  /* 0x0000005d045d7210 */ /* 0x000fc60007fbe0ff */
[----:B-1----:R-:W4:Y:S01]  /*29bd0*/  LDL.LU R7, [R1+0x15fc] ;  /* 0x0015fc0001077983 */ /* 0x002f220000300800 */
[----:B0-----:R-:W-:Y:S02]  /*29be0*/  IMAD.MOV.U32 R9, RZ, RZ, R46 ;  /* 0x000000ffff097224 */ /* 0x001fe400078e002e */
[----:B------:R-:W-:-:S05]  /*29bf0*/  @P1 IMAD.MOV.U32 R8, RZ, RZ, R45 ;  /* 0x000000ffff081224 */ /* 0x000fca00078e002d */
[----:B------:R-:W2:Y:S04]  /*29c00*/  @P1 LDG.E.U8 R11, desc[UR18][R8.64] ;  /* 0x00000012080b1981 */ /* 0x000ea8000c1e1100 */
[----:B------:R0:W-:Y:S04]  /*29c10*/  STL [R1+0xa7c], R46 ;  /* 0x000a7c2e01007387 */ /* 0x0001e80000100800 */
[----:B0-----:R-:W3:Y:S04]  /*29c20*/  LDL.LU R46, [R1+0x15f8] ;  /* 0x0015f800012e7983 */ /* 0x001ee80000300800 */
[----:B------:R-:W3:Y:S04]  /*29c30*/  LDL.LU R45, [R1+0xa94] ;  /* 0x000a9400012d7983 */ /* 0x000ee80000300800 */
[----:B--2---:R0:W-:Y:S04]  /*29c40*/  STL [R1+0x170], R11 ;  /* 0x0001700b01007387 */ /* 0x0041e80000100800 */
[----:B0-----:R-:W2:Y:S04]  /*29c50*/  LDL.LU R11, [R1+0x15f4] ;  /* 0x0015f400010b7983 */ /* 0x001ea80000300800 */
[----:B------:R0:W-:Y:S04]  /*29c60*/  STL [R1+0xa88], R93 ;  /* 0x000a885d01007387 */ /* 0x0001e80000100800 */
[----:B------:R-:W2:Y:S01]  /*29c70*/  LDL.LU R8, [R1+0xa84] ;  /* 0x000a840001087983 */ /* 0x000ea20000300800 */
[----:B------:R-:W-:Y:S01]  /*29c80*/  ISETP.GT.AND P3, PT, R12, 0x13, PT ;  /* 0x000000130c00780c */ /* 0x000fe20003f64270 */
[----:B------:R-:W-:-:S02]  /*29c90*/  IMAD.MOV.U32 R9, RZ, RZ, R93 ;  /* 0x000000ffff097224 */ /* 0x000fc400078e005d */
[----:B0-----:R-:W3:Y:S01]  /*29ca0*/  LDL.LU R93, [R1+0xaa0] ;  /* 0x000aa000015d7983 */ /* 0x001ee20000300800 */
[----:B------:R-:W-:Y:S02]  /*29cb0*/  PRMT R47, RZ, 0x7610, R47 ;  /* 0x00007610ff2f7816 */ /* 0x000fe4000000002f */
[----:B------:R-:W-:Y:S01]  /*29cc0*/  IADD3 R10, P6, PT, R4, R10, RZ ;  /* 0x0000000a040a7210 */ /* 0x000fe20007fde0ff */
[----:B--2---:R-:W-:-:S06]  /*29cd0*/  IMAD.X R8, R55, 0x1, R8, P5 ;  /* 0x0000000137087824 */ /* 0x004fcc00028e0608 */
[-C--:B------:R-:W-:Y:S01]  /*29ce0*/  @P3 LOP3.LUT R9, R9, R8.reuse, RZ, 0x3c, !PT ;  /* 0x0000000809093212 */ /* 0x080fe200078e3cff */
[----:B------:R0:W-:Y:S03]  /*29cf0*/  STL [R1+0xa84], R8 ;  /* 0x000a840801007387 */ /* 0x0001e60000100800 */
[----:B0-----:R-:W-:-:S04]  /*29d00*/  @P3 LOP3.LUT R8, R9, R8, RZ, 0x3c, !PT ;  /* 0x0000000809083212 */ /* 0x001fc800078e3cff */
[----:B------:R-:W-:Y:S01]  /*29d10*/  @P3 LOP3.LUT R9, R9, R8, RZ, 0x3c, !PT ;  /* 0x0000000809093212 */ /* 0x000fe200078e3cff */
[----:B------:R-:W-:Y:S04]  /*29d20*/  STL [R1+0xa90], R10 ;  /* 0x000a900a01007387 */ /* 0x000fe80000100800 */
[----:B------:R0:W2:Y:S04]  /*29d30*/  @P3 LDG.E.U8 R47, desc[UR18][R8.64] ;  /* 0x00000012082f3981 */ /* 0x0000a8000c1e1100 */
[----:B------:R-:W4:Y:S01]  /*29d40*/  LDL.LU R8, [R1+0xa8c] ;  /* 0x000a8c0001087983 */ /* 0x000f220000300800 */
[----:B------:R-:W-:Y:S01]  /*29d50*/  ISETP.GT.AND P4, PT, R12, 0x14, PT ;  /* 0x000000140c00780c */ /* 0x000fe20003f84270 */
[----:B0-----:R-:W-:Y:S01]  /*29d60*/  IMAD.MOV.U32 R9, RZ, RZ, R10 ;  /* 0x000000ffff097224 */ /* 0x001fe200078e000a */
[----:B------:R-:W-:-:S02]  /*29d70*/  IADD3 R91, P5, PT, R4, R91, RZ ;  /* 0x0000005b045b7210 */ /* 0x000fc40007fbe0ff */
[----:B---3--:R-:W-:Y:S01]  /*29d80*/  PRMT R46, RZ, 0x7610, R46 ;  /* 0x00007610ff2e7816 */ /* 0x008fe2000000002e */
[----:B--2---:R0:W-:Y:S01]  /*29d90*/  STL [R1+0x16c], R47 ;  /* 0x00016c2f01007387 */ /* 0x0041e20000100800 */
[----:B----4-:R-:W-:-:S03]  /*29da0*/  IMAD.X R8, R55, 0x1, R8, P6 ;  /* 0x0000000137087824 */ /* 0x010fc600030e0608 */
[----:B0-----:R-:W2:Y:S04]  /*29db0*/  LDL.LU R47, [R1+0xaa8] ;  /* 0x000aa800012f7983 */ /* 0x001ea80000300800 */
[-C--:B------:R-:W-:Y:S01]  /*29dc0*/  @P4 LOP3.LUT R9, R9, R8.reuse, RZ, 0x3c, !PT ;  /* 0x0000000809094212 */ /* 0x080fe200078e3cff */
[----:B------:R-:W-:Y:S04]  /*29dd0*/  STL [R1+0xa98], R91 ;  /* 0x000a985b01007387 */ /* 0x000fe80000100800 */
[----:B------:R-:W3:Y:S04]  /*29de0*/  LDL.LU R10, [R1+0xab0] ;  /* 0x000ab000010a7983 */ /* 0x000ee80000300800 */
[----:B------:R0:W-:Y:S02]  /*29df0*/  STL [R1+0xa8c], R8 ;  /* 0x000a8c0801007387 */ /* 0x0001e40000100800 */
[----:B0-----:R-:W-:-:S04]  /*29e00*/  @P4 LOP3.LUT R8, R9, R8, RZ, 0x3c, !PT ;  /* 0x0000000809084212 */ /* 0x001fc800078e3cff */
[----:B------:R-:W-:-:S05]  /*29e10*/  @P4 LOP3.LUT R9, R9, R8, RZ, 0x3c, !PT ;  /* 0x0000000809094212 */ /* 0x000fca00078e3cff */
[----:B------:R0:W4:Y:S01]  /*29e20*/  @P4 LDG.E.U8 R46, desc[UR18][R8.64] ;  /* 0x00000012082e4981 */ /* 0x000122000c1e1100 */
[----:B------:R-:W-:Y:S01]  /*29e30*/  ISETP.GT.AND P1, PT, R12, 0x15, PT ;  /* 0x000000150c00780c */ /* 0x000fe20003f24270 */
[----:B------:R-:W-:Y:S01]  /*29e40*/  IMAD.X R45, R55, 0x1, R45, P5 ;  /* 0x00000001372d7824 */ /* 0x000fe200028e062d */
[----:B------:R-:W-:-:S04]  /*29e50*/  PRMT R11, RZ, 0x7610, R11 ;  /* 0x00007610ff0b7816 */ /* 0x000fc8000000000b */
[----:B------:R-:W-:Y:S01]  /*29e60*/  STL [R1+0xa94], R45 ;  /* 0x000a942d01007387 */ /* 0x000fe20000100800 */
[----:B0-----:R-:W-:-:S06]  /*29e70*/  IMAD.MOV.U32 R9, RZ, RZ, R45 ;  /* 0x000000ffff097224 */ /* 0x001fcc00078e002d */
[----:B------:R-:W-:-:S05]  /*29e80*/  @P1 IMAD.MOV.U32 R8, RZ, RZ, R91 ;  /* 0x000000ffff081224 */ /* 0x000fca00078e005b */
[----:B------:R-:W2:Y:S04]  /*29e90*/  @P1 LDG.E.U8 R11, desc[UR18][R8.64] ;  /* 0x00000012080b1981 */ /* 0x000ea8000c1e1100 */
[----:B----4-:R0:W-:Y:S04]  /*29ea0*/  STL [R1+0x168], R46 ;  /* 0x0001682e01007387 */ /* 0x0101e80000100800 */
[----:B0-----:R-:W4:Y:S04]  /*29eb0*/  LDL.LU R46, [R1+0x15f0] ;  /* 0x0015f000012e7983 */ /* 0x001f280000300800 */
[----:B------:R-:W3:Y:S04]  /*29ec0*/  LDL.LU R45, [R1+0x15ec] ;  /* 0x0015ec00012d7983 */ /* 0x000ee80000300800 */
[----:B------:R-:W3:Y:S01]  /*29ed0*/  LDL.LU R9, [R1+0xa9c] ;  /* 0x000a9c0001097983 */ /* 0x000ee20000300800 */
[----:B------:R-:W-:-:S02]  /*29ee0*/  ISETP.GT.AND P3, PT, R12, 0x16, PT ;  /* 0x000000160c00780c */ /* 0x000fc40003f64270 */
[C---:B------:R-:W-:Y:S01]  /*29ef0*/  IADD3 R93, P5, PT, R4.reuse, R93, RZ ;  /* 0x0000005d045d7210 */ /* 0x040fe20007fbe0ff */
[----:B------:R-:W4:Y:S01]  /*29f00*/  LDL.LU R91, [R1+0xaac] ;  /* 0x000aac00015b7983 */ /* 0x000f220000300800 */
[----:B------:R-:W-:Y:S02]  /*29f10*/  PRMT R89, RZ, 0x7610, R89 ;  /* 0x00007610ff597816 */ /* 0x000fe40000000059 */
[----:B--2---:R-:W-:Y:S01]  /*29f20*/  IADD3 R47, P6, PT, R4, R47, RZ ;  /* 0x0000002f042f7210 */ /* 0x004fe20007fde0ff */
[----:B------:R-:W-:Y:S04]  /*29f30*/  STL [R1+0xaa0], R93 ;  /* 0x000aa05d01007387 */ /* 0x000fe80000100800 */
[----:B------:R0:W-:Y:S02]  /*29f40*/  STL [R1+0x164], R11 ;  /* 0x0001640b01007387 */ /* 0x0001e40000100800 */
[----:B------:R-:W-:-:S02]  /*29f50*/  @P3 IMAD.MOV.U32 R8, RZ, RZ, R93 ;  /* 0x000000ffff083224 */ /* 0x000fc400078e005d */
[----:B0-----:R-:W2:Y:S01]  /*29f60*/  LDL.LU R11, [R1+0xab8] ;  /* 0x000ab800010b7983 */ /* 0x001ea20000300800 */
[----:B---3--:R-:W-:-:S05]  /*29f70*/  IMAD.X R9, R55, 0x1, R9, P5 ;  /* 0x0000000137097824 */ /* 0x008fca00028e0609 */
[----:B------:R0:W-:Y:S04]  /*29f80*/  STL [R1+0xa9c], R9 ;  /* 0x000a9c0901007387 */ /* 0x0001e80000100800 */
[----:B------:R0:W3:Y:S04]  /*29f90*/  @P3 LDG.E.U8 R89, desc[UR18][R8.64] ;  /* 0x0000001208593981 */ /* 0x0000e8000c1e1100 */
[----:B------:R-:W-:Y:S04]  /*29fa0*/  STL [R1+0xaa8], R47 ;  /* 0x000aa82f01007387 */ /* 0x000fe80000100800 */
[----:B------:R-:W2:Y:S01]  /*29fb0*/  LDL.LU R8, [R1+0xaa4] ;  /* 0x000aa40001087983 */ /* 0x000ea20000300800 */
[----:B------:R-:W-:Y:S01]  /*29fc0*/  ISETP.GT.AND P4, PT, R12, 0x17, PT ;  /* 0x000000170c00780c */ /* 0x000fe20003f84270 */
[----:B0-----:R-:W-:Y:S01]  /*29fd0*/  IMAD.MOV.U32 R9, RZ, RZ, R47 ;  /* 0x000000ffff097224 */ /* 0x001fe200078e002f */
[----:B------:R-:W-:Y:S01]  /*29fe0*/  IADD3 R10, P5, PT, R4, R10, RZ ;  /* 0x0000000a040a7210 */ /* 0x000fe20007fbe0ff */
[----:B------:R-:W2:Y:S04]  /*29ff0*/  LDL.LU R93, [R1+0xab4] ;  /* 0x000ab400015d7983 */ /* 0x000ea80000300800 */
[----:B------:R-:W-:Y:S01]  /*2a000*/  STL [R1+0xab0], R10 ;  /* 0x000ab00a01007387 */ /* 0x000fe20000100800 */
[----:B----4-:R-:W-:-:S03]  /*2a010*/  PRMT R46, RZ, 0x7610, R46 ;  /* 0x00007610ff2e7816 */ /* 0x010fc6000000002e */
[----:B---3--:R0:W-:Y:S01]  /*2a020*/  STL [R1+0x160], R89 ;  /* 0x0001605901007387 */ /* 0x0081e20000100800 */
[----:B--2---:R-:W-:-:S03]  /*2a030*/  IMAD.X R8, R55, 0x1, R8, P6 ;  /* 0x0000000137087824 */ /* 0x004fc600030e0608 */
[----:B0-----:R-:W2:Y:S02]  /*2a040*/  LDL.LU R89, [R1+0xac0] ;  /* 0x000ac00001597983 */ /* 0x001ea40000300800 */
[-C--:B------:R-:W-:Y:S02]  /*2a050*/  @P4 LOP3.LUT R9, R9, R8.reuse, RZ, 0x3c, !PT ;  /* 0x0000000809094212 */ /* 0x080fe400078e3cff */
[----:B------:R-:W3:Y:S04]  /*2a060*/  LDL.LU R47, [R1+0xac8] ;  /* 0x000ac800012f7983 */ /* 0x000ee80000300800 */
[----:B------:R0:W-:Y:S02]  /*2a070*/  STL [R1+0xaa4], R8 ;  /* 0x000aa40801007387 */ /* 0x0001e40000100800 */
[----:B0-----:R-:W-:-:S04]  /*2a080*/  @P4 LOP3.LUT R8, R9, R8, RZ, 0x3c, !PT ;  /* 0x0000000809084212 */ /* 0x001fc800078e3cff */
[----:B------:R-:W-:-:S05]  /*2a090*/  @P4 LOP3.LUT R9, R9, R8, RZ, 0x3c, !PT ;  /* 0x0000000809094212 */ /* 0x000fca00078e3cff */
[----:B------:R-:W4:Y:S01]  /*2a0a0*/  @P4 LDG.E.U8 R46, desc[UR18][R8.64] ;  /* 0x00000012082e4981 */ /* 0x000f22000c1e1100 */
[----:B------:R-:W-:-:S05]  /*2a0b0*/  IMAD.X R91, R55, 0x1, R91, P5 ;  /* 0x00000001375b7824 */ /* 0x000fca00028e065b */
[----:B------:R-:W-:Y:S01]  /*2a0c0*/  STL [R1+0xaac], R91 ;  /* 0x000aac5b01007387 */ /* 0x000fe20000100800 */
[C---:B------:R-:W-:Y:S02]  /*2a0d0*/  ISETP.GT.AND P1, PT, R12.reuse, 0x18, PT ;  /* 0x000000180c00780c */ /* 0x040fe40003f24270 */
[----:B------:R-:W-:Y:S01]  /*2a0e0*/  ISETP.GT.AND P3, PT, R12, 0x19, PT ;  /* 0x000000190c00780c */ /* 0x000fe20003f64270 */
[----:B----4-:R0:W-:Y:S04]  /*2a0f0*/  STL [R1+0x15c], R46 ;  /* 0x00015c2e01007387 */ /* 0x0101e80000100800 */
[----:B0-----:R-:W4:Y:S01]  /*2a100*/  LDL.LU R46, [R1+0x15e8] ;  /* 0x0015e800012e7983 */ /* 0x001f220000300800 */
[----:B------:R-:W-:-:S05]  /*2a110*/  IADD3 R11, P5, PT, R4, R11, RZ ;  /* 0x0000000b040b7210 */ /* 0x000fca0007fbe0ff */
[----:B------:R-:W-:Y:S01]  /*2a120*/  @P1 IMAD.MOV.U32 R8, RZ, RZ, R10 ;  /* 0x000000ffff081224 */ /* 0x000fe200078e000a */
[----:B------:R-:W-:Y:S01]  /*2a130*/  PRMT R45, RZ, 0x7610, R45 ;  /* 0x00007610ff2d7816 */ /* 0x000fe2000000002d */
[----:B------:R-:W-:Y:S02]  /*2a140*/  @P1 IMAD.MOV.U32 R9, RZ, RZ, R91 ;  /* 0x000000ffff091224 */ /* 0x000fe400078e005b */
[----:B------:R-:W-:Y:S01]  /*2a150*/  IMAD.X R93, R55, 0x1, R93, P5 ;  /* 0x00000001375d7824 */ /* 0x000fe200028e065d */
[----:B------:R-:W4:Y:S01]  /*2a160*/  LDL.LU R91, [R1+0xac4] ;  /* 0x000ac400015b7983 */ /* 0x000f220000300800 */
[C---:B--2---:R-:W-:Y:S02]  /*2a170*/  IADD3 R89, P6, PT, R4.reuse, R89, RZ ;  /* 0x0000005904597210 */ /* 0x044fe40007fde0ff */
[----:B---3--:R-:W-:Y:S01]  /*2a180*/  IADD3 R47, P5, PT, R4, R47, RZ ;  /* 0x0000002f042f7210 */ /* 0x008fe20007fbe0ff */
[----:B------:R-:W2:Y:S04]  /*2a190*/  LDL.LU R10, [R1+0xad0] ;  /* 0x000ad000010a7983 */ /* 0x000ea80000300800 */
[----:B------:R0:W3:Y:S04]  /*2a1a0*/  @P1 LDG.E.U8 R45, desc[UR18][R8.64] ;  /* 0x00000012082d1981 */ /* 0x0000e8000c1e1100 */
[----:B------:R1:W-:Y:S04]  /*2a1b0*/  STL [R1+0xab8], R11 ;  /* 0x000ab80b01007387 */ /* 0x0003e80000100800 */
[----:B------:R1:W-:Y:S01]  /*2a1c0*/  STL [R1+0xab4], R93 ;  /* 0x000ab45d01007387 */ /* 0x0003e20000100800 */
[----:B0-----:R-:W-:-:S02]  /*2a1d0*/  @P3 IMAD.MOV.U32 R8, RZ, RZ, R11 ;  /* 0x000000ffff083224 */ /* 0x001fc400078e000b */
[----:B------:R-:W-:Y:S01]  /*2a1e0*/  @P3 IMAD.MOV.U32 R9, RZ, RZ, R93 ;  /* 0x000000ffff093224 */ /* 0x000fe200078e005d */
[----:B-1----:R-:W2:Y:S04]  /*2a1f0*/  LDL.LU R11, [R1+0xad8] ;  /* 0x000ad800010b7983 */ /* 0x002ea80000300800 */
[----:B------:R0:W-:Y:S04]  /*2a200*/  STL [R1+0xac0], R89 ;  /* 0x000ac05901007387 */ /* 0x0001e80000100800 */
[----:B------:R-:W2:Y:S04]  /*2a210*/  LDL.LU R93, [R1+0xae0] ;  /* 0x000ae000015d7983 */ /* 0x000ea80000300800 */
[----:B------:R-:W-:Y:S01]  /*2a220*/  STL [R1+0xac8], R47 ;  /* 0x000ac82f01007387 */ /* 0x000fe20000100800 */
[----:B----4-:R-:W-:-:S06]  /*2a230*/  PRMT R46, RZ, 0x7610, R46 ;  /* 0x00007610ff2e7816 */ /* 0x010fcc000000002e */
[----:B------:R1:W4:Y:S04]  /*2a240*/  @P3 LDG.E.U8 R46, desc[UR18][R8.64] ;  /* 0x00000012082e3981 */ /* 0x000328000c1e1100 */
[----:B------:R-:W2:Y:S01]  /*2a250*/  LDL.LU R9, [R1+0xabc] ;  /* 0x000abc0001097983 */ /* 0x000ea20000300800 */
[C---:B------:R-:W-:Y:S02]  /*2a260*/  ISETP.GT.AND P4, PT, R12.reuse, 0x1a, PT ;  /* 0x0000001a0c00780c */ /* 0x040fe40003f84270 */
[----:B------:R-:W-:Y:S02]  /*2a270*/  ISETP.GT.AND P1, PT, R12, 0x1b, PT ;  /* 0x0000001b0c00780c */ /* 0x000fe40003f24270 */
[----:B------:R-:W-:Y:S01]  /*2a280*/  PRMT R90, RZ, 0x7610, R90 ;  /* 0x00007610ff5a7816 */ /* 0x000fe2000000005a */
[----:B------:R-:W-:Y:S01]  /*2a290*/  IMAD.X R91, R55, 0x1, R91, P5 ;  /* 0x00000001375b7824 */ /* 0x000fe200028e065b */
[----:B------:R-:W-:-:S07]  /*2a2a0*/  PRMT R7, RZ, 0x7610, R7 ;  /* 0x00007610ff077816 */ /* 0x000fce0000000007 */
[----:B-1----:R-:W-:Y:S02]  /*2a2b0*/  @P4 IMAD.MOV.U32 R8, RZ, RZ, R89 ;  /* 0x000000ffff084224 */ /* 0x002fe400078e0059 */
[----:B--2---:R-:W-:-:S05]  /*2a2c0*/  IMAD.X R9, R55, 0x1, R9, P6 ;  /* 0x0000000137097824 */ /* 0x004fca00030e0609 */
[----:B------:R1:W-:Y:S04]  /*2a2d0*/  STL [R1+0xabc], R9 ;  /* 0x000abc0901007387 */ /* 0x0003e80000100800 */
[----:B------:R1:W2:Y:S01]  /*2a2e0*/  @P4 LDG.E.U8 R90, desc[UR18][R8.64] ;  /* 0x00000012085a4981 */ /* 0x0002a2000c1e1100 */
[----:B------:R-:W-:-:S03]  /*2a2f0*/  IADD3 R10, P5, PT, R4, R10, RZ ;  /* 0x0000000a040a7210 */ /* 0x000fc60007fbe0ff */
[----:B0-----:R-:W3:Y:S01]  /*2a300*/  LDL.LU R89, [R1+0x15e4] ;  /* 0x0015e40001597983 */ /* 0x001ee20000300800 */
[----:B-1----:R-:W-:Y:S02]  /*2a310*/  IMAD.MOV.U32 R9, RZ, RZ, R91 ;  /* 0x000000ffff097224 */ /* 0x002fe400078e005b */
[----:B------:R-:W-:-:S05]  /*2a320*/  @P1 IMAD.MOV.U32 R8, RZ, RZ, R47 ;  /* 0x000000ffff081224 */ /* 0x000fca00078e002f */
[----:B------:R-:W3:Y:S04]  /*2a330*/  @P1 LDG.E.U8 R7, desc[UR18][R8.64] ;  /* 0x0000001208071981 */ /* 0x000ee8000c1e1100 */
[----:B------:R-:W-:Y:S04]  /*2a340*/  STL [R1+0xac4], R91 ;  /* 0x000ac45b01007387 */ /* 0x000fe80000100800 */
[----:B--2---:R0:W-:Y:S04]  /*2a350*/  STL [R1+0x154], R90 ;  /* 0x0001545a01007387 */ /* 0x0041e80000100800 */
[----:B0-----:R-:W2:Y:S04]  /*2a360*/  LDL.LU R90, [R1+0x15e0] ;  /* 0x0015e000015a7983 */ /* 0x001ea80000300800 */
[----:B------:R-:W2:Y:S04]  /*2a370*/  LDL.LU R91, [R1+0x15dc] ;  /* 0x0015dc00015b7983 */ /* 0x000ea80000300800 */
[----:B------:R-:W4:Y:S04]  /*2a380*/  LDL.LU R47, [R1+0xadc] ;  /* 0x000adc00012f7983 */ /* 0x000f280000300800 */
[----:B---3--:R0:W-:Y:S04]  /*2a390*/  STL [R1+0x150], R7 ;  /* 0x0001500701007387 */ /* 0x0081e80000100800 */
[----:B0-----:R-:W3:Y:S04]  /*2a3a0*/  LDL.LU R7, [R1+0x15d8] ;  /* 0x0015d80001077983 */ /* 0x001ee80000300800 */
        /* <DEDUP_REMOVED lines=21> */
[----:B------:R-:W-:Y:S01]  /*2a500*/  PRMT R90, RZ, 0x7610, R90 ;  /* 0x00007610ff5a7816 */ /* 0x000fe2000000005a */
[C---:B----4-:R-:W-:Y:S01]  /*2a510*/  IMAD.X R47, R55.reuse, 0x1, R47, P5 ;  /* 0x00000001372f7824 */ /* 0x050fe200028e062f */
[----:B------:R-:W-:Y:S01]  /*2a520*/  PRMT R7, RZ, 0x7610, R7 ;  /* 0x00007610ff077816 */ /* 0x000fe20000000007 */
[----:B--2---:R0:W-:Y:S01]  /*2a530*/  STL [R1+0x14c], R91 ;  /* 0x00014c5b01007387 */ /* 0x0041e20000100800 */
[----:B---3--:R-:W-:-:S03]  /*2a540*/  IMAD.X R8, R55, 0x1, R8, P6 ;  /* 0x0000000137087824 */ /* 0x008fc600030e0608 */
        /* <DEDUP_REMOVED lines=14> */
[----:B------:R-:W2:Y:S04]  /*2a630*/  LDL.LU R93, [R1+0xaf4] ;  /* 0x000af400015d7983 */ /* 0x000ea80000300800 */
[----:B----4-:R0:W-:Y:S04]  /*2a640*/  STL [R1+0x144], R7 ;  /* 0x0001440701007387 */ /* 0x0101e80000100800 */
[----:B0-----:R-:W4:Y:S04]  /*2a650*/  LDL.LU R7, [R1+0x15cc] ;  /* 0x0015cc0001077983 */ /* 0x001f280000300800 */
        /* <DEDUP_REMOVED lines=12> */
[----:B------:R0:W-:Y:S04]  /*2a720*/  STL [R1+0xaf0], R11 ;  /* 0x000af00b01007387 */ /* 0x0001e80000100800 */
[----:B------:R1:W2:Y:S04]  /*2a730*/  @P3 LDG.E.U8 R86, desc[UR18][R8.64] ;  /* 0x0000001208563981 */ /* 0x0002a8000c1e1100 */
[----:B------:R-:W2:Y:S01]  /*2a740*/  LDL.LU R8, [R1+0xaec] ;  /* 0x000aec0001087983 */ /* 0x000ea20000300800 */
[----:B------:R-:W-:Y:S01]  /*2a750*/  ISETP.GT.AND P4, PT, R12, 0x20, PT ;  /* 0x000000200c00780c */ /* 0x000fe20003f84270 */
[----:B-1----:R-:W-:Y:S01]  /*2a760*/  IMAD.MOV.U32 R9, RZ, RZ, R11 ;  /* 0x000000ffff097224 */ /* 0x002fe200078e000b */
[----:B------:R-:W-:Y:S01]  /*2a770*/  IADD3 R91, P5, PT, R4, R91, RZ ;  /* 0x0000005b045b7210 */ /* 0x000fe20007fbe0ff */
[----:B0-----:R-:W2:Y:S01]  /*2a780*/  LDL.LU R11, [R1+0xb08] ;  /* 0x000b0800010b7983 */ /* 0x001ea20000300800 */
[----:B------:R-:W-:-:S03]  /*2a790*/  ISETP.GT.AND P1, PT, R12, 0x21, PT ;  /* 0x000000210c00780c */ /* 0x000fc60003f24270 */
[----:B------:R-:W-:Y:S01]  /*2a7a0*/  STL [R1+0xaf8], R91 ;  /* 0x000af85b01007387 */ /* 0x000fe20000100800 */
[----:B----4-:R-:W-:Y:S01]  /*2a7b0*/  PRMT R7, RZ, 0x7610, R7 ;  /* 0x00007610ff077816 */ /* 0x010fe20000000007 */
[C---:B------:R-:W-:Y:S01]  /*2a7c0*/  IMAD.X R93, R55.reuse, 0x1, R93, P5 ;  /* 0x00000001375d7824 */ /* 0x040fe200028e065d */
[----:B------:R-:W-:Y:S02]  /*2a7d0*/  PRMT R73, RZ, 0x7610, R73 ;  /* 0x00007610ff497816 */ /* 0x000fe40000000049 */
[----:B---3--:R-:W-:Y:S01]  /*2a7e0*/  IADD3 R10, P5, PT, R4, R10, RZ ;  /* 0x0000000a040a7210 */ /* 0x008fe20007fbe0ff */
[----:B--2---:R0:W-:Y:S01]  /*2a7f0*/  STL [R1+0x140], R86 ;  /* 0x0001405601007387 */ /* 0x0041e20000100800 */
[----:B------:R-:W-:-:S03]  /*2a800*/  IMAD.X R8, R55, 0x1, R8, P6 ;  /* 0x0000000137087824 */ /* 0x000fc600030e0608 */
        /* <DEDUP_REMOVED lines=8> */
[----:B------:R-:W-:Y:S02]  /*2a890*/  @P1 IMAD.MOV.U32 R9, RZ, RZ, R93 ;  /* 0x000000ffff091224 */ /* 0x000fe400078e005d */
[----:B0-----:R-:W4:Y:S04]  /*2a8a0*/  LDL.LU R93, [R1+0xb0c] ;  /* 0x000b0c00015d7983 */ /* 0x001f280000300800 */
[----:B------:R-:W2:Y:S04]  /*2a8b0*/  LDL.LU R91, [R1+0xb18] ;  /* 0x000b1800015b7983 */ /* 0x000ea80000300800 */
        /* <DEDUP_REMOVED lines=58> */
[----:B-1----:R-:W4:Y:S01]  /*2ac60*/  LDL.LU R11, [R1+0xb2c] ;  /* 0x000b2c00010b7983 */ /* 0x002f220000300800 */
[----:B------:R-:W-:-:S03]  /*2ac70*/  ISETP.GT.AND P1, PT, R12, 0x27, PT ;  /* 0x000000270c00780c */ /* 0x000fc60003f24270 */
[----:B------:R-:W-:Y:S04]  /*2ac80*/  STL [R1+0xb28], R47 ;  /* 0x000b282f01007387 */ /* 0x000fe80000100800 */
[----:B------:R-:W4:Y:S01]  /*2ac90*/  LDL.LU R91, [R1+0xb38] ;  /* 0x000b3800015b7983 */ /* 0x000f220000300800 */
[----:B------:R-:W-:Y:S01]  /*2aca0*/  PRMT R88, RZ, 0x7610, R88 ;  /* 0x00007610ff587816 */ /* 0x000fe20000000058 */
[C---:B------:R-:W-:Y:S01]  /*2acb0*/  IMAD.X R86, R55.reuse, 0x1, R86, P5 ;  /* 0x0000000137567824 */ /* 0x040fe200028e0656 */
        /* <DEDUP_REMOVED lines=9> */
[----:B0-----:R-:W-:Y:S02]  /*2ad50*/  @P1 IMAD.MOV.U32 R8, RZ, RZ, R47 ;  /* 0x000000ffff081224 */ /* 0x001fe400078e002f */
[----:B------:R-:W-:-:S05]  /*2ad60*/  @P1 IMAD.MOV.U32 R9, RZ, RZ, R86 ;  /* 0x000000ffff091224 */ /* 0x000fca00078e0056 */
[----:B------:R0:W3:Y:S01]  /*2ad70*/  @P1 LDG.E.U8 R70, desc[UR18][R8.64] ;  /* 0x0000001208461981 */ /* 0x0000e2000c1e1100 */
[----:B----4-:R-:W-:Y:S02]  /*2ad80*/  IADD3 R10, P5, PT, R4, R10, RZ ;  /* 0x0000000a040a7210 */ /* 0x010fe40007fbe0ff */
[----:B------:R-:W-:Y:S01]  /*2ad90*/  ISETP.GT.AND P3, PT, R12, 0x28, PT ;  /* 0x000000280c00780c */ /* 0x000fe20003f64270 */
[----:B------:R-:W-:Y:S02]  /*2ada0*/  STL [R1+0xb24], R86 ;  /* 0x000b245601007387 */ /* 0x000fe40000100800 */
[----:B------:R-:W-:Y:S02]  /*2adb0*/  IMAD.X R11, R55, 0x1, R11, P5 ;  /* 0x00000001370b7824 */ /* 0x000fe400028e060b */
[----:B------:R-:W4:Y:S01]  /*2adc0*/  LDL.LU R47, [R1+0xb3c] ;  /* 0x000b3c00012f7983 */ /* 0x000f220000300800 */
[----:B------:R-:W-:-:S03]  /*2add0*/  IADD3 R91, P6, PT, R4, R91, RZ ;  /* 0x0000005b045b7210 */ /* 0x000fc60007fde0ff */
[----:B------:R-:W-:Y:S01]  /*2ade0*/  STL [R1+0xb30], R10 ;  /* 0x000b300a01007387 */ /* 0x000fe20000100800 */
[----:B0-----:R-:W-:-:S06]  /*2adf0*/  PRMT R8, RZ, 0x7610, R8 ;  /* 0x00007610ff087816 */ /* 0x001fcc0000000008 */
[----:B------:R0:W4:Y:S01]  /*2ae00*/  @P3 LDG.E.U8 R8, desc[UR18][R10.64] ;  /* 0x000000120a083981 */ /* 0x000122000c1e1100 */
[----:B--2---:R-:W-:-:S03]  /*2ae10*/  IADD3 R90, P5, PT, R4, R90, RZ ;  /* 0x0000005a045a7210 */ /* 0x004fc60007fbe0ff */
[----:B---3--:R1:W-:Y:S04]  /*2ae20*/  STL [R1+0x128], R88 ;  /* 0x0001285801007387 */ /* 0x0083e80000100800 */
[----:B-1----:R-:W2:Y:S04]  /*2ae30*/  LDL.LU R88, [R1+0xb48] ;  /* 0x000b480001587983 */ /* 0x002ea80000300800 */
[----:B------:R-:W-:Y:S04]  /*2ae40*/  STL [R1+0xb2c], R11 ;  /* 0x000b2c0b01007387 */ /* 0x000fe80000100800 */
[----:B------:R1:W-:Y:S04]  /*2ae50*/  STL [R1+0x124], R70 ;  /* 0x0001244601007387 */ /* 0x0003e80000100800 */
[----:B-1----:R-:W3:Y:S04]  /*2ae60*/  LDL.LU R70, [R1+0xb50] ;  /* 0x000b500001467983 */ /* 0x002ee80000300800 */
[----:B------:R1:W-:Y:S04]  /*2ae70*/  STL [R1+0xb38], R91 ;  /* 0x000b385b01007387 */ /* 0x0003e80000100800 */
[----:B------:R-:W2:Y:S04]  /*2ae80*/  LDL.LU R86, [R1+0xb58] ;  /* 0x000b580001567983 */ /* 0x000ea80000300800 */
[----:B------:R-:W-:Y:S04]  /*2ae90*/  STL [R1+0xb40], R90 ;  /* 0x000b405a01007387 */ /* 0x000fe80000100800 */
[----:B------:R-:W2:Y:S01]  /*2aea0*/  LDL.LU R11, [R1+0xb34] ;  /* 0x000b3400010b7983 */ /* 0x000ea20000300800 */
[----:B------:R-:W-:-:S02]  /*2aeb0*/  ISETP.GT.AND P4, PT, R12, 0x29, PT ;  /* 0x000000290c00780c */ /* 0x000fc40003f84270 */
        /* <DEDUP_REMOVED lines=22> */
[----:B0-----:R-:W4:Y:S01]  /*2b020*/  LDL.LU R88, [R1+0xb60] ;  /* 0x000b600001587983 */ /* 0x001f220000300800 */
[----:B------:R-:W-:Y:S02]  /*2b030*/  PRMT R81, RZ, 0x7610, R81 ;  /* 0x00007610ff517816 */ /* 0x000fe40000000051 */
[----:B---3--:R-:W-:Y:S01]  /*2b040*/  IADD3 R70, P6, PT, R4, R70, RZ ;  /* 0x0000004604467210 */ /* 0x008fe20007fde0ff */
[----:B--2---:R-:W-:-:S06]  /*2b050*/  IMAD.X R10, R55, 0x1, R10, P5 ;  /* 0x00000001370a7824 */ /* 0x004fcc00028e060a */
        /* <DEDUP_REMOVED lines=10> */
[----:B0-----:R-:W3:Y:S04]  /*2b100*/  LDL.LU R70, [R1+0xb68] ;  /* 0x000b680001467983 */ /* 0x001ee80000300800 */
[----:B------:R-:W-:Y:S01]  /*2b110*/  STL [R1+0xb58], R86 ;  /* 0x000b585601007387 */ /* 0x000fe20000100800 */
[----:B----4-:R-:W-:-:S03]  /*2b120*/  PRMT R91, RZ, 0x7610, R91 ;  /* 0x00007610ff5b7816 */ /* 0x010fc6000000005b */
        /* <DEDUP_REMOVED lines=21> */
[----:B------:R-:W3:Y:S01]  /*2b280*/  LDL.LU R86, [R1+0xb6c] ;  /* 0x000b6c0001567983 */ /* 0x000ee20000300800 */
[----:B------:R-:W-:Y:S02]  /*2b290*/  PRMT R83, RZ, 0x7610, R83 ;  /* 0x00007610ff537816 */ /* 0x000fe40000000053 */
[----:B------:R-:W-:Y:S01]  /*2b2a0*/  IADD3 R70, P6, PT, R4, R70, RZ ;  /* 0x0000004604467210 */ /* 0x000fe20007fde0ff */
[----:B------:R-:W-:Y:S04]  /*2b2b0*/  STL [R1+0xb60], R88 ;  /* 0x000b605801007387 */ /* 0x000fe80000100800 */
[----:B----4-:R0:W-:Y:S02]  /*2b2c0*/  STL [R1+0x110], R2 ;  /* 0x0001100201007387 */ /* 0x0101e40000100800 */
[----:B------:R-:W-:-:S02]  /*2b2d0*/  @P3 IMAD.MOV.U32 R10, RZ, RZ, R88 ;  /* 0x000000ffff0a3224 */ /* 0x000fc400078e0058 */
[----:B0-----:R-:W4:Y:S01]  /*2b2e0*/  LDL.LU R2, [R1+0xb78] ;  /* 0x000b780001027983 */ /* 0x001f220000300800 */
        /* <DEDUP_REMOVED lines=8> */
[----:B-1----:R-:W4:Y:S04]  /*2b370*/  LDL.LU R70, [R1+0xb74] ;  /* 0x000b740001467983 */ /* 0x002f280000300800 */
[----:B------:R-:W-:Y:S04]  /*2b380*/  STL [R1+0xb70], R81 ;  /* 0x000b705101007387 */ /* 0x000fe80000100800 */
[----:B------:R-:W4:Y:S01]  /*2b390*/  LDL.LU R88, [R1+0xb80] ;  /* 0x000b800001587983 */ /* 0x000f220000300800 */
        /* <DEDUP_REMOVED lines=9> */
[C---:B------:R-:W-:Y:S02]  /*2b430*/  ISETP.GT.AND P1, PT, R12.reuse, 0x30, PT ;  /* 0x000000300c00780c */ /* 0x040fe40003f24270 */
[----:B------:R-:W-:Y:S01]  /*2b440*/  ISETP.GT.AND P3, PT, R12, 0x31, PT ;  /* 0x000000310c00780c */ /* 0x000fe20003f64270 */
[C---:B------:R-:W-:Y:S01]  /*2b450*/  IMAD.X R86, R55.reuse, 0x1, R86, P5 ;  /* 0x0000000137567824 */ /* 0x040fe200028e0656 */
[----:B----4-:R-:W-:Y:S02]  /*2b460*/  IADD3 R2, P5, PT, R4, R2, RZ ;  /* 0x0000000204027210 */ /* 0x010fe40007fbe0ff */
[----:B------:R-:W-:Y:S02]  /*2b470*/  PRMT R9, RZ, 0x7610, R9 ;  /* 0x00007610ff097816 */ /* 0x000fe40000000009 */
[----:B------:R-:W-:Y:S01]  /*2b480*/  STL [R1+0xb6c], R86 ;  /* 0x000b6c5601007387 */ /* 0x000fe20000100800 */
[----:B------:R-:W-:-:S04]  /*2b490*/  IMAD.X R70, R55, 0x1, R70, P5 ;  /* 0x0000000137467824 */ /* 0x000fc800028e0646 */
[----:B0-----:R-:W-:Y:S02]  /*2b4a0*/  @P1 IMAD.MOV.U32 R10, RZ, RZ, R81 ;  /* 0x000000ffff0a1224 */ /* 0x001fe400078e0051 */
[----:B------:R-:W-:Y:S01]  /*2b4b0*/  @P1 IMAD.MOV.U32 R11, RZ, RZ, R86 ;  /* 0x000000ffff0b1224 */ /* 0x000fe200078e0056 */
[----:B------:R-:W-:Y:S02]  /*2b4c0*/  IADD3 R88, P6, PT, R4, R88, RZ ;  /* 0x0000005804587210 */ /* 0x000fe40007fde0ff */
[----:B------:R-:W-:Y:S02]  /*2b4d0*/  PRMT R67, RZ, 0x7610, R67 ;  /* 0x00007610ff437816 */ /* 0x000fe40000000043 */
[----:B------:R0:W4:Y:S02]  /*2b4e0*/  @P1 LDG.E.U8 R9, desc[UR18][R10.64] ;  /* 0x000000120a091981 */ /* 0x000124000c1e1100 */
[----:B0-----:R-:W-:Y:S02]  /*2b4f0*/  @P3 IMAD.MOV.U32 R10, RZ, RZ, R2 ;  /* 0x000000ffff0a3224 */ /* 0x001fe400078e0002 */
[----:B------:R-:W-:-:S05]  /*2b500*/  @P3 IMAD.MOV.U32 R11, RZ, RZ, R70 ;  /* 0x000000ffff0b3224 */ /* 0x000fca00078e0046 */
[----:B------:R0:W4:Y:S01]  /*2b510*/  @P3 LDG.E.U8 R67, desc[UR18][R10.64] ;  /* 0x000000120a433981 */ /* 0x000122000c1e1100 */
[----:B--2---:R-:W-:-:S03]  /*2b520*/  IADD3 R83, P5, PT, R4, R83, RZ ;  /* 0x0000005304537210 */ /* 0x004fc60007fbe0ff */
[----:B---3--:R1:W-:Y:S04]  /*2b530*/  STL [R1+0x108], R89 ;  /* 0x0001085901007387 */ /* 0x0083e80000100800 */
[----:B-1----:R-:W2:Y:S04]  /*2b540*/  LDL.LU R89, [R1+0x15a8] ;  /* 0x0015a80001597983 */ /* 0x002ea80000300800 */
[----:B------:R-:W3:Y:S04]  /*2b550*/  LDL.LU R86, [R1+0xb84] ;  /* 0x000b840001567983 */ /* 0x000ee80000300800 */
[----:B------:R-:W2:Y:S04]  /*2b560*/  LDL.LU R81, [R1+0xb90] ;  /* 0x000b900001517983 */ /* 0x000ea80000300800 */
[----:B------:R1:W-:Y:S04]  /*2b570*/  STL [R1+0xb78], R2 ;  /* 0x000b780201007387 */ /* 0x0003e80000100800 */
[----:B------:R0:W-:Y:S04]  /*2b580*/  STL [R1+0xb74], R70 ;  /* 0x000b744601007387 */ /* 0x0001e80000100800 */
[----:B-1----:R-:W2:Y:S04]  /*2b590*/  LDL.LU R2, [R1+0xb98] ;  /* 0x000b980001027983 */ /* 0x002ea80000300800 */
[----:B------:R1:W-:Y:S04]  /*2b5a0*/  STL [R1+0xb80], R88 ;  /* 0x000b805801007387 */ /* 0x0003e80000100800 */
[----:B0-----:R-:W2:Y:S04]  /*2b5b0*/  LDL.LU R70, [R1+0xba0] ;  /* 0x000ba00001467983 */ /* 0x001ea80000300800 */
[----:B------:R-:W-:Y:S04]  /*2b5c0*/  STL [R1+0xb88], R83 ;  /* 0x000b885301007387 */ /* 0x000fe80000100800 */
[----:B------:R-:W2:Y:S01]  /*2b5d0*/  LDL.LU R11, [R1+0xb7c] ;  /* 0x000b7c00010b7983 */ /* 0x000ea20000300800 */
[----:B------:R-:W-:-:S02]  /*2b5e0*/  ISETP.GT.AND P4, PT, R12, 0x32, PT ;  /* 0x000000320c00780c */ /* 0x000fc40003f84270 */
[----:B------:R-:W-:Y:S02]  /*2b5f0*/  ISETP.GT.AND P1, PT, R12, 0x33, PT ;  /* 0x000000330c00780c */ /* 0x000fe40003f24270 */
[----:B------:R-:W-:Y:S02]  /*2b600*/  PRMT R87, RZ, 0x7610, R87 ;  /* 0x00007610ff577816 */ /* 0x000fe40000000057 */
[----:B------:R-:W-:-:S07]  /*2b610*/  PRMT R85, RZ, 0x7610, R85 ;  /* 0x00007610ff557816 */ /* 0x000fce0000000055 */
[----:B------:R-:W-:Y:S02]  /*2b620*/  @P4 IMAD.MOV.U32 R10, RZ, RZ, R88 ;  /* 0x000000ffff0a4224 */ /* 0x000fe400078e0058 */
[C---:B---3--:R-:W-:Y:S02]  /*2b630*/  IMAD.X R86, R55.reuse, 0x1, R86, P5 ;  /* 0x0000000137567824 */ /* 0x048fe400028e0656 */
[----:B--2---:R-:W-:-:S05]  /*2b640*/  IMAD.X R11, R55, 0x1, R11, P6 ;  /* 0x00000001370b7824 */ /* 0x004fca00030e060b */
[----:B------:R0:W-:Y:S04]  /*2b650*/  STL [R1+0xb7c], R11 ;  /* 0x000b7c0b01007387 */ /* 0x0001e80000100800 */
[----:B------:R0:W2:Y:S01]  /*2b660*/  @P4 LDG.E.U8 R87, desc[UR18][R10.64] ;  /* 0x000000120a574981 */ /* 0x0000a2000c1e1100 */
[----:B------:R-:W-:-:S03]  /*2b670*/  IADD3 R81, P5, PT, R4, R81, RZ ;  /* 0x0000005104517210 */ /* 0x000fc60007fbe0ff */
[----:B-1----:R-:W3:Y:S01]  /*2b680*/  LDL.LU R88, [R1+0x15a4] ;  /* 0x0015a40001587983 */ /* 0x002ee20000300800 */
[----:B0-----:R-:W-:Y:S02]  /*2b690*/  IMAD.MOV.U32 R11, RZ, RZ, R86 ;  /* 0x000000ffff0b7224 */ /* 0x001fe400078e0056 */
[----:B------:R-:W-:-:S05]  /*2b6a0*/  @P1 IMAD.MOV.U32 R10, RZ, RZ, R83 ;  /* 0x000000ffff0a1224 */ /* 0x000fca00078e0053 */
[----:B------:R-:W3:Y:S04]  /*2b6b0*/  @P1 LDG.E.U8 R85, desc[UR18][R10.64] ;  /* 0x000000120a551981 */ /* 0x000ee8000c1e1100 */
[----:B------:R-:W-:Y:S04]  /*2b6c0*/  STL [R1+0xb84], R86 ;  /* 0x000b845601007387 */ /* 0x000fe80000100800 */
[----:B--2---:R0:W-:Y:S04]  /*2b6d0*/  STL [R1+0x100], R87 ;  /* 0x0001005701007387 */ /* 0x0041e80000100800 */
[----:B0-----:R-:W2:Y:S04]  /*2b6e0*/  LDL.LU R87, [R1+0x15a0] ;  /* 0x0015a00001577983 */ /* 0x001ea80000300800 */
[----:B------:R-:W2:Y:S04]  /*2b6f0*/  LDL.LU R86, [R1+0x159c] ;  /* 0x00159c0001567983 */ /* 0x000ea80000300800 */
[----:B------:R-:W2:Y:S04]  /*2b700*/  LDL.LU R83, [R1+0xb9c] ;  /* 0x000b9c0001537983 */ /* 0x000ea80000300800 */
[----:B---3--:R0:W-:Y:S04]  /*2b710*/  STL [R1+0xfc], R85 ;  /* 0x0000fc5501007387 */ /* 0x0081e80000100800 */
[----:B0-----:R-:W3:Y:S04]  /*2b720*/  LDL.LU R85, [R1+0x1598] ;  /* 0x0015980001557983 */ /* 0x001ee80000300800 */
        /* <DEDUP_REMOVED lines=14> */
[----:B------:R-:W3:Y:S01]  /*2b810*/  LDL.LU R10, [R1+0xb94] ;  /* 0x000b9400010a7983 */ /* 0x000ee20000300800 */
[----:B------:R-:W-:Y:S01]  /*2b820*/  ISETP.GT.AND P4, PT, R12, 0x35, PT ;  /* 0x000000350c00780c */ /* 0x000fe20003f84270 */
[----:B0-----:R-:W-:Y:S01]  /*2b830*/  IMAD.MOV.U32 R11, RZ, RZ, R2 ;  /* 0x000000ffff0b7224 */ /* 0x001fe200078e0002 */
[----:B------:R-:W-:-:S02]  /*2b840*/  IADD3 R70, P5, PT, R4, R70, RZ ;  /* 0x0000004604467210 */ /* 0x000fc40007fbe0ff */
[----:B------:R-:W-:Y:S02]  /*2b850*/  ISETP.GT.AND P1, PT, R12, 0x36, PT ;  /* 0x000000360c00780c */ /* 0x000fe40003f24270 */
[----:B------:R-:W-:Y:S01]  /*2b860*/  PRMT R84, RZ, 0x7610, R84 ;  /* 0x00007610ff547816 */ /* 0x000fe20000000054 */
[C---:B------:R-:W-:Y:S01]  /*2b870*/  IMAD.X R83, R55.reuse, 0x1, R83, P5 ;  /* 0x0000000137537824 */ /* 0x040fe200028e0653 */
[----:B------:R-:W-:Y:S01]  /*2b880*/  PRMT R82, RZ, 0x7610, R82 ;  /* 0x00007610ff527816 */ /* 0x000fe20000000052 */
[----:B--2---:R0:W-:Y:S01]  /*2b890*/  STL [R1+0xf8], R5 ;  /* 0x0000f80501007387 */ /* 0x0041e20000100800 */
[----:B---3--:R-:W-:-:S03]  /*2b8a0*/  IMAD.X R10, R55, 0x1, R10, P6 ;  /* 0x00000001370a7824 */ /* 0x008fc600030e060a */
[----:B0-----:R-:W2:Y:S02]  /*2b8b0*/  LDL.LU R5, [R1+0xbb0] ;  /* 0x000bb00001057983 */ /* 0x001ea40000300800 */
[-C--:B------:R-:W-:Y:S02]  /*2b8c0*/  @P4 LOP3.LUT R11, R11, R10.reuse, RZ, 0x3c, !PT ;  /* 0x0000000a0b0b4212 */ /* 0x080fe400078e3cff */
[----:B------:R-:W-:Y:S04]  /*2b8d0*/  STL [R1+0xba0], R70 ;  /* 0x000ba04601007387 */ /* 0x000fe80000100800 */
[----:B------:R-:W3:Y:S04]  /*2b8e0*/  LDL.LU R2, [R1+0xbb8] ;  /* 0x000bb80001027983 */ /* 0x000ee80000300800 */
[----:B------:R0:W-:Y:S02]  /*2b8f0*/  STL [R1+0xb94], R10 ;  /* 0x000b940a01007387 */ /* 0x0001e40000100800 */
[----:B0-----:R-:W-:-:S04]  /*2b900*/  @P4 LOP3.LUT R10, R11, R10, RZ, 0x3c, !PT ;  /* 0x0000000a0b0a4212 */ /* 0x001fc800078e3cff */
[----:B------:R-:W-:-:S05]  /*2b910*/  @P4 LOP3.LUT R11, R11, R10, RZ, 0x3c, !PT ;  /* 0x0000000a0b0b4212 */ /* 0x000fca00078e3cff */
[----:B------:R0:W2:Y:S02]  /*2b920*/  @P4 LDG.E.U8 R84, desc[UR18][R10.64] ;  /* 0x000000120a544981 */ /* 0x0000a4000c1e1100 */
[----:B0-----:R-:W-:Y:S02]  /*2b930*/  IMAD.MOV.U32 R11, RZ, RZ, R83 ;  /* 0x000000ffff0b7224 */ /* 0x001fe400078e0053 */
[----:B------:R-:W-:-:S05]  /*2b940*/  @P1 IMAD.MOV.U32 R10, RZ, RZ, R70 ;  /* 0x000000ffff0a1224 */ /* 0x000fca00078e0046 */
[----:B------:R-:W3:Y:S01]  /*2b950*/  @P1 LDG.E.U8 R82, desc[UR18][R10.64] ;  /* 0x000000120a521981 */ /* 0x000ee2000c1e1100 */
[----:B------:R-:W-:-:S03]  /*2b960*/  IADD3 R81, P5, PT, R4, R81, RZ ;  /* 0x0000005104517210 */ /* 0x000fc60007fbe0ff */
        /* <DEDUP_REMOVED lines=30> */
[----:B------:R-:W-:Y:S02]  /*2bb50*/  PRMT R65, RZ, 0x7610, R65 ;  /* 0x00007610ff417816 */ /* 0x000fe40000000041 */
[----:B---3--:R-:W-:Y:S01]  /*2bb60*/  IADD3 R81, P5, PT, R4, R81, RZ ;  /* 0x0000005104517210 */ /* 0x008fe20007fbe0ff */
[----:B--2---:R0:W-:Y:S01]  /*2bb70*/  STL [R1+0xec], R54 ;  /* 0x0000ec3601007387 */ /* 0x0041e20000100800 */
[----:B----4-:R-:W-:-:S03]  /*2bb80*/  IMAD.X R10, R55, 0x1, R10, P6 ;  /* 0x00000001370a7824 */ /* 0x010fc600030e060a */
        /* <DEDUP_REMOVED lines=64> */
[----:B------:R-:W-:Y:S04]  /*2bf90*/  STL [R1+0xbe0], R5 ;  /* 0x000be00501007387 */ /* 0x000fe80000100800 */
[----:B------:R-:W4:Y:S01]  /*2bfa0*/  LDL.LU R10, [R1+0xbdc] ;  /* 0x000bdc00010a7983 */ /* 0x000f220000300800 */
[----:B------:R-:W-:Y:S01]  /*2bfb0*/  ISETP.GT.AND P4, PT, R12, 0x3e, PT ;  /* 0x0000003e0c00780c */ /* 0x000fe20003f84270 */
[----:B0-----:R-:W-:Y:S01]  /*2bfc0*/  IMAD.MOV.U32 R11, RZ, RZ, R5 ;  /* 0x000000ffff0b7224 */ /* 0x001fe200078e0005 */
[----:B------:R-:W-:-:S02]  /*2bfd0*/  IADD3 R6, P5, PT, R4, R6, RZ ;  /* 0x0000000604067210 */ /* 0x000fc40007fbe0ff */
[----:B------:R-:W-:Y:S02]  /*2bfe0*/  ISETP.GT.AND P1, PT, R12, 0x3f, PT ;  /* 0x0000003f0c00780c */ /* 0x000fe40003f24270 */
[----:B------:R-:W-:Y:S01]  /*2bff0*/  PRMT R3, RZ, 0x7610, R3 ;  /* 0x00007610ff037816 */ /* 0x000fe20000000003 */
[C---:B---3--:R-:W-:Y:S01]  /*2c000*/  IMAD.X R54, R55.reuse, 0x1, R54, P5 ;  /* 0x0000000137367824 */ /* 0x048fe200028e0636 */
[----:B------:R-:W-:Y:S01]  /*2c010*/  PRMT R62, RZ, 0x7610, R62 ;  /* 0x00007610ff3e7816 */ /* 0x000fe2000000003e */
[----:B--2---:R0:W-:Y:S01]  /*2c020*/  STL [R1+0xd4], R43 ;  /* 0x0000d42b01007387 */ /* 0x0041e20000100800 */
[----:B----4-:R-:W-:-:S03]  /*2c030*/  IMAD.X R10, R55, 0x1, R10, P6 ;  /* 0x00000001370a7824 */ /* 0x010fc600030e060a */
[----:B0-----:R-:W2:Y:S04]  /*2c040*/  LDL.LU R43, [R1+0xbec] ;  /* 0x000bec00012b7983 */ /* 0x001ea80000300800 */
[----:B------:R-:W-:Y:S01]  /*2c050*/  STL [R1+0xbe8], R6 ;  /* 0x000be80601007387 */ /* 0x000fe20000100800 */
[----:B------:R-:W-:-:S03]  /*2c060*/  @P4 LOP3.LUT R11, R11, R10, RZ, 0x3c, !PT ;  /* 0x0000000a0b0b4212 */ /* 0x000fc600078e3cff */
[----:B------:R-:W3:Y:S04]  /*2c070*/  LDL.LU R5, [R1+0xbf8] ;  /* 0x000bf80001057983 */ /* 0x000ee80000300800 */
[----:B------:R-:W4:Y:S04]  /*2c080*/  LDL.LU R70, [R1+0xc00] ;  /* 0x000c000001467983 */ /* 0x000f280000300800 */
[----:B------:R0:W-:Y:S02]  /*2c090*/  STL [R1+0xbdc], R10 ;  /* 0x000bdc0a01007387 */ /* 0x0001e40000100800 */
[----:B0-----:R-:W-:-:S04]  /*2c0a0*/  @P4 LOP3.LUT R10, R11, R10, RZ, 0x3c, !PT ;  /* 0x0000000a0b0a4212 */ /* 0x001fc800078e3cff */
[----:B------:R-:W-:-:S05]  /*2c0b0*/  @P4 LOP3.LUT R11, R11, R10, RZ, 0x3c, !PT ;  /* 0x0000000a0b0b4212 */ /* 0x000fca00078e3cff */
[----:B------:R0:W4:Y:S02]  /*2c0c0*/  @P4 LDG.E.U8 R3, desc[UR18][R10.64] ;  /* 0x000000120a034981 */ /* 0x000124000c1e1100 */
[----:B0-----:R-:W-:Y:S02]  /*2c0d0*/  IMAD.MOV.U32 R11, RZ, RZ, R54 ;  /* 0x000000ffff0b7224 */ /* 0x001fe400078e0036 */
[----:B------:R-:W-:-:S05]  /*2c0e0*/  @P1 IMAD.MOV.U32 R10, RZ, RZ, R6 ;  /* 0x000000ffff0a1224 */ /* 0x000fca00078e0006 */
[----:B------:R0:W4:Y:S01]  /*2c0f0*/  @P1 LDG.E.U8 R62, desc[UR18][R10.64] ;  /* 0x000000120a3e1981 */ /* 0x000122000c1e1100 */
[----:B------:R-:W-:Y:S02]  /*2c100*/  ISETP.GT.AND P3, PT, R12, 0x40, PT ;  /* 0x000000400c00780c */ /* 0x000fe40003f64270 */
[----:B------:R-:W-:Y:S01]  /*2c110*/  IADD3 R36, P5, PT, R4, R36, RZ ;  /* 0x0000002404247210 */ /* 0x000fe20007fbe0ff */
[----:B------:R-:W-:Y:S01]  /*2c120*/  STL [R1+0xbe4], R54 ;  /* 0x000be43601007387 */ /* 0x000fe20000100800 */
[----:B------:R-:W-:-:S09]  /*2c130*/  PRMT R61, RZ, 0x7610, R61 ;  /* 0x00007610ff3d7816 */ /* 0x000fd2000000003d */
[----:B0-----:R-:W-:Y:S02]  /*2c140*/  @P3 IMAD.MOV.U32 R10, RZ, RZ, R36 ;  /* 0x000000ffff0a3224 */ /* 0x001fe400078e0024 */
[----:B--2---:R-:W-:-:S04]  /*2c150*/  IMAD.X R43, R55, 0x1, R43, P5 ;  /* 0x00000001372b7824 */ /* 0x004fc800028e062b */
[----:B------:R-:W-:Y:S01]  /*2c160*/  @P3 IMAD.MOV.U32 R11, RZ, RZ, R43 ;  /* 0x000000ffff0b3224 */ /* 0x000fe200078e002b */
[----:B---3--:R-:W-:-:S04]  /*2c170*/  IADD3 R5, P6, PT, R4, R5, RZ ;  /* 0x0000000504057210 */ /* 0x008fc80007fde0ff */
[----:B------:R0:W2:Y:S01]  /*2c180*/  @P3 LDG.E.U8 R61, desc[UR18][R10.64] ;  /* 0x000000120a3d3981 */ /* 0x0000a2000c1e1100 */
[----:B----4-:R-:W-:-:S03]  /*2c190*/  IADD3 R70, P5, PT, R4, R70, RZ ;  /* 0x0000004604467210 */ /* 0x010fc60007fbe0ff */
[----:B------:R1:W-:Y:S04]  /*2c1a0*/  STL [R1+0xd0], R3 ;  /* 0x0000d00301007387 */ /* 0x0003e80000100800 */
[----:B-1----:R-:W3:Y:S04]  /*2c1b0*/  LDL.LU R3, [R1+0x157c] ;  /* 0x00157c0001037983 */ /* 0x002ee80000300800 */
[----:B------:R-:W4:Y:S04]  /*2c1c0*/  LDL.LU R54, [R1+0x1578] ;  /* 0x0015780001367983 */ /* 0x000f280000300800 */
[----:B------:R-:W2:Y:S04]  /*2c1d0*/  LDL.LU R6, [R1+0xbfc] ;  /* 0x000bfc0001067983 */ /* 0x000ea80000300800 */
[----:B------:R-:W-:Y:S04]  /*2c1e0*/  STL [R1+0xbf0], R36 ;  /* 0x000bf02401007387 */ /* 0x000fe80000100800 */
[----:B------:R1:W-:Y:S04]  /*2c1f0*/  STL [R1+0xcc], R62 ;  /* 0x0000cc3e01007387 */ /* 0x0003e80000100800 */
[----:B-1----:R-:W3:Y:S04]  /*2c200*/  LDL.LU R62, [R1+0xc08] ;  /* 0x000c0800013e7983 */ /* 0x002ee80000300800 */
[----:B------:R1:W-:Y:S04]  /*2c210*/  STL [R1+0xbec], R43 ;  /* 0x000bec2b01007387 */ /* 0x0003e80000100800 */
[----:B------:R-:W3:Y:S04]  /*2c220*/  LDL.LU R36, [R1+0xc10] ;  /* 0x000c100001247983 */ /* 0x000ee80000300800 */
[----:B------:R0:W-:Y:S04]  /*2c230*/  STL [R1+0xbf8], R5 ;  /* 0x000bf80501007387 */ /* 0x0001e80000100800 */
[----:B-1----:R-:W3:Y:S04]  /*2c240*/  LDL.LU R43, [R1+0xc18] ;  /* 0x000c1800012b7983 */ /* 0x002ee80000300800 */
[----:B------:R-:W-:Y:S04]  /*2c250*/  STL [R1+0xc00], R70 ;  /* 0x000c004601007387 */ /* 0x000fe80000100800 */
[----:B------:R-:W3:Y:S01]  /*2c260*/  LDL.LU R11, [R1+0xbf4] ;  /* 0x000bf400010b7983 */ /* 0x000ee20000300800 */
[----:B------:R-:W-:-:S02]  /*2c270*/  ISETP.GT.AND P4, PT, R12, 0x41, PT ;  /* 0x000000410c00780c */ /* 0x000fc40003f84270 */
[----:B------:R-:W-:Y:S02]  /*2c280*/  ISETP.GT.AND P1, PT, R12, 0x42, PT ;  /* 0x000000420c00780c */ /* 0x000fe40003f24270 */
[----:B------:R-:W-:Y:S02]  /*2c290*/  PRMT R63, RZ, 0x7610, R63 ;  /* 0x00007610ff3f7816 */ /* 0x000fe4000000003f */
[----:B------:R-:W-:-:S07]  /*2c2a0*/  PRMT R78, RZ, 0x7610, R78 ;  /* 0x00007610ff4e7816 */ /* 0x000fce000000004e */
[----:B0-----:R-:W-:Y:S02]  /*2c2b0*/  @P4 IMAD.MOV.U32 R10, RZ, RZ, R5 ;  /* 0x000000ffff0a4224 */ /* 0x001fe400078e0005 */
[C---:B--2---:R-:W-:Y:S02]  /*2c2c0*/  IMAD.X R6, R55.reuse, 0x1, R6, P5 ;  /* 0x0000000137067824 */ /* 0x044fe400028e0606 */
[----:B---3--:R-:W-:-:S05]  /*2c2d0*/  IMAD.X R11, R55, 0x1, R11, P6 ;  /* 0x00000001370b7824 */ /* 0x008fca00030e060b */
[----:B------:R0:W-:Y:S04]  /*2c2e0*/  STL [R1+0xbf4], R11 ;  /* 0x000bf40b01007387 */ /* 0x0001e80000100800 */
[----:B------:R0:W2:Y:S01]  /*2c2f0*/  @P4 LDG.E.U8 R63, desc[UR18][R10.64] ;  /* 0x000000120a3f4981 */ /* 0x0000a2000c1e1100 */
[----:B------:R-:W-:-:S03]  /*2c300*/  IADD3 R62, P5, PT, R4, R62, RZ ;  /* 0x0000003e043e7210 */ /* 0x000fc60007fbe0ff */
[----:B------:R-:W3:Y:S01]  /*2c310*/  LDL.LU R5, [R1+0x1574] ;  /* 0x0015740001057983 */ /* 0x000ee20000300800 */
        /* <DEDUP_REMOVED lines=43> */
[----:B------:R-:W2:Y:S04]  /*2c5d0*/  @P1 LDG.E.U8 R24, desc[UR18][R10.64] ;  /* 0x000000120a181981 */ /* 0x000ea8000c1e1100 */
[----:B---3--:R0:W-:Y:S04]  /*2c5e0*/  STL [R1+0xb8], R74 ;  /* 0x0000b84a01007387 */ /* 0x0081e80000100800 */
[----:B0-----:R-:W3:Y:S04]  /*2c5f0*/  LDL.LU R74, [R1+0x1568] ;  /* 0x00156800014a7983 */ /* 0x001ee80000300800 */
[----:B------:R-:W3:Y:S04]  /*2c600*/  LDL.LU R70, [R1+0x1564] ;  /* 0x0015640001467983 */ /* 0x000ee80000300800 */
[----:B------:R-:W3:Y:S01]  /*2c610*/  LDL.LU R11, [R1+0xc1c] ;  /* 0x000c1c00010b7983 */ /* 0x000ee20000300800 */
[----:B------:R-:W-:-:S02]  /*2c620*/  ISETP.GT.AND P3, PT, R12, 0x46, PT ;  /* 0x000000460c00780c */ /* 0x000fc40003f64270 */
[C---:B------:R-:W-:Y:S01]  /*2c630*/  IADD3 R62, P5, PT, R4.reuse, R62, RZ ;  /* 0x0000003e043e7210 */ /* 0x040fe20007fbe0ff */
[----:B------:R-:W3:Y:S01]  /*2c640*/  LDL.LU R43, [R1+0xc2c] ;  /* 0x000c2c00012b7983 */ /* 0x000ee20000300800 */
[----:B------:R-:W-:Y:S02]  /*2c650*/  PRMT R40, RZ, 0x7610, R40 ;  /* 0x00007610ff287816 */ /* 0x000fe40000000028 */
[----:B----4-:R-:W-:Y:S01]  /*2c660*/  IADD3 R36, P6, PT, R4, R36, RZ ;  /* 0x0000002404247210 */ /* 0x010fe20007fde0ff */
[----:B------:R-:W-:Y:S04]  /*2c670*/  STL [R1+0xc20], R62 ;  /* 0x000c203e01007387 */ /* 0x000fe80000100800 */
[----:B--2---:R0:W-:Y:S02]  /*2c680*/  STL [R1+0xb4], R24 ;  /* 0x0000b41801007387 */ /* 0x0041e40000100800 */
[----:B------:R-:W-:-:S02]  /*2c690*/  @P3 IMAD.MOV.U32 R10, RZ, RZ, R62 ;  /* 0x000000ffff0a3224 */ /* 0x000fc400078e003e */
[----:B0-----:R-:W2:Y:S01]  /*2c6a0*/  LDL.LU R24, [R1+0xc38] ;  /* 0x000c380001187983 */ /* 0x001ea20000300800 */
[----:B---3--:R-:W-:-:S05]  /*2c6b0*/  IMAD.X R11, R55, 0x1, R11, P5 ;  /* 0x00000001370b7824 */ /* 0x008fca00028e060b */
[----:B------:R0:W-:Y:S04]  /*2c6c0*/  STL [R1+0xc1c], R11 ;  /* 0x000c1c0b01007387 */ /* 0x0001e80000100800 */
[----:B------:R0:W3:Y:S04]  /*2c6d0*/  @P3 LDG.E.U8 R40, desc[UR18][R10.64] ;  /* 0x000000120a283981 */ /* 0x0000e8000c1e1100 */
[----:B------:R1:W-:Y:S04]  /*2c6e0*/  STL [R1+0xc28], R36 ;  /* 0x000c282401007387 */ /* 0x0003e80000100800 */
[----:B------:R-:W4:Y:S01]  /*2c6f0*/  LDL.LU R10, [R1+0xc24] ;  /* 0x000c2400010a7983 */ /* 0x000f220000300800 */
[----:B------:R-:W-:Y:S01]  /*2c700*/  ISETP.GT.AND P4, PT, R12, 0x47, PT ;  /* 0x000000470c00780c */ /* 0x000fe20003f84270 */
[----:B0-----:R-:W-:Y:S01]  /*2c710*/  IMAD.MOV.U32 R11, RZ, RZ, R36 ;  /* 0x000000ffff0b7224 */ /* 0x001fe200078e0024 */
[----:B------:R-:W-:Y:S01]  /*2c720*/  IADD3 R38, P5, PT, R4, R38, RZ ;  /* 0x0000002604267210 */ /* 0x000fe20007fbe0ff */
[----:B-1----:R-:W2:Y:S04]  /*2c730*/  LDL.LU R36, [R1+0xc34] ;  /* 0x000c340001247983 */ /* 0x002ea80000300800 */
[----:B------:R-:W-:Y:S04]  /*2c740*/  STL [R1+0xc30], R38 ;  /* 0x000c302601007387 */ /* 0x000fe80000100800 */
[----:B------:R-:W2:Y:S01]  /*2c750*/  LDL.LU R62, [R1+0xc40] ;  /* 0x000c4000013e7983 */ /* 0x000ea20000300800 */
[----:B------:R-:W-:-:S03]  /*2c760*/  PRMT R66, RZ, 0x7610, R66 ;  /* 0x00007610ff427816 */ /* 0x000fc60000000042 */
[----:B---3--:R0:W-:Y:S01]  /*2c770*/  STL [R1+0xb0], R40 ;  /* 0x0000b02801007387 */ /* 0x0081e20000100800 */
[----:B----4-:R-:W-:-:S03]  /*2c780*/  IMAD.X R10, R55, 0x1, R10, P6 ;  /* 0x00000001370a7824 */ /* 0x010fc600030e060a */
[----:B0-----:R-:W3:Y:S02]  /*2c790*/  LDL.LU R40, [R1+0xc48] ;  /* 0x000c480001287983 */ /* 0x001ee40000300800 */
[-C--:B------:R-:W-:Y:S02]  /*2c7a0*/  @P4 LOP3.LUT R11, R11, R10.reuse, RZ, 0x3c, !PT ;  /* 0x0000000a0b0b4212 */ /* 0x080fe400078e3cff */
[----:B------:R0:W-:Y:S02]  /*2c7b0*/  STL [R1+0xc24], R10 ;  /* 0x000c240a01007387 */ /* 0x0001e40000100800 */
[----:B0-----:R-:W-:-:S04]  /*2c7c0*/  @P4 LOP3.LUT R10, R11, R10, RZ, 0x3c, !PT ;  /* 0x0000000a0b0a4212 */ /* 0x001fc800078e3cff */
[----:B------:R-:W-:-:S05]  /*2c7d0*/  @P4 LOP3.LUT R11, R11, R10, RZ, 0x3c, !PT ;  /* 0x0000000a0b0b4212 */ /* 0x000fca00078e3cff */
[----:B------:R0:W4:Y:S01]  /*2c7e0*/  @P4 LDG.E.U8 R66, desc[UR18][R10.64] ;  /* 0x000000120a424981 */ /* 0x000122000c1e1100 */
[C---:B------:R-:W-:Y:S02]  /*2c7f0*/  ISETP.GT.AND P1, PT, R12.reuse, 0x48, PT ;  /* 0x000000480c00780c */ /* 0x040fe40003f24270 */
[----:B------:R-:W-:Y:S01]  /*2c800*/  ISETP.GT.AND P3, PT, R12, 0x49, PT ;  /* 0x000000490c00780c */ /* 0x000fe20003f64270 */
[C---:B------:R-:W-:Y:S01]  /*2c810*/  IMAD.X R43, R55.reuse, 0x1, R43, P5 ;  /* 0x00000001372b7824 */ /* 0x040fe200028e062b */
[----:B--2---:R-:W-:Y:S02]  /*2c820*/  IADD3 R24, P5, PT, R4, R24, RZ ;  /* 0x0000001804187210 */ /* 0x004fe40007fbe0ff */
[----:B------:R-:W-:Y:S02]  /*2c830*/  PRMT R75, RZ, 0x7610, R75 ;  /* 0x00007610ff4b7816 */ /* 0x000fe4000000004b */
[----:B------:R-:W-:Y:S01]  /*2c840*/  STL [R1+0xc2c], R43 ;  /* 0x000c2c2b01007387 */ /* 0x000fe20000100800 */
[----:B------:R-:W-:-:S04]  /*2c850*/  IMAD.X R36, R55, 0x1, R36, P5 ;  /* 0x0000000137247824 */ /* 0x000fc800028e0624 */
[----:B0-----:R-:W-:Y:S02]  /*2c860*/  @P1 IMAD.MOV.U32 R10, RZ, RZ, R38 ;  /* 0x000000ffff0a1224 */ /* 0x001fe400078e0026 */
[----:B------:R-:W-:Y:S01]  /*2c870*/  @P1 IMAD.MOV.U32 R11, RZ, RZ, R43 ;  /* 0x000000ffff0b1224 */ /* 0x000fe200078e002b */
[----:B------:R-:W-:Y:S02]  /*2c880*/  IADD3 R62, P6, PT, R4, R62, RZ ;  /* 0x0000003e043e7210 */ /* 0x000fe40007fde0ff */
[----:B------:R-:W-:Y:S02]  /*2c890*/  PRMT R59, RZ, 0x7610, R59 ;  /* 0x00007610ff3b7816 */ /* 0x000fe4000000003b */
[----:B------:R0:W2:Y:S02]  /*2c8a0*/  @P1 LDG.E.U8 R75, desc[UR18][R10.64] ;  /* 0x000000120a4b1981 */ /* 0x0000a4000c1e1100 */
[----:B0-----:R-:W-:Y:S02]  /*2c8b0*/  @P3 IMAD.MOV.U32 R10, RZ, RZ, R24 ;  /* 0x000000ffff0a3224 */ /* 0x001fe400078e0018 */
[----:B------:R-:W-:-:S05]  /*2c8c0*/  @P3 IMAD.MOV.U32 R11, RZ, RZ, R36 ;  /* 0x000000ffff0b3224 */ /* 0x000fca00078e0024 */
[----:B------:R0:W2:Y:S01]  /*2c8d0*/  @P3 LDG.E.U8 R59, desc[UR18][R10.64] ;  /* 0x000000120a3b3981 */ /* 0x0000a2000c1e1100 */
[----:B---3--:R-:W-:-:S03]  /*2c8e0*/  IADD3 R40, P5, PT, R4, R40, RZ ;  /* 0x0000002804287210 */ /* 0x008fc60007fbe0ff */
[----:B----4-:R1:W-:Y:S04]  /*2c8f0*/  STL [R1+0xac], R66 ;  /* 0x0000ac4201007387 */ /* 0x0103e80000100800 */
[----:B-1----:R-:W3:Y:S04]  /*2c900*/  LDL.LU R66, [R1+0x1560] ;  /* 0x0015600001427983 */ /* 0x002ee80000300800 */
[----:B------:R-:W4:Y:S04]  /*2c910*/  LDL.LU R43, [R1+0xc44] ;  /* 0x000c4400012b7983 */ /* 0x000f280000300800 */
        /* <DEDUP_REMOVED lines=13> */
[C---:B----4-:R-:W-:Y:S02]  /*2c9f0*/  IMAD.X R43, R55.reuse, 0x1, R43, P5 ;  /* 0x00000001372b7824 */ /* 0x050fe400028e062b */
[----:B--2---:R-:W-:-:S05]  /*2ca00*/  IMAD.X R11, R55, 0x1, R11, P6 ;  /* 0x00000001370b7824 */ /* 0x004fca00030e060b */
[----:B------:R0:W-:Y:S04]  /*2ca10*/  STL [R1+0xc3c], R11 ;  /* 0x000c3c0b01007387 */ /* 0x0001e80000100800 */
[----:B------:R0:W2:Y:S01]  /*2ca20*/  @P4 LDG.E.U8 R58, desc[UR18][R10.64] ;  /* 0x000000120a3a4981 */ /* 0x0000a2000c1e1100 */
[----:B------:R-:W-:-:S03]  /*2ca30*/  IADD3 R38, P5, PT, R4, R38, RZ ;  /* 0x0000002604267210 */ /* 0x000fc60007fbe0ff */
[----:B-1----:R-:W4:Y:S01]  /*2ca40*/  LDL.LU R62, [R1+0x155c] ;  /* 0x00155c00013e7983 */ /* 0x002f220000300800 */
        /* <DEDUP_REMOVED lines=44> */
[----:B------:R-:W2:Y:S01]  /*2cd10*/  @P1 LDG.E.U8 R39, desc[UR18][R10.64] ;  /* 0x000000120a271981 */ /* 0x000ea2000c1e1100 */
[----:B------:R-:W-:-:S03]  /*2cd20*/  IADD3 R38, P5, PT, R4, R38, RZ ;  /* 0x0000002604267210 */ /* 0x000fc60007fbe0ff */
[----:B------:R-:W-:Y:S04]  /*2cd30*/  STL [R1+0xc5c], R40 ;  /* 0x000c5c2801007387 */ /* 0x000fe80000100800 */
[----:B---3--:R0:W-:Y:S04]  /*2cd40*/  STL [R1+0x94], R41 ;  /* 0x0000942901007387 */ /* 0x0081e80000100800 */
[----:B0-----:R-:W3:Y:S04]  /*2cd50*/  LDL.LU R41, [R1+0x154c] ;  /* 0x00154c0001297983 */ /* 0x001ee80000300800 */
[----:B------:R-:W3:Y:S04]  /*2cd60*/  LDL.LU R40, [R1+0x1548] ;  /* 0x0015480001287983 */ /* 0x000ee80000300800 */
        /* <DEDUP_REMOVED lines=9> */
[----:B----4-:R-:W-:Y:S01]  /*2ce00*/  IADD3 R24, P6, PT, R4, R24, RZ ;  /* 0x0000001804187210 */ /* 0x010fe20007fde0ff */
        /* <DEDUP_REMOVED lines=15> */
[C---:B---3--:R-:W-:Y:S01]  /*2cf00*/  IMAD.X R36, R55.reuse, 0x1, R36, P5 ;  /* 0x0000000137247824 */ /* 0x048fe200028e0624 */
[----:B------:R-:W-:Y:S02]  /*2cf10*/  PRMT R71, RZ, 0x7610, R71 ;  /* 0x00007610ff477816 */ /* 0x000fe40000000047 */
[----:B------:R-:W-:Y:S01]  /*2cf20*/  IADD3 R38, P5, PT, R4, R38, RZ ;  /* 0x0000002604267210 */ /* 0x000fe20007fbe0ff */
        /* <DEDUP_REMOVED lines=67> */
[----:B------:R-:W4:Y:S01]  /*2d360*/  LDL.LU R10, [R1+0xc9c] ;  /* 0x000c9c00010a7983 */ /* 0x000f220000300800 */
        /* <DEDUP_REMOVED lines=8> */
[C---:B---3--:R-:W-:Y:S01]  /*2d3f0*/  IMAD.X R34, R55.reuse, 0x1, R34, P5 ;  /* 0x0000000137227824 */ /* 0x048fe200028e0622 */
[----:B------:R-:W-:Y:S01]  /*2d400*/  PRMT R76, RZ, 0x7610, R76 ;  /* 0x00007610ff4c7816 */ /* 0x000fe2000000004c */
        /* <DEDUP_REMOVED lines=10> */
[----:B------:R0:W4:Y:S01]  /*2d4b0*/  @P1 LDG.E.U8 R76, desc[UR18][R10.64] ;  /* 0x000000120a4c1981 */ /* 0x000122000c1e1100 */
[----:B------:R-:W-:Y:S02]  /*2d4c0*/  ISETP.GT.AND P3, PT, R12, 0x58, PT ;  /* 0x000000580c00780c */ /* 0x000fe40003f64270 */
[C---:B------:R-:W-:Y:S01]  /*2d4d0*/  IADD3 R19, P5, PT, R4.reuse, R19, RZ ;  /* 0x0000001304137210 */ /* 0x040fe20007fbe0ff */
[----:B------:R-:W-:Y:S01]  /*2d4e0*/  STL [R1+0xca4], R34 ;  /* 0x000ca42201007387 */ /* 0x000fe20000100800 */
[----:B------:R-:W-:-:S03]  /*2d4f0*/  IADD3 R33, P6, PT, R4, R33, RZ ;  /* 0x0000002104217210 */ /* 0x000fc60007fde0ff */
[----:B------:R-:W-:Y:S01]  /*2d500*/  IMAD.X R24, R55, 0x1, R24, P5 ;  /* 0x0000000137187824 */ /* 0x000fe200028e0618 */
[----:B------:R-:W-:-:S05]  /*2d510*/  PRMT R77, RZ, 0x7610, R77 ;  /* 0x00007610ff4d7816 */ /* 0x000fca000000004d */
        /* <DEDUP_REMOVED lines=8> */
[----:B------:R-:W-:Y:S04]  /*2d5a0*/  STL [R1+0xcb0], R19 ;  /* 0x000cb01301007387 */ /* 0x000fe80000100800 */
[----:B----4-:R1:W-:Y:S04]  /*2d5b0*/  STL [R1+0x6c], R76 ;  /* 0x00006c4c01007387 */ /* 0x0103e80000100800 */
[----:B-1----:R-:W4:Y:S04]  /*2d5c0*/  LDL.LU R76, [R1+0xcc8] ;  /* 0x000cc800014c7983 */ /* 0x002f280000300800 */
        /* <DEDUP_REMOVED lines=15> */
[----:B----4-:R-:W-:-:S03]  /*2d6c0*/  IADD3 R76, P5, PT, R4, R76, RZ ;  /* 0x0000004c044c7210 */ /* 0x010fc60007fbe0ff */
[----:B------:R-:W3:Y:S01]  /*2d6d0*/  LDL.LU R33, [R1+0x152c] ;  /* 0x00152c0001217983 */ /* 0x000ee20000300800 */
[----:B0-----:R-:W-:Y:S02]  /*2d6e0*/  IMAD.MOV.U32 R11, RZ, RZ, R31 ;  /* 0x000000ffff0b7224 */ /* 0x001fe400078e001f */
[----:B------:R-:W-:-:S05]  /*2d6f0*/  @P1 IMAD.MOV.U32 R10, RZ, RZ, R28 ;  /* 0x000000ffff0a1224 */ /* 0x000fca00078e001c */
[----:B------:R-:W4:Y:S04]  /*2d700*/  @P1 LDG.E.U8 R30, desc[UR18][R10.64] ;  /* 0x000000120a1e1981 */ /* 0x000f28000c1e1100 */
[----:B------:R-:W-:Y:S04]  /*2d710*/  STL [R1+0xcbc], R31 ;  /* 0x000cbc1f01007387 */ /* 0x000fe80000100800 */
[----:B--2---:R0:W-:Y:S04]  /*2d720*/  STL [R1+0x64], R32 ;  /* 0x0000642001007387 */ /* 0x0041e80000100800 */
[----:B0-----:R-:W2:Y:S04]  /*2d730*/  LDL.LU R32, [R1+0x1528] ;  /* 0x0015280001207983 */ /* 0x001ea80000300800 */
        /* <DEDUP_REMOVED lines=22> */
[----:B------:R-:W-:Y:S01]  /*2d8a0*/  PRMT R29, RZ, 0x7610, R29 ;  /* 0x00007610ff1d7816 */ /* 0x000fe2000000001d */
[----:B--2---:R0:W-:Y:S01]  /*2d8b0*/  STL [R1+0x5c], R21 ;  /* 0x00005c1501007387 */ /* 0x0041e20000100800 */
[----:B---3--:R-:W-:-:S03]  /*2d8c0*/  IMAD.X R10, R55, 0x1, R10, P6 ;  /* 0x00000001370a7824 */ /* 0x008fc600030e060a */
[----:B0-----:R-:W2:Y:S04]  /*2d8d0*/  LDL.LU R21, [R1+0xce8] ;  /* 0x000ce80001157983 */ /* 0x001ea80000300800 */
[-C--:B------:R-:W-:Y:S01]  /*2d8e0*/  @P4 LOP3.LUT R11, R11, R10.reuse, RZ, 0x3c, !PT ;  /* 0x0000000a0b0b4212 */ /* 0x080fe200078e3cff */
[----:B------:R-:W-:Y:S04]  /*2d8f0*/  STL [R1+0xcd8], R24 ;  /* 0x000cd81801007387 */ /* 0x000fe80000100800 */
[----:B------:R-:W3:Y:S04]  /*2d900*/  LDL.LU R19, [R1+0xcf0] ;  /* 0x000cf00001137983 */ /* 0x000ee80000300800 */
[----:B------:R0:W-:Y:S02]  /*2d910*/  STL [R1+0xccc], R10 ;  /* 0x000ccc0a01007387 */ /* 0x0001e40000100800 */
[----:B0-----:R-:W-:-:S04]  /*2d920*/  @P4 LOP3.LUT R10, R11, R10, RZ, 0x3c, !PT ;  /* 0x0000000a0b0a4212 */ /* 0x001fc800078e3cff */
[----:B------:R-:W-:-:S05]  /*2d930*/  @P4 LOP3.LUT R11, R11, R10, RZ, 0x3c, !PT ;  /* 0x0000000a0b0b4212 */ /* 0x000fca00078e3cff */
[----:B------:R0:W2:Y:S01]  /*2d940*/  @P4 LDG.E.U8 R29, desc[UR18][R10.64] ;  /* 0x000000120a1d4981 */ /* 0x0000a2000c1e1100 */
[----:B------:R-:W-:Y:S01]  /*2d950*/  ISETP.GT.AND P1, PT, R12, 0x5d, PT ;  /* 0x0000005d0c00780c */ /* 0x000fe20003f24270 */
[----:B------:R-:W-:Y:S01]  /*2d960*/  IMAD.X R28, R55, 0x1, R28, P5 ;  /* 0x00000001371c7824 */ /* 0x000fe200028e061c */
[----:B------:R-:W-:-:S04]  /*2d970*/  PRMT R13, RZ, 0x7610, R13 ;  /* 0x00007610ff0d7816 */ /* 0x000fc8000000000d */
[----:B------:R-:W-:Y:S01]  /*2d980*/  STL [R1+0xcd4], R28 ;  /* 0x000cd41c01007387 */ /* 0x000fe20000100800 */
[----:B0-----:R-:W-:-:S06]  /*2d990*/  IMAD.MOV.U32 R11, RZ, RZ, R28 ;  /* 0x000000ffff0b7224 */ /* 0x001fcc00078e001c */
[----:B------:R-:W-:-:S05]  /*2d9a0*/  @P1 IMAD.MOV.U32 R10, RZ, RZ, R24 ;  /* 0x000000ffff0a1224 */ /* 0x000fca00078e0018 */
[----:B------:R-:W3:Y:S04]  /*2d9b0*/  @P1 LDG.E.U8 R13, desc[UR18][R10.64] ;  /* 0x000000120a0d1981 */ /* 0x000ee8000c1e1100 */
[----:B--2---:R0:W-:Y:S04]  /*2d9c0*/  STL [R1+0x58], R29 ;  /* 0x0000581d01007387 */ /* 0x0041e80000100800 */
[----:B0-----:R-:W2:Y:S04]  /*2d9d0*/  LDL.LU R29, [R1+0x151c] ;  /* 0x00151c00011d7983 */ /* 0x001ea80000300800 */
[----:B------:R-:W2:Y:S04]  /*2d9e0*/  LDL.LU R28, [R1+0x1518] ;  /* 0x00151800011c7983 */ /* 0x000ea80000300800 */
[----:B------:R-:W2:Y:S01]  /*2d9f0*/  LDL.LU R11, [R1+0xcdc] ;  /* 0x000cdc00010b7983 */ /* 0x000ea20000300800 */
[----:B------:R-:W-:-:S02]  /*2da00*/  ISETP.GT.AND P3, PT, R12, 0x5e, PT ;  /* 0x0000005e0c00780c */ /* 0x000fc40003f64270 */
[C---:B------:R-:W-:Y:S01]  /*2da10*/  IADD3 R76, P5, PT, R4.reuse, R76, RZ ;  /* 0x0000004c044c7210 */ /* 0x040fe20007fbe0ff */
[----:B------:R-:W4:Y:S01]  /*2da20*/  LDL.LU R24, [R1+0xcec] ;  /* 0x000cec0001187983 */ /* 0x000f220000300800 */
[----:B------:R-:W-:Y:S02]  /*2da30*/  PRMT R26, RZ, 0x7610, R26 ;  /* 0x00007610ff1a7816 */ /* 0x000fe4000000001a */
[----:B------:R-:W-:Y:S01]  /*2da40*/  IADD3 R21, P6, PT, R4, R21, RZ ;  /* 0x0000001504157210 */ /* 0x000fe20007fde0ff */
[----:B------:R-:W-:Y:S04]  /*2da50*/  STL [R1+0xce0], R76 ;  /* 0x000ce04c01007387 */ /* 0x000fe80000100800 */
[----:B---3--:R0:W-:Y:S02]  /*2da60*/  STL [R1+0x54], R13 ;  /* 0x0000540d01007387 */ /* 0x0081e40000100800 */
[----:B------:R-:W-:-:S02]  /*2da70*/  @P3 IMAD.MOV.U32 R10, RZ, RZ, R76 ;  /* 0x000000ffff0a3224 */ /* 0x000fc400078e004c */
[----:B0-----:R-:W3:Y:S01]  /*2da80*/  LDL.LU R13, [R1+0xcf8] ;  /* 0x000cf800010d7983 */ /* 0x001ee20000300800 */
[----:B--2---:R-:W-:-:S05]  /*2da90*/  IMAD.X R11, R55, 0x1, R11, P5 ;  /* 0x00000001370b7824 */ /* 0x004fca00028e060b */
[----:B------:R0:W-:Y:S04]  /*2daa0*/  STL [R1+0xcdc], R11 ;  /* 0x000cdc0b01007387 */ /* 0x0001e80000100800 */
[----:B------:R0:W2:Y:S04]  /*2dab0*/  @P3 LDG.E.U8 R26, desc[UR18][R10.64] ;  /* 0x000000120a1a3981 */ /* 0x0000a8000c1e1100 */
[----:B------:R-:W-:Y:S04]  /*2dac0*/  STL [R1+0xce8], R21 ;  /* 0x000ce81501007387 */ /* 0x000fe80000100800 */
[----:B------:R-:W3:Y:S01]  /*2dad0*/  LDL.LU R10, [R1+0xce4] ;  /* 0x000ce400010a7983 */ /* 0x000ee20000300800 */
[----:B------:R-:W-:Y:S01]  /*2dae0*/  ISETP.GT.AND P4, PT, R12, 0x5f, PT ;  /* 0x0000005f0c00780c */ /* 0x000fe20003f84270 */
[----:B0-----:R-:W-:Y:S01]  /*2daf0*/  IMAD.MOV.U32 R11, RZ, RZ, R21 ;  /* 0x000000ffff0b7224 */ /* 0x001fe200078e0015 */
[----:B------:R-:W-:Y:S01]  /*2db00*/  IADD3 R19, P5, PT, R4, R19, RZ ;  /* 0x0000001304137210 */ /* 0x000fe20007fbe0ff */
[----:B------:R-:W4:Y:S04]  /*2db10*/  LDL.LU R76, [R1+0xcf4] ;  /* 0x000cf400014c7983 */ /* 0x000f280000300800 */
[----:B------:R-:W-:Y:S01]  /*2db20*/  STL [R1+0xcf0], R19 ;  /* 0x000cf01301007387 */ /* 0x000fe20000100800 */
[----:B------:R-:W-:-:S03]  /*2db30*/  PRMT R27, RZ, 0x7610, R27 ;  /* 0x00007610ff1b7816 */ /* 0x000fc6000000001b */
[----:B--2---:R0:W-:Y:S01]  /*2db40*/  STL [R1+0x50], R26 ;  /* 0x0000501a01007387 */ /* 0x0041e20000100800 */
[----:B---3--:R-:W-:-:S03]  /*2db50*/  IMAD.X R10, R55, 0x1, R10, P6 ;  /* 0x00000001370a7824 */ /* 0x008fc600030e060a */
[----:B0-----:R-:W2:Y:S02]  /*2db60*/  LDL.LU R26, [R1+0xd00] ;  /* 0x000d0000011a7983 */ /* 0x001ea40000300800 */
[-C--:B------:R-:W-:Y:S02]  /*2db70*/  @P4 LOP3.LUT R11, R11, R10.reuse, RZ, 0x3c, !PT ;  /* 0x0000000a0b0b4212 */ /* 0x080fe400078e3cff */
[----:B------:R-:W3:Y:S04]  /*2db80*/  LDL.LU R21, [R1+0xd08] ;  /* 0x000d080001157983 */ /* 0x000ee80000300800 */
[----:B------:R0:W-:Y:S02]  /*2db90*/  STL [R1+0xce4], R10 ;  /* 0x000ce40a01007387 */ /* 0x0001e40000100800 */
[----:B0-----:R-:W-:-:S04]  /*2dba0*/  @P4 LOP3.LUT R10, R11, R10, RZ, 0x3c, !PT ;  /* 0x0000000a0b0a4212 */ /* 0x001fc800078e3cff */
[----:B------:R-:W-:-:S05]  /*2dbb0*/  @P4 LOP3.LUT R11, R11, R10, RZ, 0x3c, !PT ;  /* 0x0000000a0b0b4212 */ /* 0x000fca00078e3cff */
[----:B------:R0:W3:Y:S01]  /*2dbc0*/  @P4 LDG.E.U8 R27, desc[UR18][R10.64] ;  /* 0x000000120a1b4981 */ /* 0x0000e2000c1e1100 */
[C---:B------:R-:W-:Y:S02]  /*2dbd0*/  ISETP.GT.AND P1, PT, R12.reuse, 0x60, PT ;  /* 0x000000600c00780c */ /* 0x040fe40003f24270 */
[----:B------:R-:W-:Y:S01]  /*2dbe0*/  ISETP.GT.AND P3, PT, R12, 0x61, PT ;  /* 0x000000610c00780c */ /* 0x000fe20003f64270 */
[C---:B----4-:R-:W-:Y:S01]  /*2dbf0*/  IMAD.X R24, R55.reuse, 0x1, R24, P5 ;  /* 0x0000000137187824 */ /* 0x050fe200028e0618 */
[----:B------:R-:W-:Y:S02]  /*2dc00*/  IADD3 R13, P5, PT, R4, R13, RZ ;  /* 0x0000000d040d7210 */ /* 0x000fe40007fbe0ff */
[----:B------:R-:W-:Y:S02]  /*2dc10*/  PRMT R47, RZ, 0x7610, R47 ;  /* 0x00007610ff2f7816 */ /* 0x000fe4000000002f */
[----:B------:R-:W-:Y:S01]  /*2dc20*/  STL [R1+0xcec], R24 ;  /* 0x000cec1801007387 */ /* 0x000fe20000100800 */
[----:B------:R-:W-:-:S04]  /*2dc30*/  IMAD.X R76, R55, 0x1, R76, P5 ;  /* 0x00000001374c7824 */ /* 0x000fc800028e064c */
[----:B0-----:R-:W-:Y:S02]  /*2dc40*/  @P1 IMAD.MOV.U32 R10, RZ, RZ, R19 ;  /* 0x000000ffff0a1224 */ /* 0x001fe400078e0013 */
[----:B------:R-:W-:Y:S01]  /*2dc50*/  @P1 IMAD.MOV.U32 R11, RZ, RZ, R24 ;  /* 0x000000ffff0b1224 */ /* 0x000fe200078e0018 */
[----:B------:R-:W-:-:S04]  /*2dc60*/  PRMT R57, RZ, 0x7610, R57 ;  /* 0x00007610ff397816 */ /* 0x000fc80000000039 */
[----:B------:R0:W4:Y:S02]  /*2dc70*/  @P1 LDG.E.U8 R47, desc[UR18][R10.64] ;  /* 0x000000120a2f1981 */ /* 0x000124000c1e1100 */
[----:B0-----:R-:W-:Y:S02]  /*2dc80*/  @P3 IMAD.MOV.U32 R10, RZ, RZ, R13 ;  /* 0x000000ffff0a3224 */ /* 0x001fe400078e000d */
[----:B------:R-:W-:-:S05]  /*2dc90*/  @P3 IMAD.MOV.U32 R11, RZ, RZ, R76 ;  /* 0x000000ffff0b3224 */ /* 0x000fca00078e004c */
[----:B------:R0:W4:Y:S01]  /*2dca0*/  @P3 LDG.E.U8 R57, desc[UR18][R10.64] ;  /* 0x000000120a393981 */ /* 0x000122000c1e1100 */
[C---:B--2---:R-:W-:Y:S02]  /*2dcb0*/  IADD3 R26, P6, PT, R4.reuse, R26, RZ ;  /* 0x0000001a041a7210 */ /* 0x044fe40007fde0ff */
[----:B---3--:R-:W-:Y:S01]  /*2dcc0*/  IADD3 R21, P5, PT, R4, R21, RZ ;  /* 0x0000001504157210 */ /* 0x008fe20007fbe0ff */
[----:B------:R1:W-:Y:S04]  /*2dcd0*/  STL [R1+0x4c], R27 ;  /* 0x00004c1b01007387 */ /* 0x0003e80000100800 */
        /* <DEDUP_REMOVED lines=186> */
[----:B------:R-:W-:-:S04]  /*2e880*/  IMAD.X R64, R55, 0x1, R64, P5 ;  /* 0x0000000137407824 */ /* 0x000fc800028e0640 */
[----:B0-----:R-:W-:Y:S02]  /*2e890*/  IMAD.MOV.U32 R10, RZ, RZ, R64 ;  /* 0x000000ffff0a7224 */ /* 0x001fe400078e0040 */
[----:B------:R-:W-:-:S06]  /*2e8a0*/  IMAD.MOV.U32 R11, RZ, RZ, R17 ;  /* 0x000000ffff0b7224 */ /* 0x000fcc00078e0011 */
[----:B------:R-:W-:-:S04]  /*2e8b0*/  @P1 LOP3.LUT R11, R11, R10, RZ, 0x3c, !PT ;  /* 0x0000000a0b0b1212 */ /* 0x000fc800078e3cff */
[C---:B------:R-:W-:Y:S02]  /*2e8c0*/  @P1 LOP3.LUT R10, R11.reuse, R10, RZ, 0x3c, !PT ;  /* 0x0000000a0b0a1212 */ /* 0x040fe400078e3cff */
[----:B------:R-:W-:Y:S01]  /*2e8d0*/  PRMT R14, RZ, 0x7610, R14 ;  /* 0x00007610ff0e7816 */ /* 0x000fe2000000000e */
[----:B------:R-:W-:Y:S01]  /*2e8e0*/  STL [R1+0x24c], R64 ;  /* 0x00024c4001007387 */ /* 0x000fe20000100800 */
[----:B------:R-:W-:-:S05]  /*2e8f0*/  @P1 LOP3.LUT R11, R11, R10, RZ, 0x3c, !PT ;  /* 0x0000000a0b0b1212 */ /* 0x000fca00078e3cff */
[----:B------:R0:W3:Y:S04]  /*2e900*/  @P1 LDG.E.U8 R14, desc[UR18][R10.64] ;  /* 0x000000120a0e1981 */ /* 0x0000e8000c1e1100 */
[----:B--2---:R1:W-:Y:S04]  /*2e910*/  STL [R1+0x10], R68 ;  /* 0x0000104401007387 */ /* 0x0043e80000100800 */
[----:B-1----:R-:W2:Y:S04]  /*2e920*/  LDL.LU R68, [R1+0x14e4] ;  /* 0x0014e40001447983 */ /* 0x002ea80000300800 */
[----:B------:R-:W2:Y:S04]  /*2e930*/  LDL.LU R64, [R1+0x14e0] ;  /* 0x0014e00001407983 */ /* 0x000ea80000300800 */
[----:B------:R-:W2:Y:S04]  /*2e940*/  LDL.LU R17, [R1+0xd6c] ;  /* 0x000d6c0001117983 */ /* 0x000ea80000300800 */
[----:B------:R-:W2:Y:S01]  /*2e950*/  LDL.LU R10, [R1+0xd5c] ;  /* 0x000d5c00010a7983 */ /* 0x000ea20000300800 */
[----:B------:R-:W-:-:S02]  /*2e960*/  ISETP.GT.AND P3, PT, R12, 0x70, PT ;  /* 0x000000700c00780c */ /* 0x000fc40003f64270 */
[----:B------:R-:W-:-:S05]  /*2e970*/  IADD3 R13, P5, PT, R4, R13, RZ ;  /* 0x0000000d040d7210 */ /* 0x000fca0007fbe0ff */
[----:B0-----:R-:W-:Y:S01]  /*2e980*/  IMAD.MOV.U32 R11, RZ, RZ, R13 ;  /* 0x000000ffff0b7224 */ /* 0x001fe200078e000d */
[----:B------:R-:W-:Y:S04]  /*2e990*/  STL [R1+0xd60], R13 ;  /* 0x000d600d01007387 */ /* 0x000fe80000100800 */
[----:B---3--:R0:W-:Y:S01]  /*2e9a0*/  STL [R1+0xc], R14 ;  /* 0x00000c0e01007387 */ /* 0x0081e20000100800 */
[----:B------:R-:W-:-:S03]  /*2e9b0*/  PRMT R52, RZ, 0x7610, R52 ;  /* 0x00007610ff347816 */ /* 0x000fc60000000034 */
[----:B0-----:R-:W3:Y:S04]  /*2e9c0*/  LDL.LU R14, [R1+0xd78] ;  /* 0x000d7800010e7983 */ /* 0x001ee80000300800 */
[----:B------:R-:W3:Y:S01]  /*2e9d0*/  LDL.LU R13, [R1+0xd80] ;  /* 0x000d8000010d7983 */ /* 0x000ee20000300800 */
[----:B--2---:R-:W-:-:S05]  /*2e9e0*/  IMAD.X R10, R55, 0x1, R10, P5 ;  /* 0x00000001370a7824 */ /* 0x004fca00028e060a */
[-C--:B------:R-:W-:Y:S01]  /*2e9f0*/  @P3 LOP3.LUT R11, R11, R10.reuse, RZ, 0x3c, !PT ;  /* 0x0000000a0b0b3212 */ /* 0x080fe200078e3cff */
[----:B------:R0:W-:Y:S03]  /*2ea00*/  STL [R1+0xd5c], R10 ;  /* 0x000d5c0a01007387 */ /* 0x0001e60000100800 */
[----:B0-----:R-:W-:-:S04]  /*2ea10*/  @P3 LOP3.LUT R10, R11, R10, RZ, 0x3c, !PT ;  /* 0x0000000a0b0a3212 */ /* 0x001fc800078e3cff */
[----:B------:R-:W-:-:S05]  /*2ea20*/  @P3 LOP3.LUT R11, R11, R10, RZ, 0x3c, !PT ;  /* 0x0000000a0b0b3212 */ /* 0x000fca00078e3cff */
[----:B------:R0:W2:Y:S04]  /*2ea30*/  @P3 LDG.E.U8 R52, desc[UR18][R10.64] ;  /* 0x000000120a343981 */ /* 0x0000a8000c1e1100 */
[----:B------:R-:W2:Y:S01]  /*2ea40*/  LDL.LU R11, [R1+0xd64] ;  /* 0x000d6400010b7983 */ /* 0x000ea20000300800 */
[C---:B------:R-:W-:Y:S02]  /*2ea50*/  ISETP.GT.AND P4, PT, R12.reuse, 0x71, PT ;  /* 0x000000710c00780c */ /* 0x040fe40003f84270 */
[----:B------:R-:W-:Y:S02]  /*2ea60*/  ISETP.GT.AND P1, PT, R12, 0x72, PT ;  /* 0x000000720c00780c */ /* 0x000fe40003f24270 */
[C---:B------:R-:W-:Y:S02]  /*2ea70*/  IADD3 R60, P6, PT, R4.reuse, R60, RZ ;  /* 0x0000003c043c7210 */ /* 0x040fe40007fde0ff */
[----:B------:R-:W-:-:S02]  /*2ea80*/  IADD3 R16, P5, PT, R4, R16, RZ ;  /* 0x0000001004107210 */ /* 0x000fc40007fbe0ff */
[----:B------:R-:W-:Y:S01]  /*2ea90*/  PRMT R56, RZ, 0x7610, R56 ;  /* 0x00007610ff387816 */ /* 0x000fe20000000038 */
[----:B------:R1:W-:Y:S02]  /*2eaa0*/  STL [R1+0xd68], R60 ;  /* 0x000d683c01007387 */ /* 0x0003e40000100800 */
[C---:B------:R-:W-:Y:S02]  /*2eab0*/  IMAD.X R17, R55.reuse, 0x1, R17, P5 ;  /* 0x0000000137117824 */ /* 0x040fe400028e0611 */
[----:B0-----:R-:W-:Y:S01]  /*2eac0*/  @P4 IMAD.MOV.U32 R10, RZ, RZ, R60 ;  /* 0x000000ffff0a4224 */ /* 0x001fe200078e003c */
[----:B------:R-:W-:Y:S01]  /*2ead0*/  STL [R1+0xd70], R16 ;  /* 0x000d701001007387 */ /* 0x000fe20000100800 */
[----:B------:R-:W-:Y:S01]  /*2eae0*/  PRMT R15, RZ, 0x7610, R15 ;  /* 0x00007610ff0f7816 */ /* 0x000fe2000000000f */
[----:B--2---:R-:W-:-:S05]  /*2eaf0*/  IMAD.X R11, R55, 0x1, R11, P6 ;  /* 0x00000001370b7824 */ /* 0x004fca00030e060b */
[----:B------:R0:W-:Y:S04]  /*2eb00*/  STL [R1+0xd64], R11 ;  /* 0x000d640b01007387 */ /* 0x0001e80000100800 */
[----:B------:R2:W3:Y:S04]  /*2eb10*/  @P4 LDG.E.U8 R56, desc[UR18][R10.64] ;  /* 0x000000120a384981 */ /* 0x0004e8000c1e1100 */
[----:B-1----:R-:W4:Y:S01]  /*2eb20*/  LDL.LU R60, [R1+0x14dc] ;  /* 0x0014dc00013c7983 */ /* 0x002f220000300800 */
[----:B--2---:R-:W-:Y:S02]  /*2eb30*/  @P1 IMAD.MOV.U32 R10, RZ, RZ, R16 ;  /* 0x000000ffff0a1224 */ /* 0x004fe400078e0010 */
[----:B0-----:R-:W-:-:S05]  /*2eb40*/  @P1 IMAD.MOV.U32 R11, RZ, RZ, R17 ;  /* 0x000000ffff0b1224 */ /* 0x001fca00078e0011 */
[----:B------:R-:W2:Y:S04]  /*2eb50*/  @P1 LDG.E.U8 R15, desc[UR18][R10.64] ;  /* 0x000000120a0f1981 */ /* 0x000ea8000c1e1100 */
[----:B------:R-:W-:Y:S04]  /*2eb60*/  STL [R1+0xd6c], R17 ;  /* 0x000d6c1101007387 */ /* 0x000fe80000100800 */
[----:B---3--:R0:W-:Y:S04]  /*2eb70*/  STL [R1+0x4], R56 ;  /* 0x0000043801007387 */ /* 0x0081e80000100800 */
[----:B0-----:R-:W3:Y:S04]  /*2eb80*/  LDL.LU R56, [R1+0x14d8] ;  /* 0x0014d80001387983 */ /* 0x001ee80000300800 */
[----:B------:R-:W3:Y:S04]  /*2eb90*/  LDL.LU R17, [R1+0x14d4] ;  /* 0x0014d40001117983 */ /* 0x000ee80000300800 */
[----:B------:R-:W3:Y:S04]  /*2eba0*/  LDL.LU R16, [R1+0x14d0] ;  /* 0x0014d00001107983 */ /* 0x000ee80000300800 */
[----:B--2---:R0:W-:Y:S04]  /*2ebb0*/  STL [R1], R15 ;  /* 0x0000000f01007387 */ /* 0x0041e80000100800 */
[----:B0-----:R-:W2:Y:S04]  /*2ebc0*/  LDL.LU R15, [R1+0x14cc] ;  /* 0x0014cc00010f7983 */ /* 0x001ea80000300800 */
[----:B------:R-:W2:Y:S01]  /*2ebd0*/  LDL.LU R11, [R1+0xd74] ;  /* 0x000d7400010b7983 */ /* 0x000ea20000300800 */
[----:B------:R-:W-:-:S02]  /*2ebe0*/  ISETP.GT.AND P3, PT, R12, 0x73, PT ;  /* 0x000000730c00780c */ /* 0x000fc40003f64270 */
[----:B------:R-:W-:Y:S02]  /*2ebf0*/  IADD3 R14, P4, PT, R4, R14, RZ ;  /* 0x0000000e040e7210 */ /* 0x000fe40007f9e0ff */
[----:B------:R-:W-:-:S03]  /*2ec00*/  PRMT R93, RZ, 0x7610, R93 ;  /* 0x00007610ff5d7816 */ /* 0x000fc6000000005d */
[----:B------:R0:W-:Y:S06]  /*2ec10*/  STL [R1+0xd78], R14 ;  /* 0x000d780e01007387 */ /* 0x0001ec0000100800 */
[----:B------:R-:W-:Y:S02]  /*2ec20*/  @P3 IMAD.MOV.U32 R10, RZ, RZ, R14 ;  /* 0x000000ffff0a3224 */ /* 0x000fe400078e000e */
[----:B--2---:R-:W-:-:S05]  /*2ec30*/  IMAD.X R11, R55, 0x1, R11, P4 ;  /* 0x00000001370b7824 */ /* 0x004fca00020e060b */
[----:B------:R1:W-:Y:S04]  /*2ec40*/  STL [R1+0xd74], R11 ;  /* 0x000d740b01007387 */ /* 0x0003e80000100800 */
[----:B0-----:R-:W2:Y:S04]  /*2ec50*/  LDL.LU R14, [R1+0x14c8] ;  /* 0x0014c800010e7983 */ /* 0x001ea80000300800 */
[----:B------:R0:W2:Y:S04]  /*2ec60*/  @P3 LDG.E.U8 R93, desc[UR18][R10.64] ;  /* 0x000000120a5d3981 */ /* 0x0000a8000c1e1100 */
[----:B-1----:R-:W2:Y:S01]  /*2ec70*/  LDL.LU R11, [R1+0xd7c] ;  /* 0x000d7c00010b7983 */ /* 0x002ea20000300800 */
[----:B------:R-:W-:-:S02]  /*2ec80*/  ISETP.GT.AND P5, PT, R12, 0x74, PT ;  /* 0x000000740c00780c */ /* 0x000fc40003fa4270 */
[----:B------:R-:W-:Y:S02]  /*2ec90*/  IADD3 R13, P1, PT, R4, R13, RZ ;  /* 0x0000000d040d7210 */ /* 0x000fe40007f3e0ff */
[----:B------:R-:W-:-:S03]  /*2eca0*/  PRMT R91, RZ, 0x7610, R91 ;  /* 0x00007610ff5b7816 */ /* 0x000fc6000000005b */
[----:B------:R1:W-:Y:S06]  /*2ecb0*/  STL [R1+0xd80], R13 ;  /* 0x000d800d01007387 */ /* 0x0003ec0000100800 */
[----:B0-----:R-:W-:Y:S02]  /*2ecc0*/  @P5 IMAD.MOV.U32 R10, RZ, RZ, R13 ;  /* 0x000000ffff0a5224 */ /* 0x001fe400078e000d */
[----:B--2---:R-:W-:-:S05]  /*2ecd0*/  IMAD.X R11, R55, 0x1, R11, P1 ;  /* 0x00000001370b7824 */ /* 0x004fca00008e060b */
[----:B------:R0:W-:Y:S04]  /*2ece0*/  STL [R1+0xd7c], R11 ;  /* 0x000d7c0b01007387 */ /* 0x0001e80000100800 */
[----:B-1----:R-:W2:Y:S04]  /*2ecf0*/  LDL.LU R13, [R1+0x14c4] ;  /* 0x0014c400010d7983 */ /* 0x002ea80000300800 */
[----:B------:R-:W2:Y:S04]  /*2ed00*/  @P5 LDG.E.U8 R91, desc[UR18][R10.64] ;  /* 0x000000120a5b5981 */ /* 0x000ea8000c1e1100 */
[----:B------:R-:W3:Y:S04]  /*2ed10*/  LDL.LU R10, [R1+0xd84] ;  /* 0x000d8400010a7983 */ /* 0x000ee80000300800 */
[----:B0-----:R-:W3:Y:S01]  /*2ed20*/  LDL.LU R11, [R1+0xd88] ;  /* 0x000d8800010b7983 */ /* 0x001ee20000300800 */
[----:B------:R-:W-:-:S02]  /*2ed30*/  ISETP.GT.AND P3, PT, R12, 0x75, PT ;  /* 0x000000750c00780c */ /* 0x000fc40003f64270 */
[----:B------:R-:W-:Y:S01]  /*2ed40*/  PRMT R90, RZ, 0x7610, R90 ;  /* 0x00007610ff5a7816 */ /* 0x000fe2000000005a */
[----:B--2---:R0:W-:Y:S01]  /*2ed50*/  STL [R1+0x1474], R91 ;  /* 0x0014745b01007387 */ /* 0x0041e20000100800 */
[----:B---3--:R-:W-:Y:S01]  /*2ed60*/  IADD3 R11, P1, PT, R4, R11, RZ ;  /* 0x0000000b040b7210 */ /* 0x008fe20007f3e0ff */
[----:B0-----:R-:W-:Y:S02]  /*2ed70*/  IMAD.MOV.U32 R91, RZ, RZ, R44 ;  /* 0x000000ffff5b7224 */ /* 0x001fe400078e002c */
[----:B------:R-:W2:Y:S02]  /*2ed80*/  LDL.LU R44, [R1+0x14c0] ;  /* 0x0014c000012c7983 */ /* 0x000ea40000300800 */
[----:B------:R-:W-:Y:S02]  /*2ed90*/  IMAD.X R10, R55, 0x1, R10, P1 ;  /* 0x00000001370a7824 */ /* 0x000fe400008e060a */
[----:B------:R0:W-:Y:S04]  /*2eda0*/  STL [R1+0xd88], R11 ;  /* 0x000d880b01007387 */ /* 0x0001e80000100800 */
[----:B------:R1:W-:Y:S01]  /*2edb0*/  STL [R1+0xd84], R10 ;  /* 0x000d840a01007387 */ /* 0x0003e20000100800 */
[----:B0-----:R-:W-:-:S04]  /*2edc0*/  @P3 LOP3.LUT R11, R11, R10, RZ, 0x3c, !PT ;  /* 0x0000000a0b0b3212 */ /* 0x001fc800078e3cff */
[----:B-1----:R-:W-:-:S04]  /*2edd0*/  @P3 LOP3.LUT R10, R11, R10, RZ, 0x3c, !PT ;  /* 0x0000000a0b0a3212 */ /* 0x002fc800078e3cff */
[----:B------:R-:W-:-:S05]  /*2ede0*/  @P3 LOP3.LUT R11, R11, R10, RZ, 0x3c, !PT ;  /* 0x0000000a0b0b3212 */ /* 0x000fca00078e3cff */
[----:B------:R0:W3:Y:S04]  /*2edf0*/  @P3 LDG.E.U8 R90, desc[UR18][R10.64] ;  /* 0x000000120a5a3981 */ /* 0x0000e8000c1e1100 */
[----:B------:R-:W2:Y:S04]  /*2ee00*/  LDL.LU R10, [R1+0xd8c] ;  /* 0x000d8c00010a7983 */ /* 0x000ea80000300800 */
[----:B------:R-:W0:Y:S01]  /*2ee10*/  LDL.LU R11, [R1+0xd90] ;  /* 0x000d9000010b7983 */ /* 0x000e220000300800 */
[----:B------:R-:W-:Y:S02]  /*2ee20*/  ISETP.GT.AND P3, PT, R12, 0x76, PT ;  /* 0x000000760c00780c */ /* 0x000fe40003f64270 */
[----:B------:R-:W-:-:S02]  /*2ee30*/  PRMT R89, RZ, 0x7610, R89 ;  /* 0x00007610ff597816 */ /* 0x000fc40000000059 */
[----:B0-----:R-:W-:-:S05]  /*2ee40*/  IADD3 R11, P1, PT, R4, R11, RZ ;  /* 0x0000000b040b7210 */ /* 0x001fca0007f3e0ff */
[----:B--2---:R-:W-:Y:S01]  /*2ee50*/  IMAD.X R10, R55, 0x1, R10, P1 ;  /* 0x00000001370a7824 */ /* 0x004fe200008e060a */
[----:B------:R0:W-:Y:S04]  /*2ee60*/  STL [R1+0xd90], R11 ;  /* 0x000d900b01007387 */ /* 0x0001e80000100800 */
[----:B------:R1:W-:Y:S01]  /*2ee70*/  STL [R1+0xd8c], R10 ;  /* 0x000d8c0a01007387 */ /* 0x0003e20000100800 */
[----:B0-----:R-:W-:-:S04]  /*2ee80*/  @P3 LOP3.LUT R11, R11, R10, RZ, 0x3c, !PT ;  /* 0x0000000a0b0b3212 */ /* 0x001fc800078e3cff */
[----:B-1----:R-:W-:-:S04]  /*2ee90*/  @P3 LOP3.LUT R10, R11, R10, RZ, 0x3c, !PT ;  /* 0x0000000a0b0a3212 */ /* 0x002fc800078e3cff */
[----:B------:R-:W-:-:S05]  /*2eea0*/  @P3 LOP3.LUT R11, R11, R10, RZ, 0x3c, !PT ;  /* 0x0000000a0b0b3212 */ /* 0x000fca00078e3cff */
[----:B------:R-:W2:Y:S04]  /*2eeb0*/  @P3 LDG.E.U8 R89, desc[UR18][R10.64] ;  /* 0x000000120a593981 */ /* 0x000ea8000c1e1100 */
[----:B------:R-:W3:Y:S04]  /*2eec0*/  LDL.LU R10, [R1+0x254] ;  /* 0x00025400010a7983 */ /* 0x000ee80000300800 */
[----:B------:R-:W3:Y:S01]  /*2eed0*/  LDL.LU R11, [R1+0x258] ;  /* 0x00025800010b7983 */ /* 0x000ee20000300800 */
[----:B------:R-:W-:Y:S02]  /*2eee0*/  ISETP.GT.AND P3, PT, R12, 0x77, PT ;  /* 0x000000770c00780c */ /* 0x000fe40003f64270 */
[----:B------:R-:W-:Y:S01]  /*2eef0*/  PRMT R88, RZ, 0x7610, R88 ;  /* 0x00007610ff587816 */ /* 0x000fe20000000058 */
[----:B--2---:R0:W-:Y:S01]  /*2ef00*/  STL [R1+0x143c], R89 ;  /* 0x00143c5901007387 */ /* 0x0041e20000100800 */
[----:B---3--:R-:W-:Y:S01]  /*2ef10*/  IADD3 R11, P1, PT, R4, R11, RZ ;  /* 0x0000000b040b7210 */ /* 0x008fe20007f3e0ff */
[----:B0-----:R-:W-:-:S02]  /*2ef20*/  IMAD.MOV.U32 R89, RZ, RZ, R48 ;  /* 0x000000ffff597224 */ /* 0x001fc400078e0030 */
[----:B------:R-:W2:Y:S02]  /*2ef30*/  LDL.LU R48, [R1+0x14bc] ;  /* 0x0014bc0001307983 */ /* 0x000ea40000300800 */
[----:B------:R-:W-:Y:S02]  /*2ef40*/  IMAD.X R10, R55, 0x1, R10, P1 ;  /* 0x00000001370a7824 */ /* 0x000fe400008e060a */
[----:B------:R0:W-:Y:S04]  /*2ef50*/  STL [R1+0x258], R11 ;  /* 0x0002580b01007387 */ /* 0x0001e80000100800 */
[----:B------:R1:W-:Y:S01]  /*2ef60*/  STL [R1+0x254], R10 ;  /* 0x0002540a01007387 */ /* 0x0003e20000100800 */
[----:B0-----:R-:W-:-:S04]  /*2ef70*/  @P3 LOP3.LUT R11, R11, R10, RZ, 0x3c, !PT ;  /* 0x0000000a0b0b3212 */ /* 0x001fc800078e3cff */
[----:B-1----:R-:W-:-:S04]  /*2ef80*/  @P3 LOP3.LUT R10, R11, R10, RZ, 0x3c, !PT ;  /* 0x0000000a0b0a3212 */ /* 0x002fc800078e3cff */
[----:B------:R-:W-:-:S05]  /*2ef90*/  @P3 LOP3.LUT R11, R11, R10, RZ, 0x3c, !PT ;  /* 0x0000000a0b0b3212 */ /* 0x000fca00078e3cff */
[----:B------:R-:W3:Y:S04]  /*2efa0*/  @P3 LDG.E.U8 R88, desc[UR18][R10.64] ;  /* 0x000000120a583981 */ /* 0x000ee8000c1e1100 */
[----:B------:R-:W2:Y:S04]  /*2efb0*/  LDL.LU R10, [R1+0xd94] ;  /* 0x000d9400010a7983 */ /* 0x000ea80000300800 */
[----:B------:R-:W2:Y:S01]  /*2efc0*/  LDL.LU R11, [R1+0xd98] ;  /* 0x000d9800010b7983 */ /* 0x000ea20000300800 */
[----:B------:R-:W-:Y:S02]  /*2efd0*/  ISETP.GT.AND P3, PT, R12, 0x78, PT ;  /* 0x000000780c00780c */ /* 0x000fe40003f64270 */
[----:B------:R-:W-:Y:S01]  /*2efe0*/  PRMT R87, RZ, 0x7610, R87 ;  /* 0x00007610ff577816 */ /* 0x000fe20000000057 */
[----:B---3--:R0:W-:Y:S01]  /*2eff0*/  STL [R1+0x1414], R88 ;  /* 0x0014145801007387 */ /* 0x0081e20000100800 */
[----:B--2---:R-:W-:Y:S01]  /*2f000*/  IADD3 R11, P1, PT, R4, R11, RZ ;  /* 0x0000000b040b7210 */ /* 0x004fe20007f3e0ff */
        /* <DEDUP_REMOVED lines=20> */
[----:B------:R0:W2:Y:S04]  /*2f150*/  @P3 LDG.E.U8 R86, desc[UR18][R10.64] ;  /* 0x000000120a563981 */ /* 0x0000a8000c1e1100 */
        /* <DEDUP_REMOVED lines=74> */
[----:B------:R0:W3:Y:S02]  /*2f600*/  @P3 LDG.E.U8 R80, desc[UR18][R10.64] ;  /* 0x000000120a503981 */ /* 0x0000e4000c1e1100 */
[----:B0-----:R-:W-:Y:S02]  /*2f610*/  IMAD.MOV.U32 R10, RZ, RZ, R53 ;  /* 0x000000ffff0a7224 */ /* 0x001fe400078e0035 */
[----:B------:R-:W2:Y:S01]  /*2f620*/  LDL.LU R53, [R1+0x14b0] ;  /* 0x0014b00001357983 */ /* 0x000ea20000300800 */
[----:B------:R-:W-:Y:S01]  /*2f630*/  IADD3 R2, P3, PT, R4, R2, RZ ;  /* 0x0000000204027210 */ /* 0x000fe20007f7e0ff */
[----:B------:R-:W-:-:S04]  /*2f640*/  IMAD.MOV.U32 R11, RZ, RZ, R0 ;  /* 0x000000ffff0b7224 */ /* 0x000fc800078e0000 */
[----:B------:R-:W-:Y:S01]  /*2f650*/  IMAD.X R3, R55, 0x1, R3, P3 ;  /* 0x0000000137037824 */ /* 0x000fe200018e0603 */
[----:B------:R-:W0:Y:S01]  /*2f660*/  S2R R0, SR_TID.X ;  /* 0x0000000000007919 */ /* 0x000e220000002100 */
[----:B---3--:R1:W-:Y:S04]  /*2f670*/  STL [R1+0x1418], R80 ;  /* 0x0014185001007387 */ /* 0x0083e80000100800 */
        /* <DEDUP_REMOVED lines=14> */
[----:B-1----:R-:W-:-:S03]  /*2f760*/  IMAD.MOV.U32 R80, RZ, RZ, R11 ;  /* 0x000000ffff507224 */ /* 0x002fc600078e000b */
[----:B------:R-:W-:Y:S04]  /*2f770*/  STL [R1+0x1404], R4 ;  /* 0x0014040401007387 */ /* 0x000fe80000100800 */
[----:B------:R-:W-:Y:S04]  /*2f780*/  STL [R1+0x1410], R4 ;  /* 0x0014100401007387 */ /* 0x000fe80000100800 */
[----:B------:R1:W-:Y:S04]  /*2f790*/  STL [R1+0x141c], R4 ;  /* 0x00141c0401007387 */ /* 0x0003e80000100800 */
[----:B------:R-:W3:Y:S04]  /*2f7a0*/  LDL.LU R55, [R1+0x14ac] ;  /* 0x0014ac0001377983 */ /* 0x000ee80000300800 */
[----:B------:R-:W2:Y:S01]  /*2f7b0*/  LDL.LU R11, [R1+0x264] ;  /* 0x00026400010b7983 */ /* 0x000ea20000300800 */
[----:B-1----:R-:W-:-:S03]  /*2f7c0*/  IMAD.MOV.U32 R4, RZ, RZ, R10 ;  /* 0x000000ffff047224 */ /* 0x002fc600078e000a */
[----:B------:R-:W2:Y:S01]  /*2f7d0*/  LDL.LU R10, [R1+0x268] ;  /* 0x00026800010a7983 */ /* 0x000ea20000300800 */
[----:B------:R-:W-:Y:S02]  /*2f7e0*/  ISETP.GT.AND P4, PT, R12, RZ, PT ;  /* 0x000000ff0c00720c */ /* 0x000fe40003f84270 */
[----:B------:R-:W-:Y:S01]  /*2f7f0*/  PRMT R54, RZ, 0x7610, R54 ;  /* 0x00007610ff367816 */ /* 0x000fe20000000036 */
[----:B------:R-:W-:Y:S04]  /*2f800*/  STL [R1+0x12e4], R2 ;  /* 0x0012e40201007387 */ /* 0x000fe80000100800 */
[----:B------:R-:W-:Y:S06]  /*2f810*/  STL [R1+0x132c], R2 ;  /* 0x00132c0201007387 */ /* 0x000fec0000100800 */
[----:B------:R1:W3:Y:S04]  /*2f820*/  @P4 LDG.E.U8 R54, desc[UR18][R2.64] ;  /* 0x0000001202364981 */ /* 0x0002e8000c1e1100 */
[----:B------:R-:W-:Y:S01]  /*2f830*/  STL [R1+0x1334], R2 ;  /* 0x0013340201007387 */ /* 0x000fe20000100800 */
[----:B0-----:R-:W-:Y:S01]  /*2f840*/  LOP3.LUT R0, R0, 0x7f, RZ, 0xc0, !PT ;  /* 0x0000007f00007812 */ /* 0x001fe200078ec0ff */
[----:B------:R-:W-:Y:S03]  /*2f850*/  BAR.SYNC.DEFER_BLOCKING 0x0 ;  /* 0x0000000000007b1d */ /* 0x000fe60000010000 */
[----:B------:R-:W-:-:S03]  /*2f860*/  ISETP.GE.AND P1, PT, R0, R12, PT ;  /* 0x0000000c0000720c */ /* 0x000fc60003f26270 */
[----:B------:R-:W-:Y:S04]  /*2f870*/  STL [R1+0x139c], R2 ;  /* 0x00139c0201007387 */ /* 0x000fe80000100800 */
[----:B------:R-:W-:Y:S04]  /*2f880*/  STL [R1+0x13c4], R2 ;  /* 0x0013c40201007387 */ /* 0x000fe80000100800 */
[----:B------:R-:W-:Y:S04]  /*2f890*/  STL [R1+0x13cc], R2 ;  /* 0x0013cc0201007387 */ /* 0x000fe80000100800 */
[----:B------:R-:W-:Y:S04]  /*2f8a0*/  STL [R1+0x13f4], R2 ;  /* 0x0013f40201007387 */ /* 0x000fe80000100800 */
[----:B------:R1:W-:Y:S01]  /*2f8b0*/  STL [R1+0x13fc], R2 ;  /* 0x0013fc0201007387 */ /* 0x0003e20000100800 */
[----:B------:R-:W-:Y:S01]  /*2f8c0*/  PRMT R78, RZ, 0x7610, R78 ;  /* 0x00007610ff4e7816 */ /* 0x000fe2000000004e */
[----:B-1----:R-:W-:-:S02]  /*2f8d0*/  IMAD.MOV.U32 R2, RZ, RZ, R57 ;  /* 0x000000ffff027224 */ /* 0x002fc400078e0039 */
[----:B------:R-:W3:Y:S04]  /*2f8e0*/  LDL.LU R57, [R1+0x14a8] ;  /* 0x0014a80001397983 */ /* 0x000ee80000300800 */
        /* <DEDUP_REMOVED lines=9> */
[----:B------:R0:W-:Y:S02]  /*2f980*/  STL [R1+0x1420], R3 ;  /* 0x0014200301007387 */ /* 0x0001e40000100800 */
[----:B0-----:R-:W-:-:S02]  /*2f990*/  IMAD.MOV.U32 R3, RZ, RZ, R59 ;  /* 0x000000ffff037224 */ /* 0x001fc400078e003b */
[----:B------:R-:W3:Y:S01]  /*2f9a0*/  LDL.LU R59, [R1+0x14a4] ;  /* 0x0014a400013b7983 */ /* 0x000ee20000300800 */
[----:B--2---:R-:W-:-:S05]  /*2f9b0*/  IADD3 R10, P3, PT, R5, R10, RZ ;  /* 0x0000000a050a7210 */ /* 0x004fca0007f7e0ff */
[----:B------:R-:W-:Y:S01]  /*2f9c0*/  IMAD.X R11, R6, 0x1, R11, P3 ;  /* 0x00000001060b7824 */ /* 0x000fe200018e060b */
[----:B------:R0:W-:Y:S04]  /*2f9d0*/  STL [R1+0x268], R10 ;  /* 0x0002680a01007387 */ /* 0x0001e80000100800 */
[----:B------:R1:W-:Y:S04]  /*2f9e0*/  STL [R1+0x264], R11 ;  /* 0x0002640b01007387 */ /* 0x0003e80000100800 */
[----:B------:R-:W2:Y:S04]  /*2f9f0*/  @!P1 LDG.E.U8 R78, desc[UR18][R10.64] ;  /* 0x000000120a4e9981 */ /* 0x000ea8000c1e1100 */
[----:B0-----:R-:W3:Y:S04]  /*2fa00*/  LDL.LU R10, [R1+0x2a4] ;  /* 0x0002a400010a7983 */ /* 0x001ee80000300800 */
[----:B-1----:R-:W3:Y:S01]  /*2fa10*/  LDL.LU R11, [R1+0x2a8] ;  /* 0x0002a800010b7983 */ /* 0x002ee20000300800 */
[----:B------:R-:W-:-:S03]  /*2fa20*/  PRMT R74, RZ, 0x7610, R74 ;  /* 0x00007610ff4a7816 */ /* 0x000fc6000000004a */
[----:B--2---:R0:W-:Y:S01]  /*2fa30*/  STL [R1+0x1424], R78 ;  /* 0x0014244e01007387 */ /* 0x0041e20000100800 */
[----:B---3--:R-:W-:Y:S01]  /*2fa40*/  IADD3 R11, P3, PT, R5, R11, RZ ;  /* 0x0000000b050b7210 */ /* 0x008fe20007f7e0ff */
[----:B0-----:R-:W-:Y:S02]  /*2fa50*/  IMAD.MOV.U32 R78, RZ, RZ, R61 ;  /* 0x000000ffff4e7224 */ /* 0x001fe400078e003d */
[----:B------:R-:W2:Y:S02]  /*2fa60*/  LDL.LU R61, [R1+0x14a0] ;  /* 0x0014a000013d7983 */ /* 0x000ea40000300800 */
[----:B------:R-:W-:Y:S02]  /*2fa70*/  IMAD.X R10, R6, 0x1, R10, P3 ;  /* 0x00000001060a7824 */ /* 0x000fe400018e060a */
[----:B------:R0:W-:Y:S04]  /*2fa80*/  STL [R1+0x2a8], R11 ;  /* 0x0002a80b01007387 */ /* 0x0001e80000100800 */
[----:B------:R1:W-:Y:S01]  /*2fa90*/  STL [R1+0x2a4], R10 ;  /* 0x0002a40a01007387 */ /* 0x0003e20000100800 */
[----:B0-----:R-:W-:-:S04]  /*2faa0*/  @!P1 LOP3.LUT R11, R11, R10, RZ, 0x3c, !PT ;  /* 0x0000000a0b0b9212 */ /* 0x001fc800078e3cff */
[----:B-1----:R-:W-:-:S04]  /*2fab0*/  @!P1 LOP3.LUT R10, R11, R10, RZ, 0x3c, !PT ;  /* 0x0000000a0b0a9212 */ /* 0x002fc800078e3cff */
[----:B------:R-:W-:-:S05]  /*2fac0*/  @!P1 LOP3.LUT R11, R11, R10, RZ, 0x3c, !PT ;  /* 0x0000000a0b0b9212 */ /* 0x000fca00078e3cff */
[----:B------:R-:W3:Y:S04]  /*2fad0*/  @!P1 LDG.E.U8 R74, desc[UR18][R10.64] ;  /* 0x000000120a4a9981 */ /* 0x000ee8000c1e1100 */
[----:B------:R-:W2:Y:S04]  /*2fae0*/  LDL.LU R10, [R1+0x2e4] ;  /* 0x0002e400010a7983 */ /* 0x000ea80000300800 */
[----:B------:R-:W2:Y:S01]  /*2faf0*/  LDL.LU R11, [R1+0x2e8] ;  /* 0x0002e800010b7983 */ /* 0x000ea20000300800 */
[----:B------:R-:W-:-:S03]  /*2fb00*/  PRMT R70, RZ, 0x7610, R70 ;  /* 0x00007610ff467816 */ /* 0x000fc60000000046 */
[----:B---3--:R0:W-:Y:S01]  /*2fb10*/  STL [R1+0x1428], R74 ;  /* 0x0014284a01007387 */ /* 0x0081e20000100800 */
[----:B--2---:R-:W-:Y:S01]  /*2fb20*/  IADD3 R11, P3, PT, R5, R11, RZ ;  /* 0x0000000b050b7210 */ /* 0x004fe20007f7e0ff */
        /* <DEDUP_REMOVED lines=139> */
[----:B--2---:R-:W-:-:S05]  /*303e0*/  IADD3 R11, P3, PT, R5, R11, RZ ;  /* 0x0000000b050b7210 */ /* 0x004fca0007f7e0ff */
[----:B------:R-:W-:Y:S01]  /*303f0*/  IMAD.X R10, R6, 0x1, R10, P3 ;  /* 0x00000001060a7824 */ /* 0x000fe200018e060a */
[----:B------:R1:W-:Y:S04]  /*30400*/  STL [R1+0x588], R11 ;  /* 0x0005880b01007387 */ /* 0x0003e80000100800 */
[----:B------:R2:W-:Y:S04]  /*30410*/  STL [R1+0x584], R10 ;  /* 0x0005840a01007387 */ /* 0x0005e80000100800 */
[----:B0-----:R-:W3:Y:S01]  /*30420*/  LDL.LU R38, [R1+0x608] ;  /* 0x0006080001267983 */ /* 0x001ee20000300800 */
[----:B-1----:R-:W-:-:S04]  /*30430*/  @!P1 LOP3.LUT R11, R11, R10, RZ, 0x3c, !PT ;  /* 0x0000000a0b0b9212 */ /* 0x002fc800078e3cff */
[----:B--2---:R-:W-:-:S04]  /*30440*/  @!P1 LOP3.LUT R10, R11, R10, RZ, 0x3c, !PT ;  /* 0x0000000a0b0a9212 */ /* 0x004fc800078e3cff */
[----:B------:R-:W-:-:S05]  /*30450*/  @!P1 LOP3.LUT R11, R11, R10, RZ, 0x3c, !PT ;  /* 0x0000000a0b0b9212 */ /* 0x000fca00078e3cff */
[----:B------:R-:W2:Y:S04]  /*30460*/  @!P1 LDG.E.U8 R37, desc[UR18][R10.64] ;  /* 0x000000120a259981 */ /* 0x000ea8000c1e1100 */
[----:B------:R-:W3:Y:S04]  /*30470*/  LDL.LU R10, [R1+0x5c4] ;  /* 0x0005c400010a7983 */ /* 0x000ee80000300800 */
[----:B------:R-:W3:Y:S01]  /*30480*/  LDL.LU R11, [R1+0x5c8] ;  /* 0x0005c800010b7983 */ /* 0x000ee20000300800 */
[----:B------:R-:W-:-:S03]  /*30490*/  PRMT R36, RZ, 0x7610, R36 ;  /* 0x00007610ff247816 */ /* 0x000fc60000000024 */
[----:B--2---:R0:W-:Y:S04]  /*304a0*/  STL [R1+0x145c], R37 ;  /* 0x00145c2501007387 */ /* 0x0041e80000100800 */
[----:B0-----:R-:W2:Y:S01]  /*304b0*/  LDL.LU R37, [R1+0x604] ;  /* 0x0006040001257983 */ /* 0x001ea20000300800 */
[----:B---3--:R-:W-:-:S05]  /*304c0*/  IADD3 R11, P3, PT, R5, R11, RZ ;  /* 0x0000000b050b7210 */ /* 0x008fca0007f7e0ff */
[----:B------:R-:W-:Y:S01]  /*304d0*/  IMAD.X R10, R6, 0x1, R10, P3 ;  /* 0x00000001060a7824 */ /* 0x000fe200018e060a */
[----:B------:R0:W-:Y:S04]  /*304e0*/  STL [R1+0x5c8], R11 ;  /* 0x0005c80b01007387 */ /* 0x0001e80000100800 */
[----:B------:R1:W-:Y:S01]  /*304f0*/  STL [R1+0x5c4], R10 ;  /* 0x0005c40a01007387 */ /* 0x0003e20000100800 */
[----:B0-----:R-:W-:-:S04]  /*30500*/  @!P1 LOP3.LUT R11, R11, R10, RZ, 0x3c, !PT ;  /* 0x0000000a0b0b9212 */ /* 0x001fc800078e3cff */
[----:B-1----:R-:W-:-:S04]  /*30510*/  @!P1 LOP3.LUT R10, R11, R10, RZ, 0x3c, !PT ;  /* 0x0000000a0b0a9212 */ /* 0x002fc800078e3cff */
[----:B------:R-:W-:-:S05]  /*30520*/  @!P1 LOP3.LUT R11, R11, R10, RZ, 0x3c, !PT ;  /* 0x0000000a0b0b9212 */ /* 0x000fca00078e3cff */
[----:B------:R0:W3:Y:S01]  /*30530*/  @!P1 LDG.E.U8 R36, desc[UR18][R10.64] ;  /* 0x000000120a249981 */ /* 0x0000e2000c1e1100 */
[----:B------:R-:W-:Y:S02]  /*30540*/  IADD3 R38, P3, PT, R5, R38, RZ ;  /* 0x0000002605267210 */ /* 0x000fe40007f7e0ff */
[----:B------:R-:W-:-:S03]  /*30550*/  PRMT R35, RZ, 0x7610, R35 ;  /* 0x00007610ff237816 */ /* 0x000fc60000000023 */
[----:B0-----:R-:W-:Y:S02]  /*30560*/  @!P1 IMAD.MOV.U32 R10, RZ, RZ, R38 ;  /* 0x000000ffff0a9224 */ /* 0x001fe400078e0026 */
[----:B--2---:R-:W-:-:S04]  /*30570*/  IMAD.X R37, R6, 0x1, R37, P3 ;  /* 0x0000000106257824 */ /* 0x004fc800018e0625 */
[----:B------:R-:W-:-:S05]  /*30580*/  @!P1 IMAD.MOV.U32 R11, RZ, RZ, R37 ;  /* 0x000000ffff0b9224 */ /* 0x000fca00078e0025 */
[----:B------:R0:W2:Y:S04]  /*30590*/  @!P1 LDG.E.U8 R35, desc[UR18][R10.64] ;  /* 0x000000120a239981 */ /* 0x0000a8000c1e1100 */
[----:B---3--:R1:W-:Y:S04]  /*305a0*/  STL [R1+0x1460], R36 ;  /* 0x0014602401007387 */ /* 0x0083e80000100800 */
[----:B-1----:R-:W3:Y:S04]  /*305b0*/  LDL.LU R36, [R1+0x648] ;  /* 0x0006480001247983 */ /* 0x002ee80000300800 */
[----:B------:R1:W-:Y:S04]  /*305c0*/  STL [R1+0x608], R38 ;  /* 0x0006082601007387 */ /* 0x0003e80000100800 */
[----:B------:R0:W-:Y:S04]  /*305d0*/  STL [R1+0x604], R37 ;  /* 0x0006042501007387 */ /* 0x0001e80000100800 */
[----:B-1----:R-:W2:Y:S04]  /*305e0*/  LDL.LU R38, [R1+0x684] ;  /* 0x0006840001267983 */ /* 0x002ea80000300800 */
[----:B0-----:R-:W2:Y:S04]  /*305f0*/  LDL.LU R37, [R1+0x688] ;  /* 0x0006880001257983 */ /* 0x001ea80000300800 */
[----:B------:R-:W2:Y:S01]  /*30600*/  LDL.LU R11, [R1+0x644] ;  /* 0x00064400010b7983 */ /* 0x000ea20000300800 */
[----:B------:R-:W-:-:S02]  /*30610*/  PRMT R34, RZ, 0x7610, R34 ;  /* 0x00007610ff227816 */ /* 0x000fc40000000022 */
[----:B---3--:R-:W-:-:S05]  /*30620*/  IADD3 R36, P3, PT, R5, R36, RZ ;  /* 0x0000002405247210 */ /* 0x008fca0007f7e0ff */
[----:B------:R-:W-:Y:S02]  /*30630*/  @!P1 IMAD.MOV.U32 R10, RZ, RZ, R36 ;  /* 0x000000ffff0a9224 */ /* 0x000fe400078e0024 */
[----:B--2---:R-:W-:-:S05]  /*30640*/  IMAD.X R11, R6, 0x1, R11, P3 ;  /* 0x00000001060b7824 */ /* 0x004fca00018e060b */
[----:B------:R0:W2:Y:S01]  /*30650*/  @!P1 LDG.E.U8 R34, desc[UR18][R10.64] ;  /* 0x000000120a229981 */ /* 0x0000a2000c1e1100 */
[----:B------:R-:W-:-:S03]  /*30660*/  IADD3 R37, P3, PT, R5, R37, RZ ;  /* 0x0000002505257210 */ /* 0x000fc60007f7e0ff */
[----:B------:R-:W-:Y:S02]  /*30670*/  STL [R1+0x1464], R35 ;  /* 0x0014642301007387 */ /* 0x000fe40000100800 */
[----:B------:R-:W-:Y:S02]  /*30680*/  IMAD.X R38, R6, 0x1, R38, P3 ;  /* 0x0000000106267824 */ /* 0x000fe400018e0626 */
[----:B------:R1:W-:Y:S04]  /*30690*/  STL [R1+0x648], R36 ;  /* 0x0006482401007387 */ /* 0x0003e80000100800 */
[----:B------:R3:W-:Y:S01]  /*306a0*/  STL [R1+0x644], R11 ;  /* 0x0006440b01007387 */ /* 0x0007e20000100800 */
[----:B------:R-:W-:Y:S01]  /*306b0*/  PRMT R33, RZ, 0x7610, R33 ;  /* 0x00007610ff217816 */ /* 0x000fe20000000021 */
[----:B0-----:R-:W-:-:S02]  /*306c0*/  @!P1 IMAD.MOV.U32 R10, RZ, RZ, R37 ;  /* 0x000000ffff0a9224 */ /* 0x001fc400078e0025 */
[----:B-1----:R-:W4:Y:S01]  /*306d0*/  LDL.LU R36, [R1+0x6c8] ;  /* 0x0006c80001247983 */ /* 0x002f220000300800 */
[----:B---3--:R-:W-:-:S05]  /*306e0*/  @!P1 IMAD.MOV.U32 R11, RZ, RZ, R38 ;  /* 0x000000ffff0b9224 */ /* 0x008fca00078e0026 */
[----:B------:R0:W3:Y:S04]  /*306f0*/  @!P1 LDG.E.U8 R33, desc[UR18][R10.64] ;  /* 0x000000120a219981 */ /* 0x0000e8000c1e1100 */
[----:B--2---:R-:W-:Y:S04]  /*30700*/  STL [R1+0x1468], R34 ;  /* 0x0014682201007387 */ /* 0x004fe80000100800 */
[----:B------:R1:W-:Y:S04]  /*30710*/  STL [R1+0x688], R37 ;  /* 0x0006882501007387 */ /* 0x0003e80000100800 */
[----:B------:R-:W-:Y:S04]  /*30720*/  STL [R1+0x684], R38 ;  /* 0x0006842601007387 */ /* 0x000fe80000100800 */
[----:B-1----:R-:W2:Y:S01]  /*30730*/  LDL.LU R37, [R1+0x6c4] ;  /* 0x0006c40001257983 */ /* 0x002ea20000300800 */
[----:B----4-:R-:W-:-:S03]  /*30740*/  IADD3 R36, P3, PT, R5, R36, RZ ;  /* 0x0000002405247210 */ /* 0x010fc60007f7e0ff */
[----:B------:R-:W4:Y:S01]  /*30750*/  LDL.LU R35, [R1+0x704] ;  /* 0x0007040001237983 */ /* 0x000f220000300800 */
[----:B------:R-:W-:-:S03]  /*30760*/  PRMT R32, RZ, 0x7610, R32 ;  /* 0x00007610ff207816 */ /* 0x000fc60000000020 */
[----:B------:R-:W4:Y:S01]  /*30770*/  LDL.LU R34, [R1+0x708] ;  /* 0x0007080001227983 */ /* 0x000f220000300800 */
[----:B0-----:R-:W-:-:S03]  /*30780*/  @!P1 IMAD.MOV.U32 R10, RZ, RZ, R36 ;  /* 0x000000ffff0a9224 */ /* 0x001fc600078e0024 */
[----:B---3--:R-:W-:Y:S04]  /*30790*/  STL [R1+0x146c], R33 ;  /* 0x00146c2101007387 */ /* 0x008fe80000100800 */
[----:B------:R0:W-:Y:S01]  /*307a0*/  STL [R1+0x6c8], R36 ;  /* 0x0006c82401007387 */ /* 0x0001e20000100800 */
[----:B--2---:R-:W-:-:S04]  /*307b0*/  IMAD.X R37, R6, 0x1, R37, P3 ;  /* 0x0000000106257824 */ /* 0x004fc800018e0625 */
[----:B------:R-:W-:Y:S01]  /*307c0*/  @!P1 IMAD.MOV.U32 R11, RZ, RZ, R37 ;  /* 0x000000ffff0b9224 */ /* 0x000fe200078e0025 */
[----:B------:R-:W-:Y:S04]  /*307d0*/  STL [R1+0x6c4], R37 ;  /* 0x0006c42501007387 */ /* 0x000fe80000100800 */
[----:B0-----:R-:W2:Y:S04]  /*307e0*/  LDL.LU R36, [R1+0x744] ;  /* 0x0007440001247983 */ /* 0x001ea80000300800 */
[----:B------:R-:W3:Y:S04]  /*307f0*/  LDL.LU R33, [R1+0x748] ;  /* 0x0007480001217983 */ /* 0x000ee80000300800 */
[----:B------:R0:W2:Y:S01]  /*30800*/  @!P1 LDG.E.U8 R32, desc[UR18][R10.64] ;  /* 0x000000120a209981 */ /* 0x0000a2000c1e1100 */
[----:B----4-:R-:W-:-:S05]  /*30810*/  IADD3 R34, P3, PT, R5, R34, RZ ;  /* 0x0000002205227210 */ /* 0x010fca0007f7e0ff */
[----:B------:R-:W-:Y:S01]  /*30820*/  IMAD.X R35, R6, 0x1, R35, P3 ;  /* 0x0000000106237824 */ /* 0x000fe200018e0623 */
[----:B------:R-:W-:-:S03]  /*30830*/  PRMT R31, RZ, 0x7610, R31 ;  /* 0x00007610ff1f7816 */ /* 0x000fc6000000001f */
[----:B0-----:R-:W-:Y:S02]  /*30840*/  @!P1 IMAD.MOV.U32 R11, RZ, RZ, R35 ;  /* 0x000000ffff0b9224 */ /* 0x001fe400078e0023 */
[----:B------:R-:W-:-:S05]  /*30850*/  @!P1 IMAD.MOV.U32 R10, RZ, RZ, R34 ;  /* 0x000000ffff0a9224 */ /* 0x000fca00078e0022 */
[----:B------:R0:W4:Y:S01]  /*30860*/  @!P1 LDG.E.U8 R31, desc[UR18][R10.64] ;  /* 0x000000120a1f9981 */ /* 0x000122000c1e1100 */
[----:B---3--:R-:W-:-:S03]  /*30870*/  IADD3 R33, P3, PT, R5, R33, RZ ;  /* 0x0000002105217210 */ /* 0x008fc60007f7e0ff */
[----:B--2---:R-:W-:Y:S02]  /*30880*/  STL [R1+0x1470], R32 ;  /* 0x0014702001007387 */ /* 0x004fe40000100800 */
[----:B------:R-:W-:Y:S02]  /*30890*/  IMAD.X R36, R6, 0x1, R36, P3 ;  /* 0x0000000106247824 */ /* 0x000fe400018e0624 */
[----:B------:R-:W-:Y:S04]  /*308a0*/  STL [R1+0x708], R34 ;  /* 0x0007082201007387 */ /* 0x000fe80000100800 */
[----:B------:R1:W-:Y:S01]  /*308b0*/  STL [R1+0x704], R35 ;  /* 0x0007042301007387 */ /* 0x0003e20000100800 */
[----:B0-----:R-:W-:-:S03]  /*308c0*/  @!P1 IMAD.MOV.U32 R10, RZ, RZ, R33 ;  /* 0x000000ffff0a9224 */ /* 0x001fc600078e0021 */
[----:B-1----:R-:W2:Y:S04]  /*308d0*/  LDL.LU R35, [R1+0x784] ;  /* 0x0007840001237983 */ /* 0x002ea80000300800 */
[----:B------:R-:W3:Y:S04]  /*308e0*/  LDL.LU R34, [R1+0x788] ;  /* 0x0007880001227983 */ /* 0x000ee80000300800 */
[----:B------:R0:W-:Y:S04]  /*308f0*/  STL [R1+0x748], R33 ;  /* 0x0007482101007387 */ /* 0x0001e80000100800 */
[----:B------:R-:W-:Y:S04]  /*30900*/  STL [R1+0x744], R36 ;  /* 0x0007442401007387 */ /* 0x000fe80000100800 */
[----:B0-----:R-:W4:Y:S04]  /*30910*/  LDL.LU R33, [R1+0x7c4] ;  /* 0x0007c40001217983 */ /* 0x001f280000300800 */
[----:B------:R-:W4:Y:S01]  /*30920*/  LDL.LU R32, [R1+0x7c8] ;  /* 0x0007c80001207983 */ /* 0x000f220000300800 */
[----:B------:R-:W-:Y:S01]  /*30930*/  PRMT R30, RZ, 0x7610, R30 ;  /* 0x00007610ff1e7816 */ /* 0x000fe2000000001e */
[----:B------:R-:W-:Y:S01]  /*30940*/  @!P1 IMAD.MOV.U32 R11, RZ, RZ, R36 ;  /* 0x000000ffff0b9224 */ /* 0x000fe200078e0024 */
[----:B------:R-:W-:-:S04]  /*30950*/  PRMT R29, RZ, 0x7610, R29 ;  /* 0x00007610ff1d7816 */ /* 0x000fc8000000001d */
[----:B------:R0:W4:Y:S01]  /*30960*/  @!P1 LDG.E.U8 R30, desc[UR18][R10.64] ;  /* 0x000000120a1e9981 */ /* 0x000122000c1e1100 */
[----:B---3--:R-:W-:-:S05]  /*30970*/  IADD3 R34, P3, PT, R5, R34, RZ ;  /* 0x0000002205227210 */ /* 0x008fca0007f7e0ff */
[----:B--2---:R-:W-:Y:S01]  /*30980*/  IMAD.X R35, R6, 0x1, R35, P3 ;  /* 0x0000000106237824 */ /* 0x004fe200018e0623 */
[----:B------:R-:W-:Y:S01]  /*30990*/  STL [R1+0x788], R34 ;  /* 0x0007882201007387 */ /* 0x000fe20000100800 */
[----:B0-----:R-:W-:Y:S02]  /*309a0*/  @!P1 IMAD.MOV.U32 R10, RZ, RZ, R34 ;  /* 0x000000ffff0a9224 */ /* 0x001fe400078e0022 */
[----:B------:R-:W-:Y:S01]  /*309b0*/  @!P1 IMAD.MOV.U32 R11, RZ, RZ, R35 ;  /* 0x000000ffff0b9224 */ /* 0x000fe200078e0023 */
[----:B------:R0:W-:Y:S04]  /*309c0*/  STL [R1+0x784], R35 ;  /* 0x0007842301007387 */ /* 0x0001e80000100800 */
[----:B------:R1:W2:Y:S01]  /*309d0*/  @!P1 LDG.E.U8 R29, desc[UR18][R10.64] ;  /* 0x000000120a1d9981 */ /* 0x0002a2000c1e1100 */
[----:B----4-:R-:W-:-:S03]  /*309e0*/  IADD3 R32, P3, PT, R5, R32, RZ ;  /* 0x0000002005207210 */ /* 0x010fc60007f7e0ff */
[----:B0-----:R-:W3:Y:S02]  /*309f0*/  LDL.LU R35, [R1+0x804] ;  /* 0x0008040001237983 */ /* 0x001ee40000300800 */
[----:B------:R-:W-:Y:S02]  /*30a00*/  IMAD.X R33, R6, 0x1, R33, P3 ;  /* 0x0000000106217824 */ /* 0x000fe400018e0621 */
[----:B------:R-:W4:Y:S01]  /*30a10*/  LDL.LU R34, [R1+0x808] ;  /* 0x0008080001227983 */ /* 0x000f220000300800 */
[----:B-1----:R-:W-:Y:S02]  /*30a20*/  @!P1 IMAD.MOV.U32 R10, RZ, RZ, R32 ;  /* 0x000000ffff0a9224 */ /* 0x002fe400078e0020 */
[----:B------:R-:W-:Y:S01]  /*30a30*/  @!P1 IMAD.MOV.U32 R11, RZ, RZ, R33 ;  /* 0x000000ffff0b9224 */ /* 0x000fe200078e0021 */
[----:B------:R-:W-:Y:S04]  /*30a40*/  STL [R1+0x7c8], R32 ;  /* 0x0007c82001007387 */ /* 0x000fe80000100800 */
[----:B------:R0:W-:Y:S04]  /*30a50*/  STL [R1+0x7c4], R33 ;  /* 0x0007c42101007387 */ /* 0x0001e80000100800 */
[----:B0-----:R-:W2:Y:S04]  /*30a60*/  LDL.LU R33, [R1+0x844] ;  /* 0x0008440001217983 */ /* 0x001ea80000300800 */
[----:B------:R-:W2:Y:S01]  /*30a70*/  LDL.LU R32, [R1+0x848] ;  /* 0x0008480001207983 */ /* 0x000ea20000300800 */
[----:B------:R-:W-:-:S02]  /*30a80*/  PRMT R28, RZ, 0x7610, R28 ;  /* 0x00007610ff1c7816 */ /* 0x000fc4000000001c */
[----:B------:R-:W-:-:S04]  /*30a90*/  PRMT R27, RZ, 0x7610, R27 ;  /* 0x00007610ff1b7816 */ /* 0x000fc8000000001b */
[----:B------:R0:W2:Y:S01]  /*30aa0*/  @!P1 LDG.E.U8 R28, desc[UR18][R10.64] ;  /* 0x000000120a1c9981 */ /* 0x0000a2000c1e1100 */
[----:B----4-:R-:W-:-:S05]  /*30ab0*/  IADD3 R34, P3, PT, R5, R34, RZ ;  /* 0x0000002205227210 */ /* 0x010fca0007f7e0ff */
[----:B---3--:R-:W-:Y:S01]  /*30ac0*/  IMAD.X R35, R6, 0x1, R35, P3 ;  /* 0x0000000106237824 */ /* 0x008fe200018e0623 */
[----:B------:R-:W-:Y:S01]  /*30ad0*/  STL [R1+0x808], R34 ;  /* 0x0008082201007387 */ /* 0x000fe20000100800 */
[----:B0-----:R-:W-:Y:S02]  /*30ae0*/  @!P1 IMAD.MOV.U32 R10, RZ, RZ, R34 ;  /* 0x000000ffff0a9224 */ /* 0x001fe400078e0022 */
[----:B------:R-:W-:Y:S01]  /*30af0*/  @!P1 IMAD.MOV.U32 R11, RZ, RZ, R35 ;  /* 0x000000ffff0b9224 */ /* 0x000fe200078e0023 */
[----:B------:R0:W-:Y:S04]  /*30b00*/  STL [R1+0x804], R35 ;  /* 0x0008042301007387 */ /* 0x0001e80000100800 */
[----:B------:R1:W3:Y:S04]  /*30b10*/  @!P1 LDG.E.U8 R27, desc[UR18][R10.64] ;  /* 0x000000120a1b9981 */ /* 0x0002e8000c1e1100 */
[----:B0-----:R-:W4:Y:S01]  /*30b20*/  LDL.LU R35, [R1+0x884] ;  /* 0x0008840001237983 */ /* 0x001f220000300800 */
[----:B--2---:R-:W-:-:S03]  /*30b30*/  IADD3 R32, P3, PT, R5, R32, RZ ;  /* 0x0000002005207210 */ /* 0x004fc60007f7e0ff */
[----:B------:R-:W2:Y:S02]  /*30b40*/  LDL.LU R34, [R1+0x888] ;  /* 0x0008880001227983 */ /* 0x000ea40000300800 */
[----:B------:R-:W-:Y:S02]  /*30b50*/  IMAD.X R33, R6, 0x1, R33, P3 ;  /* 0x0000000106217824 */ /* 0x000fe400018e0621 */
[----:B------:R-:W-:Y:S01]  /*30b60*/  STL [R1+0x848], R32 ;  /* 0x0008482001007387 */ /* 0x000fe20000100800 */
[----:B-1----:R-:W-:Y:S02]  /*30b70*/  @!P1 IMAD.MOV.U32 R10, RZ, RZ, R32 ;  /* 0x000000ffff0a9224 */ /* 0x002fe400078e0020 */
[----:B------:R-:W-:Y:S01]  /*30b80*/  @!P1 IMAD.MOV.U32 R11, RZ, RZ, R33 ;  /* 0x000000ffff0b9224 */ /* 0x000fe200078e0021 */
[----:B------:R0:W-:Y:S04]  /*30b90*/  STL [R1+0x844], R33 ;  /* 0x0008442101007387 */ /* 0x0001e80000100800 */
[----:B0-----:R-:W3:Y:S04]  /*30ba0*/  LDL.LU R33, [R1+0x8c4] ;  /* 0x0008c40001217983 */ /* 0x001ee80000300800 */
[----:B------:R-:W3:Y:S01]  /*30bb0*/  LDL.LU R32, [R1+0x8c8] ;  /* 0x0008c80001207983 */ /* 0x000ee20000300800 */
[----:B------:R-:W-:-:S02]  /*30bc0*/  PRMT R26, RZ, 0x7610, R26 ;  /* 0x00007610ff1a7816 */ /* 0x000fc4000000001a */
[----:B------:R-:W-:-:S04]  /*30bd0*/  PRMT R25, RZ, 0x7610, R25 ;  /* 0x00007610ff197816 */ /* 0x000fc80000000019 */
[----:B------:R0:W3:Y:S01]  /*30be0*/  @!P1 LDG.E.U8 R26, desc[UR18][R10.64] ;  /* 0x000000120a1a9981 */ /* 0x0000e2000c1e1100 */
[----:B--2---:R-:W-:-:S05]  /*30bf0*/  IADD3 R34, P3, PT, R5, R34, RZ ;  /* 0x0000002205227210 */ /* 0x004fca0007f7e0ff */
[----:B----4-:R-:W-:Y:S01]  /*30c00*/  IMAD.X R35, R6, 0x1, R35, P3 ;  /* 0x0000000106237824 */ /* 0x010fe200018e0623 */
[----:B------:R-:W-:Y:S01]  /*30c10*/  STL [R1+0x888], R34 ;  /* 0x0008882201007387 */ /* 0x000fe20000100800 */
[----:B0-----:R-:W-:Y:S02]  /*30c20*/  @!P1 IMAD.MOV.U32 R10, RZ, RZ, R34 ;  /* 0x000000ffff0a9224 */ /* 0x001fe400078e0022 */
[----:B------:R-:W-:Y:S01]  /*30c30*/  @!P1 IMAD.MOV.U32 R11, RZ, RZ, R35 ;  /* 0x000000ffff0b9224 */ /* 0x000fe200078e0023 */
[----:B------:R0:W-:Y:S04]  /*30c40*/  STL [R1+0x884], R35 ;  /* 0x0008842301007387 */ /* 0x0001e80000100800 */
[----:B------:R1:W2:Y:S04]  /*30c50*/  @!P1 LDG.E.U8 R25, desc[UR18][R10.64] ;  /* 0x000000120a199981 */ /* 0x0002a8000c1e1100 */
[----:B0-----:R-:W4:Y:S01]  /*30c60*/  LDL.LU R35, [R1+0x904] ;  /* 0x0009040001237983 */ /* 0x001f220000300800 */
[----:B---3--:R-:W-:-:S03]  /*30c70*/  IADD3 R32, P3, PT, R5, R32, RZ ;  /* 0x0000002005207210 */ /* 0x008fc60007f7e0ff */
[----:B------:R-:W3:Y:S02]  /*30c80*/  LDL.LU R34, [R1+0x908] ;  /* 0x0009080001227983 */ /* 0x000ee40000300800 */
[----:B------:R-:W-:Y:S02]  /*30c90*/  IMAD.X R33, R6, 0x1, R33, P3 ;  /* 0x0000000106217824 */ /* 0x000fe400018e0621 */
[----:B------:R-:W-:Y:S01]  /*30ca0*/  STL [R1+0x8c8], R32 ;  /* 0x0008c82001007387 */ /* 0x000fe20000100800 */
[----:B-1----:R-:W-:Y:S02]  /*30cb0*/  @!P1 IMAD.MOV.U32 R10, RZ, RZ, R32 ;  /* 0x000000ffff0a9224 */ /* 0x002fe400078e0020 */
[----:B------:R-:W-:Y:S01]  /*30cc0*/  @!P1 IMAD.MOV.U32 R11, RZ, RZ, R33 ;  /* 0x000000ffff0b9224 */ /* 0x000fe200078e0021 */
[----:B------:R0:W-:Y:S04]  /*30cd0*/  STL [R1+0x8c4], R33 ;  /* 0x0008c42101007387 */ /* 0x0001e80000100800 */
[----:B0-----:R-:W2:Y:S04]  /*30ce0*/  LDL.LU R33, [R1+0x944] ;  /* 0x0009440001217983 */ /* 0x001ea80000300800 */
[----:B------:R-:W2:Y:S01]  /*30cf0*/  LDL.LU R32, [R1+0x948] ;  /* 0x0009480001207983 */ /* 0x000ea20000300800 */
[----:B------:R-:W-:-:S02]  /*30d00*/  PRMT R24, RZ, 0x7610, R24 ;  /* 0x00007610ff187816 */ /* 0x000fc40000000018 */
[----:B------:R-:W-:-:S04]  /*30d10*/  PRMT R23, RZ, 0x7610, R23 ;  /* 0x00007610ff177816 */ /* 0x000fc80000000017 */
[----:B------:R0:W2:Y:S01]  /*30d20*/  @!P1 LDG.E.U8 R24, desc[UR18][R10.64] ;  /* 0x000000120a189981 */ /* 0x0000a2000c1e1100 */
[----:B---3--:R-:W-:-:S05]  /*30d30*/  IADD3 R34, P3, PT, R5, R34, RZ ;  /* 0x0000002205227210 */ /* 0x008fca0007f7e0ff */
[----:B----4-:R-:W-:Y:S01]  /*30d40*/  IMAD.X R35, R6, 0x1, R35, P3 ;  /* 0x0000000106237824 */ /* 0x010fe200018e0623 */
        /* <DEDUP_REMOVED lines=149> */
[----:B------:R0:W-:Y:S01]  /*316a0*/  STL [R1+0x4d0], R32 ;  /* 0x0004d02001007387 */ /* 0x0001e20000100800 */
[----:B-1----:R-:W-:-:S03]  /*316b0*/  @!P1 IMAD.MOV.U32 R10, RZ, RZ, R32 ;  /* 0x000000ffff0a9224 */ /* 0x002fc600078e0020 */
[----:B------:R1:W-:Y:S01]  /*316c0*/  STL [R1+0x4cc], R33 ;  /* 0x0004cc2101007387 */ /* 0x0003e20000100800 */
[----:B------:R-:W-:-:S03]  /*316d0*/  @!P1 IMAD.MOV.U32 R11, RZ, RZ, R33 ;  /* 0x000000ffff0b9224 */ /* 0x000fc600078e0021 */
[----:B0-----:R-:W2:Y:S04]  /*316e0*/  LDL.LU R32, [R1+0x550] ;  /* 0x0005500001207983 */ /* 0x001ea80000300800 */
[----:B-1----:R-:W2:Y:S01]  /*316f0*/  LDL.LU R33, [R1+0x54c] ;  /* 0x00054c0001217983 */ /* 0x002ea20000300800 */
[----:B------:R-:W-:Y:S02]  /*31700*/  PRMT R14, RZ, 0x7610, R14 ;  /* 0x00007610ff0e7816 */ /* 0x000fe4000000000e */
[----:B------:R-:W-:-:S04]  /*31710*/  PRMT R13, RZ, 0x7610, R13 ;  /* 0x00007610ff0d7816 */ /* 0x000fc8000000000d */
[----:B------:R0:W2:Y:S01]  /*31720*/  @!P1 LDG.E.U8 R14, desc[UR18][R10.64] ;  /* 0x000000120a0e9981 */ /* 0x0000a2000c1e1100 */
[----:B---3--:R-:W-:-:S05]  /*31730*/  IADD3 R34, P3, PT, R5, R34, RZ ;  /* 0x0000002205227210 */ /* 0x008fca0007f7e0ff */
[----:B----4-:R-:W-:Y:S01]  /*31740*/  IMAD.X R35, R6, 0x1, R35, P3 ;  /* 0x0000000106237824 */ /* 0x010fe200018e0623 */
[----:B------:R1:W-:Y:S01]  /*31750*/  STL [R1+0x510], R34 ;  /* 0x0005102201007387 */ /* 0x0003e20000100800 */
[----:B--2---:R-:W-:-:S03]  /*31760*/  IADD3 R32, P3, PT, R5, R32, RZ ;  /* 0x0000002005207210 */ /* 0x004fc60007f7e0ff */
[----:B------:R2:W-:Y:S02]  /*31770*/  STL [R1+0x50c], R35 ;  /* 0x00050c2301007387 */ /* 0x0005e40000100800 */
[----:B------:R-:W-:Y:S02]  /*31780*/  IMAD.X R33, R6, 0x1, R33, P3 ;  /* 0x0000000106217824 */ /* 0x000fe400018e0621 */
[----:B------:R3:W-:Y:S01]  /*31790*/  STL [R1+0x550], R32 ;  /* 0x0005502001007387 */ /* 0x0007e20000100800 */
[----:B0-----:R-:W-:Y:S02]  /*317a0*/  @!P1 IMAD.MOV.U32 R10, RZ, RZ, R34 ;  /* 0x000000ffff0a9224 */ /* 0x001fe400078e0022 */
[----:B------:R-:W-:Y:S01]  /*317b0*/  @!P1 IMAD.MOV.U32 R11, RZ, RZ, R35 ;  /* 0x000000ffff0b9224 */ /* 0x000fe200078e0023 */
[----:B------:R0:W-:Y:S04]  /*317c0*/  STL [R1+0x54c], R33 ;  /* 0x00054c2101007387 */ /* 0x0001e80000100800 */
[----:B-1----:R-:W4:Y:S04]  /*317d0*/  LDL.LU R34, [R1+0x590] ;  /* 0x0005900001227983 */ /* 0x002f280000300800 */
[----:B------:R1:W4:Y:S04]  /*317e0*/  @!P1 LDG.E.U8 R13, desc[UR18][R10.64] ;  /* 0x000000120a0d9981 */ /* 0x000328000c1e1100 */
[----:B--2---:R-:W2:Y:S01]  /*317f0*/  LDL.LU R35, [R1+0x58c] ;  /* 0x00058c0001237983 */ /* 0x004ea20000300800 */
[----:B-1----:R-:W-:-:S03]  /*31800*/  @!P1 IMAD.MOV.U32 R10, RZ, RZ, R32 ;  /* 0x000000ffff0a9224 */ /* 0x002fc600078e0020 */
[----:B---3--:R-:W3:Y:S01]  /*31810*/  LDL.LU R32, [R1+0x5d0] ;  /* 0x0005d00001207983 */ /* 0x008ee20000300800 */
[----:B------:R-:W-:-:S03]  /*31820*/  @!P1 IMAD.MOV.U32 R11, RZ, RZ, R33 ;  /* 0x000000ffff0b9224 */ /* 0x000fc600078e0021 */
[----:B0-----:R-:W3:Y:S01]  /*31830*/  LDL.LU R33, [R1+0x5cc] ;  /* 0x0005cc0001217983 */ /* 0x001ee20000300800 */
[----:B------:R-:W-:Y:S01]  /*31840*/  PRMT R12, RZ, 0x7610, R12 ;  /* 0x00007610ff0c7816 */ /* 0x000fe2000000000c */
[----:B------:R-:W-:Y:S02]  /*31850*/  IMAD.MOV.U32 R37, RZ, RZ, R39 ;  /* 0x000000ffff257224 */ /* 0x000fe400078e0027 */
[----:B------:R-:W-:Y:S02]  /*31860*/  IMAD.MOV.U32 R39, RZ, RZ, R42 ;  /* 0x000000ffff277224 */ /* 0x000fe400078e002a */
[----:B------:R-:W-:Y:S01]  /*31870*/  IMAD.MOV.U32 R38, RZ, RZ, R78 ;  /* 0x000000ffff267224 */ /* 0x000fe200078e004e */
[----:B------:R0:W3:Y:S01]  /*31880*/  @!P1 LDG.E.U8 R12, desc[UR18][R10.64] ;  /* 0x000000120a0c9981 */ /* 0x0000e2000c1e1100 */
[----:B------:R-:W-:Y:S02]  /*31890*/  IMAD.MOV.U32 R78, RZ, RZ, R47 ;  /* 0x000000ffff4e7224 */ /* 0x000fe400078e002f */
[----:B------:R-:W-:Y:S01]  /*318a0*/  IMAD.MOV.U32 R42, RZ, RZ, R46 ;  /* 0x000000ffff2a7224 */ /* 0x000fe200078e002e */
[----:B0-----:R-:W-:-:S02]  /*318b0*/  PRMT R11, RZ, 0x7610, R11 ;  /* 0x00007610ff0b7816 */ /* 0x001fc4000000000b */
[----:B----4-:R-:W-:-:S05]  /*318c0*/  IADD3 R34, P3, PT, R5, R34, RZ ;  /* 0x0000002205227210 */ /* 0x010fca0007f7e0ff */
[----:B--2---:R-:W-:Y:S01]  /*318d0*/  IMAD.X R35, R6, 0x1, R35, P3 ;  /* 0x0000000106237824 */ /* 0x004fe200018e0623 */
[----:B------:R0:W-:Y:S01]  /*318e0*/  STL [R1+0x590], R34 ;  /* 0x0005902201007387 */ /* 0x0001e20000100800 */
[----:B---3--:R-:W-:-:S03]  /*318f0*/  IADD3 R32, P3, PT, R5, R32, RZ ;  /* 0x0000002005207210 */ /* 0x008fc60007f7e0ff */
[----:B------:R1:W-:Y:S02]  /*31900*/  STL [R1+0x58c], R35 ;  /* 0x00058c2301007387 */ /* 0x0003e40000100800 */
[----:B------:R-:W-:Y:S02]  /*31910*/  IMAD.X R33, R6, 0x1, R33, P3 ;  /* 0x0000000106217824 */ /* 0x000fe400018e0621 */
[----:B------:R2:W-:Y:S01]  /*31920*/  STL [R1+0x5d0], R32 ;  /* 0x0005d02001007387 */ /* 0x0005e20000100800 */
[----:B------:R-:W-:Y:S02]  /*31930*/  @!P1 IMAD.MOV.U32 R46, RZ, RZ, R34 ;  /* 0x000000ffff2e9224 */ /* 0x000fe400078e0022 */
[----:B------:R-:W-:Y:S01]  /*31940*/  @!P1 IMAD.MOV.U32 R47, RZ, RZ, R35 ;  /* 0x000000ffff2f9224 */ /* 0x000fe200078e0023 */
[----:B------:R3:W-:Y:S04]  /*31950*/  STL [R1+0x5cc], R33 ;  /* 0x0005cc2101007387 */ /* 0x0007e80000100800 */
[----:B0-----:R-:W4:Y:S04]  /*31960*/  LDL.LU R34, [R1+0x610] ;  /* 0x0006100001227983 */ /* 0x001f280000300800 */
[----:B------:R0:W4:Y:S04]  /*31970*/  @!P1 LDG.E.U8 R11, desc[UR18][R46.64] ;  /* 0x000000122e0b9981 */ /* 0x000128000c1e1100 */
[----:B-1----:R-:W4:Y:S01]  /*31980*/  LDL.LU R35, [R1+0x60c] ;  /* 0x00060c0001237983 */ /* 0x002f220000300800 */
[----:B0-----:R-:W-:-:S03]  /*31990*/  @!P1 IMAD.MOV.U32 R46, RZ, RZ, R32 ;  /* 0x000000ffff2e9224 */ /* 0x001fc600078e0020 */
[----:B--2---:R-:W2:Y:S01]  /*319a0*/  LDL.LU R32, [R1+0x650] ;  /* 0x0006500001207983 */ /* 0x004ea20000300800 */
[----:B------:R-:W-:-:S03]  /*319b0*/  @!P1 IMAD.MOV.U32 R47, RZ, RZ, R33 ;  /* 0x000000ffff2f9224 */ /* 0x000fc600078e0021 */
[----:B---3--:R-:W3:Y:S01]  /*319c0*/  LDL.LU R33, [R1+0x64c] ;  /* 0x00064c0001217983 */ /* 0x008ee20000300800 */
[----:B------:R-:W-:Y:S02]  /*319d0*/  PRMT R10, RZ, 0x7610, R10 ;  /* 0x00007610ff0a7816 */ /* 0x000fe4000000000a */
[----:B------:R-:W-:-:S04]  /*319e0*/  PRMT R44, RZ, 0x7610, R44 ;  /* 0x00007610ff2c7816 */ /* 0x000fc8000000002c */
[----:B------:R0:W3:Y:S01]  /*319f0*/  @!P1 LDG.E.U8 R10, desc[UR18][R46.64] ;  /* 0x000000122e0a9981 */ /* 0x0000e2000c1e1100 */
[----:B----4-:R-:W-:-:S05]  /*31a00*/  IADD3 R34, P3, PT, R5, R34, RZ ;  /* 0x0000002205227210 */ /* 0x010fca0007f7e0ff */
[----:B------:R-:W-:Y:S01]  /*31a10*/  IMAD.X R35, R6, 0x1, R35, P3 ;  /* 0x0000000106237824 */ /* 0x000fe200018e0623 */
[----:B------:R1:W-:Y:S01]  /*31a20*/  STL [R1+0x610], R34 ;  /* 0x0006102201007387 */ /* 0x0003e20000100800 */
[----:B--2---:R-:W-:-:S03]  /*31a30*/  IADD3 R32, P3, PT, R5, R32, RZ ;  /* 0x0000002005207210 */ /* 0x004fc60007f7e0ff */
[----:B------:R2:W-:Y:S02]  /*31a40*/  STL [R1+0x60c], R35 ;  /* 0x00060c2301007387 */ /* 0x0005e40000100800 */
[----:B---3--:R-:W-:Y:S02]  /*31a50*/  IMAD.X R33, R6, 0x1, R33, P3 ;  /* 0x0000000106217824 */ /* 0x008fe400018e0621 */
        /* <DEDUP_REMOVED lines=11> */
[----:B------:R-:W-:Y:S02]  /*31b10*/  PRMT R48, RZ, 0x7610, R48 ;  /* 0x00007610ff307816 */ /* 0x000fe40000000030 */
[----:B------:R-:W-:-:S04]  /*31b20*/  PRMT R49, RZ, 0x7610, R49 ;  /* 0x00007610ff317816 */ /* 0x000fc80000000031 */
[----:B------:R0:W3:Y:S01]  /*31b30*/  @!P1 LDG.E.U8 R48, desc[UR18][R46.64] ;  /* 0x000000122e309981 */ /* 0x0000e2000c1e1100 */
[----:B----4-:R-:W-:-:S05]  /*31b40*/  IADD3 R34, P3, PT, R5, R34, RZ ;  /* 0x0000002205227210 */ /* 0x010fca0007f7e0ff */
[----:B--2---:R-:W-:Y:S01]  /*31b50*/  IMAD.X R35, R6, 0x1, R35, P3 ;  /* 0x0000000106237824 */ /* 0x004fe200018e0623 */
[----:B------:R1:W-:Y:S01]  /*31b60*/  STL [R1+0x690], R34 ;  /* 0x0006902201007387 */ /* 0x0003e20000100800 */
[----:B---3--:R-:W-:-:S03]  /*31b70*/  IADD3 R32, P3, PT, R5, R32, RZ ;  /* 0x0000002005207210 */ /* 0x008fc60007f7e0ff */
        /* <DEDUP_REMOVED lines=153> */
[----:B------:R-:W-:-:S03]  /*32510*/  PRMT R79, RZ, 0x7610, R79 ;  /* 0x00007610ff4f7816 */ /* 0x000fc6000000004f */
[----:B------:R0:W-:Y:S04]  /*32520*/  STS.U8 [R0+UR9+0x14000], R54 ;  /* 0x0140003600007988 */ /* 0x0001e80008000009 */
[----:B------:R1:W3:Y:S01]  /*32530*/  @!P1 LDG.E.U8 R79, desc[UR18][R46.64] ;  /* 0x000000122e4f9981 */ /* 0x0002e2000c1e1100 */
[----:B0-----:R-:W-:Y:S02]  /*32540*/  PRMT R54, RZ, 0x7610, R54 ;  /* 0x00007610ff367816 */ /* 0x001fe40000000036 */
[----:B----4-:R-:W-:-:S05]  /*32550*/  IADD3 R34, P3, PT, R5, R34, RZ ;  /* 0x0000002205227210 */ /* 0x010fca0007f7e0ff */
[----:B--2---:R-:W-:Y:S01]  /*32560*/  IMAD.X R35, R6, 0x1, R35, P3 ;  /* 0x0000000106237824 */ /* 0x004fe200018e0623 */
[----:B------:R0:W-:Y:S01]  /*32570*/  STL [R1+0x278], R34 ;  /* 0x0002782201007387 */ /* 0x0001e20000100800 */
[----:B---3--:R-:W-:-:S03]  /*32580*/  IADD3 R32, P3, PT, R5, R32, RZ ;  /* 0x0000002005207210 */ /* 0x008fc60007f7e0ff */
[----:B------:R2:W-:Y:S02]  /*32590*/  STL [R1+0x274], R35 ;  /* 0x0002742301007387 */ /* 0x0005e40000100800 */
[----:B------:R-:W-:Y:S02]  /*325a0*/  IMAD.X R33, R6, 0x1, R33, P3 ;  /* 0x0000000106217824 */ /* 0x000fe400018e0621 */
[----:B------:R3:W-:Y:S01]  /*325b0*/  STL [R1+0x2b8], R32 ;  /* 0x0002b82001007387 */ /* 0x0007e20000100800 */
[----:B-1----:R-:W-:Y:S02]  /*325c0*/  @!P1 IMAD.MOV.U32 R46, RZ, RZ, R34 ;  /* 0x000000ffff2e9224 */ /* 0x002fe400078e0022 */
[----:B------:R-:W-:Y:S01]  /*325d0*/  @!P1 IMAD.MOV.U32 R47, RZ, RZ, R35 ;  /* 0x000000ffff2f9224 */ /* 0x000fe200078e0023 */
[----:B------:R1:W-:Y:S04]  /*325e0*/  STL [R1+0x2b4], R33 ;  /* 0x0002b42101007387 */ /* 0x0003e80000100800 */
[----:B0-----:R-:W4:Y:S04]  /*325f0*/  LDL.LU R34, [R1+0x2f8] ;  /* 0x0002f80001227983 */ /* 0x001f280000300800 */
[----:B------:R0:W4:Y:S04]  /*32600*/  @!P1 LDG.E.U8 R54, desc[UR18][R46.64] ;  /* 0x000000122e369981 */ /* 0x000128000c1e1100 */
[----:B--2---:R-:W2:Y:S01]  /*32610*/  LDL.LU R35, [R1+0x2f4] ;  /* 0x0002f40001237983 */ /* 0x004ea20000300800 */
[----:B0-----:R-:W-:-:S03]  /*32620*/  @!P1 IMAD.MOV.U32 R46, RZ, RZ, R32 ;  /* 0x000000ffff2e9224 */ /* 0x001fc600078e0020 */
[----:B---3--:R-:W3:Y:S01]  /*32630*/  LDL.LU R32, [R1+0x358] ;  /* 0x0003580001207983 */ /* 0x008ee20000300800 */
[----:B------:R-:W-:-:S03]  /*32640*/  @!P1 IMAD.MOV.U32 R47, RZ, RZ, R33 ;  /* 0x000000ffff2f9224 */ /* 0x000fc600078e0021 */
[----:B-1----:R-:W3:Y:S04]  /*32650*/  LDL.LU R33, [R1+0x354] ;  /* 0x0003540001217983 */ /* 0x002ee80000300800 */
[----:B------:R0:W-:Y:S04]  /*32660*/  STS.U8 [R0+UR9+0x14400], R51 ;  /* 0x0144003300007988 */ /* 0x0001e80008000009 */
[----:B------:R1:W-:Y:S01]  /*32670*/  STS.U8 [R0+UR9+0x14800], R50 ;  /* 0x0148003200007988 */ /* 0x0003e20008000009 */
[----:B0-----:R-:W-:Y:S02]  /*32680*/  PRMT R51, RZ, 0x7610, R51 ;  /* 0x00007610ff337816 */ /* 0x001fe40000000033 */
[----:B-1----:R-:W-:-:S04]  /*32690*/  PRMT R50, RZ, 0x7610, R50 ;  /* 0x00007610ff327816 */ /* 0x002fc80000000032 */
        /* <DEDUP_REMOVED lines=17> */
[----:B0-----:R-:W3:Y:S04]  /*327b0*/  LDL.LU R33, [R1+0x3d4] ;  /* 0x0003d40001217983 */ /* 0x001ee80000300800 */
[----:B------:R0:W-:Y:S04]  /*327c0*/  STS.U8 [R0+UR9+0x14c00], R45 ;  /* 0x014c002d00007988 */ /* 0x0001e80008000009 */
[----:B------:R1:W-:Y:S01]  /*327d0*/  STS.U8 [R0+UR9+0x15000], R7 ;  /* 0x0150000700007988 */ /* 0x0003e20008000009 */
[----:B0-----:R-:W-:-:S03]  /*327e0*/  PRMT R45, RZ, 0x7610, R45 ;  /* 0x00007610ff2d7816 */ /* 0x001fc6000000002d */
[----:B------:R0:W-:Y:S01]  /*327f0*/  STS.U8 [R0+UR9+0x15400], R8 ;  /* 0x0154000800007988 */ /* 0x0001e20008000009 */
[----:B-1----:R-:W-:-:S03]  /*32800*/  PRMT R7, RZ, 0x7610, R7 ;  /* 0x00007610ff077816 */ /* 0x002fc60000000007 */
[----:B------:R1:W3:Y:S01]  /*32810*/  @!P1 LDG.E.U8 R45, desc[UR18][R46.64] ;  /* 0x000000122e2d9981 */ /* 0x0002e2000c1e1100 */
[----:B----4-:R-:W-:-:S05]  /*32820*/  IADD3 R34, P3, PT, R5, R34, RZ ;  /* 0x0000002205227210 */ /* 0x010fca0007f7e0ff */
[----:B--2---:R-:W-:Y:S01]  /*32830*/  IMAD.X R35, R6, 0x1, R35, P3 ;  /* 0x0000000106237824 */ /* 0x004fe200018e0623 */
[----:B------:R-:W-:Y:S01]  /*32840*/  STL [R1+0x398], R34 ;  /* 0x0003982201007387 */ /* 0x000fe20000100800 */
[----:B---3--:R-:W-:-:S03]  /*32850*/  IADD3 R32, P3, PT, R5, R32, RZ ;  /* 0x0000002005207210 */ /* 0x008fc60007f7e0ff */
[----:B------:R-:W-:Y:S02]  /*32860*/  STL [R1+0x394], R35 ;  /* 0x0003942301007387 */ /* 0x000fe40000100800 */
[----:B------:R-:W-:Y:S02]  /*32870*/  IMAD.X R33, R6, 0x1, R33, P3 ;  /* 0x0000000106217824 */ /* 0x000fe400018e0621 */
[----:B------:R2:W-:Y:S01]  /*32880*/  STL [R1+0x3d8], R32 ;  /* 0x0003d82001007387 */ /* 0x0005e20000100800 */
[----:B-1----:R-:W-:Y:S02]  /*32890*/  @!P1 IMAD.MOV.U32 R46, RZ, RZ, R34 ;  /* 0x000000ffff2e9224 */ /* 0x002fe400078e0022 */
[----:B------:R-:W-:Y:S01]  /*328a0*/  @!P1 IMAD.MOV.U32 R47, RZ, RZ, R35 ;  /* 0x000000ffff2f9224 */ /* 0x000fe200078e0023 */
[----:B------:R-:W-:Y:S04]  /*328b0*/  STL [R1+0x3d4], R33 ;  /* 0x0003d42101007387 */ /* 0x000fe80000100800 */
[----:B0-----:R-:W3:Y:S04]  /*328c0*/  LDL.LU R8, [R1+0x418] ;  /* 0x0004180001087983 */ /* 0x001ee80000300800 */
[----:B------:R0:W4:Y:S02]  /*328d0*/  @!P1 LDG.E.U8 R7, desc[UR18][R46.64] ;  /* 0x000000122e079981 */ /* 0x000124000c1e1100 */
[----:B0-----:R-:W-:-:S02]  /*328e0*/  @!P1 IMAD.MOV.U32 R46, RZ, RZ, R32 ;  /* 0x000000ffff2e9224 */ /* 0x001fc400078e0020 */
[----:B--2---:R-:W2:Y:S01]  /*328f0*/  LDL.LU R32, [R1+0x414] ;  /* 0x0004140001207983 */ /* 0x004ea20000300800 */
[----:B------:R-:W-:Y:S01]  /*32900*/  @!P1 IMAD.MOV.U32 R47, RZ, RZ, R33 ;  /* 0x000000ffff2f9224 */ /* 0x000fe200078e0021 */
[----:B------:R-:W-:-:S04]  /*32910*/  PRMT R92, RZ, 0x7610, R92 ;  /* 0x00007610ff5c7816 */ /* 0x000fc8000000005c */
[----:B------:R-:W-:Y:S04]  /*32920*/  STL [R1+0x1344], R47 ;  /* 0x0013442f01007387 */ /* 0x000fe80000100800 */
[----:B------:R-:W-:Y:S04]  /*32930*/  STL [R1+0x134c], R47 ;  /* 0x00134c2f01007387 */ /* 0x000fe80000100800 */
[----:B------:R-:W-:Y:S04]  /*32940*/  STL [R1+0x13ac], R47 ;  /* 0x0013ac2f01007387 */ /* 0x000fe80000100800 */
[----:B------:R-:W-:Y:S04]  /*32950*/  STL [R1+0x13b4], R47 ;  /* 0x0013b42f01007387 */ /* 0x000fe80000100800 */
[----:B------:R-:W-:Y:S04]  /*32960*/  STL [R1+0x13dc], R47 ;  /* 0x0013dc2f01007387 */ /* 0x000fe80000100800 */
[----:B------:R-:W-:Y:S04]  /*32970*/  STS.U8 [R0+UR9+0x15800], R9 ;  /* 0x0158000900007988 */ /* 0x000fe80008000009 */
[----:B------:R-:W-:Y:S04]  /*32980*/  STL [R1+0x13e4], R47 ;  /* 0x0013e42f01007387 */ /* 0x000fe80000100800 */
[----:B------:R-:W-:Y:S04]  /*32990*/  STS.U8 [R0+UR9+0x15c00], R37 ;  /* 0x015c002500007988 */ /* 0x000fe80008000009 */
[----:B------:R0:W4:Y:S04]  /*329a0*/  @!P1 LDG.E.U8 R92, desc[UR18][R46.64] ;  /* 0x000000122e5c9981 */ /* 0x000128000c1e1100 */
[----:B------:R-:W-:Y:S04]  /*329b0*/  STL [R1+0x140c], R47 ;  /* 0x00140c2f01007387 */ /* 0x000fe80000100800 */
[----:B------:R1:W-:Y:S01]  /*329c0*/  STS.U8 [R0+UR9+0x16000], R38 ;  /* 0x0160002600007988 */ /* 0x0003e20008000009 */
[----:B0-----:R-:W-:Y:S01]  /*329d0*/  PRMT R46, RZ, 0x7610, R46 ;  /* 0x00007610ff2e7816 */ /* 0x001fe2000000002e */
[----:B-1----:R-:W-:-:S02]  /*329e0*/  IMAD.MOV.U32 R38, RZ, RZ, R43 ;  /* 0x000000ffff267224 */ /* 0x002fc400078e002b */
[----:B------:R-:W-:Y:S01]  /*329f0*/  IMAD.MOV.U32 R43, RZ, RZ, R3 ;  /* 0x000000ffff2b7224 */ /* 0x000fe200078e0003 */
[----:B------:R0:W-:Y:S04]  /*32a00*/  STS.U8 [R0+UR9+0x16400], R39 ;  /* 0x0164002700007988 */ /* 0x0001e80008000009 */
[----:B------:R-:W-:Y:S01]  /*32a10*/  STS.U8 [R0+UR9+0x16800], R40 ;  /* 0x0168002800007988 */ /* 0x000fe20008000009 */
[----:B------:R-:W-:-:S03]  /*32a20*/  IMAD.MOV.U32 R37, RZ, RZ, R42 ;  /* 0x000000ffff257224 */ /* 0x000fc600078e002a */
[----:B------:R1:W-:Y:S01]  /*32a30*/  STS.U8 [R0+UR9+0x16c00], R41 ;  /* 0x016c002900007988 */ /* 0x0003e20008000009 */
[----:B0-----:R-:W-:Y:S02]  /*32a40*/  IMAD.MOV.U32 R39, RZ, RZ, R62 ;  /* 0x000000ffff277224 */ /* 0x001fe400078e003e */
[----:B------:R-:W-:Y:S01]  /*32a50*/  IMAD.MOV.U32 R62, RZ, RZ, R2 ;  /* 0x000000ffff3e7224 */ /* 0x000fe200078e0002 */
[----:B------:R-:W-:Y:S01]  /*32a60*/  STS.U8 [R0+UR9+0x17000], R78 ;  /* 0x0170004e00007988 */ /* 0x000fe20008000009 */
[----:B------:R-:W-:Y:S02]  /*32a70*/  IMAD.MOV.U32 R42, RZ, RZ, R74 ;  /* 0x000000ffff2a7224 */ /* 0x000fe400078e004a */
[----:B-1----:R-:W-:Y:S01]  /*32a80*/  IMAD.MOV.U32 R41, RZ, RZ, R70 ;  /* 0x000000ffff297224 */ /* 0x002fe200078e0046 */
[----:B------:R-:W-:Y:S01]  /*32a90*/  STS.U8 [R0+UR9+0x17400], R80 ;  /* 0x0174005000007988 */ /* 0x000fe20008000009 */
[----:B------:R-:W-:Y:S02]  /*32aa0*/  IMAD.MOV.U32 R40, RZ, RZ, R66 ;  /* 0x000000ffff287224 */ /* 0x000fe400078e0042 */
[----:B------:R-:W-:Y:S01]  /*32ab0*/  IMAD.MOV.U32 R66, RZ, RZ, R4 ;  /* 0x000000ffff427224 */ /* 0x000fe200078e0004 */
[----:B------:R-:W-:Y:S04]  /*32ac0*/  STS.U8 [R0+UR9+0x17800], R81 ;  /* 0x0178005100007988 */ /* 0x000fe80008000009 */
[----:B------:R-:W-:Y:S01]  /*32ad0*/  STS.U8 [R0+UR9+0x17c00], R87 ;  /* 0x017c005700007988 */ /* 0x000fe20008000009 */
[----:B---3--:R-:W-:-:S05]  /*32ae0*/  IADD3 R8, P3, PT, R5, R8, RZ ;  /* 0x0000000805087210 */ /* 0x008fca0007f7e0ff */
[----:B------:R0:W-:Y:S01]  /*32af0*/  STL [R1+0x418], R8 ;  /* 0x0004180801007387 */ /* 0x0001e20000100800 */
[----:B--2---:R-:W-:-:S04]  /*32b00*/  IMAD.X R32, R6, 0x1, R32, P3 ;  /* 0x0000000106207824 */ /* 0x004fc800018e0620 */
[----:B------:R-:W-:Y:S01]  /*32b10*/  @!P1 IMAD.MOV.U32 R9, RZ, RZ, R32 ;  /* 0x000000ffff099224 */ /* 0x000fe200078e0020 */
[----:B------:R-:W-:Y:S04]  /*32b20*/  STL [R1+0x414], R32 ;  /* 0x0004142001007387 */ /* 0x000fe80000100800 */
[----:B------:R-:W2:Y:S04]  /*32b30*/  LDL.LU R3, [R1+0x64] ;  /* 0x0000640001037983 */ /* 0x000ea80000300800 */
[----:B------:R0:W3:Y:S04]  /*32b40*/  @!P1 LDG.E.U8 R46, desc[UR18][R8.64] ;  /* 0x00000012082e9981 */ /* 0x0000e8000c1e1100 */
[----:B------:R-:W3:Y:S01]  /*32b50*/  LDL.LU R70, [R1+0x4] ;  /* 0x0000040001467983 */ /* 0x000ee20000300800 */
[----:B0-----:R-:W0:Y:S03]  /*32b60*/  S2R R8, SR_TID.X ;  /* 0x0000000000087919 */ /* 0x001e260000002100 */
[----:B------:R-:W-:Y:S04]  /*32b70*/  STL [R1+0x1350], R87 ;  /* 0x0013505701007387 */ /* 0x000fe80000100800 */
[----:B------:R-:W-:Y:S04]  /*32b80*/  STL [R1+0x1358], R87 ;  /* 0x0013585701007387 */ /* 0x000fe80000100800 */
[----:B------:R-:W4:Y:S04]  /*32b90*/  LDL.LU R74, [R1+0x1a8] ;  /* 0x0001a800014a7983 */ /* 0x000f280000300800 */
[----:B------:R-:W4:Y:S04]  /*32ba0*/  LDL.LU R78, [R1+0x18c] ;  /* 0x00018c00014e7983 */ /* 0x000f280000300800 */
[----:B------:R-:W4:Y:S04]  /*32bb0*/  LDL.LU R4, [R1+0x170] ;  /* 0x0001700001047983 */ /* 0x000f280000300800 */
[----:B------:R-:W4:Y:S04]  /*32bc0*/  LDL.LU R80, [R1+0x154] ;  /* 0x0001540001507983 */ /* 0x000f280000300800 */
[----:B------:R-:W4:Y:S01]  /*32bd0*/  LDL.LU R81, [R1+0x138] ;  /* 0x0001380001517983 */ /* 0x000f220000300800 */
[----:B0-----:R-:W-:-:S04]  /*32be0*/  LOP3.LUT R8, R8, 0x7f, RZ, 0xc0, !PT ;  /* 0x0000007f08087812 */ /* 0x001fc800078ec0ff */
[----:B------:R-:W-:-:S05]  /*32bf0*/  LOP3.LUT R2, R8, 0x10, RZ, 0x3c, !PT ;  /* 0x0000001008027812 */ /* 0x000fca00078e3cff */
[----:B------:R0:W-:Y:S04]  /*32c00*/  STS.U8 [R2+UR9+0x14080], R88 ;  /* 0x0140805802007988 */ /* 0x0001e80008000009 */
[----:B------:R1:W-:Y:S04]  /*32c10*/  STS.U8 [R2+UR9+0x14480], R89 ;  /* 0x0144805902007988 */ /* 0x0003e80008000009 */
[----:B------:R1:W-:Y:S04]  /*32c20*/  STS.U8 [R2+UR9+0x14880], R91 ;  /* 0x0148805b02007988 */ /* 0x0003e80008000009 */
[----:B0-----:R-:W4:Y:S04]  /*32c30*/  LDL.LU R88, [R1+0x11c] ;  /* 0x00011c0001587983 */ /* 0x001f280000300800 */
[----:B-1----:R-:W4:Y:S04]  /*32c40*/  LDL.LU R89, [R1+0x100] ;  /* 0x0001000001597983 */ /* 0x002f280000300800 */
[----:B------:R-:W4:Y:S04]  /*32c50*/  LDL.LU R91, [R1+0xe0] ;  /* 0x0000e000015b7983 */ /* 0x000f280000300800 */
[----:B------:R-:W4:Y:S04]  /*32c60*/  LDL.LU R35, [R1+0xc0] ;  /* 0x0000c00001237983 */ /* 0x000f280000300800 */
[----:B------:R0:W-:Y:S04]  /*32c70*/  STS.U8 [R2+UR9+0x14c80], R37 ;  /* 0x014c802502007988 */ /* 0x0001e80008000009 */
[----:B------:R-:W4:Y:S04]  /*32c80*/  LDL.LU R36, [R1+0xa0] ;  /* 0x0000a00001247983 */ /* 0x000f280000300800 */
[----:B------:R1:W-:Y:S04]  /*32c90*/  STS.U8 [R2+UR9+0x15080], R38 ;  /* 0x0150802602007988 */ /* 0x0003e80008000009 */
[----:B0-----:R-:W4:Y:S04]  /*32ca0*/  LDL.LU R37, [R1+0x80] ;  /* 0x0000800001257983 */ /* 0x001f280000300800 */
[----:B------:R0:W-:Y:S04]  /*32cb0*/  STS.U8 [R2+UR9+0x15480], R39 ;  /* 0x0154802702007988 */ /* 0x0001e80008000009 */
[----:B-1----:R-:W4:Y:S04]  /*32cc0*/  LDL.LU R38, [R1+0x60] ;  /* 0x0000600001267983 */ /* 0x002f280000300800 */
[----:B------:R1:W-:Y:S04]  /*32cd0*/  STS.U8 [R2+UR9+0x15880], R40 ;  /* 0x0158802802007988 */ /* 0x0003e80008000009 */
[----:B0-----:R-:W4:Y:S04]  /*32ce0*/  LDL.LU R39, [R1+0x40] ;  /* 0x0000400001277983 */ /* 0x001f280000300800 */
[----:B------:R0:W-:Y:S04]  /*32cf0*/  STS.U8 [R2+UR9+0x15c80], R41 ;  /* 0x015c802902007988 */ /* 0x0001e80008000009 */
[----:B-1----:R-:W4:Y:S04]  /*32d00*/  LDL.LU R40, [R1+0x20] ;  /* 0x0000200001287983 */ /* 0x002f280000300800 */
[----:B0-----:R-:W4:Y:S04]  /*32d10*/  LDL.LU R41, [R1] ;  /* 0x0000000001297983 */ /* 0x001f280000300800 */
[----:B------:R0:W-:Y:S04]  /*32d20*/  STS.U8 [R2+UR9+0x16080], R42 ;  /* 0x0160802a02007988 */ /* 0x0001e80008000009 */
[----:B------:R1:W-:Y:S04]  /*32d30*/  STS.U8 [R2+UR9+0x16480], R43 ;  /* 0x0164802b02007988 */ /* 0x0003e80008000009 */
[----:B------:R0:W-:Y:S04]  /*32d40*/  STS.U8 [R2+UR9+0x16880], R58 ;  /* 0x0168803a02007988 */ /* 0x0001e80008000009 */
[----:B------:R-:W-:Y:S04]  /*32d50*/  STL [R1+0x1374], R86 ;  /* 0x0013745601007387 */ /* 0x000fe80000100800 */
[----:B------:R-:W-:Y:S04]  /*32d60*/  STL [R1+0x137c], R86 ;  /* 0x00137c5601007387 */ /* 0x000fe80000100800 */
[----:B0-----:R-:W4:Y:S04]  /*32d70*/  LDL.LU R42, [R1+0x1a4] ;  /* 0x0001a400012a7983 */ /* 0x001f280000300800 */
[----:B-1----:R-:W4:Y:S04]  /*32d80*/  LDL.LU R43, [R1+0x188] ;  /* 0x00018800012b7983 */ /* 0x002f280000300800 */
[----:B------:R-:W4:Y:S04]  /*32d90*/  LDL.LU R58, [R1+0x16c] ;  /* 0x00016c00013a7983 */ /* 0x000f280000300800 */
[----:B--2---:R0:W-:Y:S02]  /*32da0*/  STS.U8 [R2+UR9+0x16c80], R3 ;  /* 0x016c800302007988 */ /* 0x0041e40008000009 */
[----:B0-----:R-:W0:Y:S02]  /*32db0*/  S2R R3, SR_TID.X ;  /* 0x0000000000037919 */ /* 0x001e240000002100 */
[----:B------:R1:W-:Y:S04]  /*32dc0*/  STS.U8 [R2+UR9+0x17080], R62 ;  /* 0x0170803e02007988 */ /* 0x0003e80008000009 */
[----:B------:R2:W-:Y:S04]  /*32dd0*/  STS.U8 [R2+UR9+0x17480], R66 ;  /* 0x0174804202007988 */ /* 0x0005e80008000009 */
[----:B---3--:R3:W-:Y:S04]  /*32de0*/  STS.U8 [R2+UR9+0x17880], R70 ;  /* 0x0178804602007988 */ /* 0x0087e80008000009 */
[----:B-1----:R-:W4:Y:S04]  /*32df0*/  LDL.LU R62, [R1+0x150] ;  /* 0x00015000013e7983 */ /* 0x002f280000300800 */
[----:B------:R-:W-:Y:S04]  /*32e00*/  STS.U8 [R2+UR9+0x17c80], R86 ;  /* 0x017c805602007988 */ /* 0x000fe80008000009 */
[----:B--2---:R-:W2:Y:S04]  /*32e10*/  LDL.LU R66, [R1+0x134] ;  /* 0x0001340001427983 */ /* 0x004ea80000300800 */
[----:B---3--:R-:W3:Y:S01]  /*32e20*/  LDL.LU R70, [R1+0x118] ;  /* 0x0001180001467983 */ /* 0x008ee20000300800 */
[----:B0-----:R-:W-:-:S04]  /*32e30*/  LOP3.LUT R3, R3, 0x7f, RZ, 0xc0, !PT ;  /* 0x0000007f03037812 */ /* 0x001fc800078ec0ff */
[----:B------:R-:W-:-:S05]  /*32e40*/  LOP3.LUT R3, R3, 0x20, RZ, 0x3c, !PT ;  /* 0x0000002003037812 */ /* 0x000fca00078e3cff */
[----:B----4-:R0:W-:Y:S04]  /*32e50*/  STS.U8 [R3+UR9+0x14100], R74 ;  /* 0x0141004a03007988 */ /* 0x0101e80008000009 */
[----:B------:R1:W-:Y:S04]  /*32e60*/  STS.U8 [R3+UR9+0x14500], R78 ;  /* 0x0145004e03007988 */ /* 0x0003e80008000009 */
[----:B------:R4:W-:Y:S04]  /*32e70*/  STS.U8 [R3+UR9+0x14900], R4 ;  /* 0x0149000403007988 */ /* 0x0009e80008000009 */
[----:B0-----:R-:W3:Y:S04]  /*32e80*/  LDL.LU R74, [R1+0xfc] ;  /* 0x0000fc00014a7983 */ /* 0x001ee80000300800 */
[----:B-1----:R-:W3:Y:S04]  /*32e90*/  LDL.LU R78, [R1+0xdc] ;  /* 0x0000dc00014e7983 */ /* 0x002ee80000300800 */
[----:B------:R0:W-:Y:S04]  /*32ea0*/  STS.U8 [R3+UR9+0x14d00], R80 ;  /* 0x014d005003007988 */ /* 0x0001e80008000009 */
[----:B----4-:R-:W4:Y:S04]  /*32eb0*/  LDL.LU R4, [R1+0xbc] ;  /* 0x0000bc0001047983 */ /* 0x010f280000300800 */
        /* <DEDUP_REMOVED lines=8> */
[----:B0-----:R-:W4:Y:S04]  /*32f40*/  LDL.LU R91, [R1+0x1c] ;  /* 0x00001c00015b7983 */ /* 0x001f280000300800 */
[----:B------:R-:W-:Y:S04]  /*32f50*/  STS.U8 [R3+UR9+0x16100], R35 ;  /* 0x0161002303007988 */ /* 0x000fe80008000009 */
[----:B------:R-:W-:Y:S04]  /*32f60*/  STS.U8 [R3+UR9+0x16500], R36 ;  /* 0x0165002403007988 */ /* 0x000fe80008000009 */
[----:B------:R-:W-:Y:S04]  /*32f70*/  STS.U8 [R3+UR9+0x16900], R37 ;  /* 0x0169002503007988 */ /* 0x000fe80008000009 */
[----:B------:R-:W-:Y:S04]  /*32f80*/  STS.U8 [R3+UR9+0x16d00], R38 ;  /* 0x016d002603007988 */ /* 0x000fe80008000009 */
[----:B------:R-:W-:Y:S04]  /*32f90*/  STS.U8 [R3+UR9+0x17100], R39 ;  /* 0x0171002703007988 */ /* 0x000fe80008000009 */
[----:B------:R-:W-:Y:S04]  /*32fa0*/  STS.U8 [R3+UR9+0x17500], R40 ;  /* 0x0175002803007988 */ /* 0x000fe80008000009 */
[----:B------:R-:W-:Y:S04]  /*32fb0*/  STS.U8 [R3+UR9+0x17900], R41 ;  /* 0x0179002903007988 */ /* 0x000fe80008000009 */
[----:B------:R0:W-:Y:S02]  /*32fc0*/  STS.U8 [R3+UR9+0x17d00], R85 ;  /* 0x017d005503007988 */ /* 0x0001e40008000009 */
[----:B0-----:R-:W0:Y:S02]  /*32fd0*/  S2R R3, SR_TID.X ;  /* 0x0000000000037919 */ /* 0x001e240000002100 */
[----:B------:R-:W-:Y:S04]  /*32fe0*/  STL [R1+0x1380], R85 ;  /* 0x0013805501007387 */ /* 0x000fe80000100800 */
[----:B------:R-:W-:Y:S04]  /*32ff0*/  STL [R1+0x1388], R85 ;  /* 0x0013885501007387 */ /* 0x000fe80000100800 */
[----:B------:R-:W-:Y:S01]  /*33000*/  STL [R1+0x13a0], R85 ;  /* 0x0013a05501007387 */ /* 0x000fe20000100800 */
[----:B0-----:R-:W-:-:S04]  /*33010*/  LOP3.LUT R3, R3, 0x7f, RZ, 0xc0, !PT ;  /* 0x0000007f03037812 */ /* 0x001fc800078ec0ff */
[----:B------:R-:W-:-:S05]  /*33020*/  LOP3.LUT R3, R3, 0x30, RZ, 0x3c, !PT ;  /* 0x0000003003037812 */ /* 0x000fca00078e3cff */
[----:B------:R-:W-:Y:S04]  /*33030*/  STS.U8 [R3+UR9+0x14180], R42 ;  /* 0x0141802a03007988 */ /* 0x000fe80008000009 */
[----:B------:R-:W-:Y:S04]  /*33040*/  STS.U8 [R3+UR9+0x14580], R43 ;  /* 0x0145802b03007988 */ /* 0x000fe80008000009 */
[----:B------:R-:W-:Y:S04]  /*33050*/  STS.U8 [R3+UR9+0x14980], R58 ;  /* 0x0149803a03007988 */ /* 0x000fe80008000009 */
[----:B------:R-:W-:Y:S04]  /*33060*/  STL [R1+0x13a8], R85 ;  /* 0x0013a85501007387 */ /* 0x000fe80000100800 */
[----:B------:R-:W-:Y:S04]  /*33070*/  STL [R1+0x13d0], R85 ;  /* 0x0013d05501007387 */ /* 0x000fe80000100800 */
[----:B------:R-:W-:Y:S04]  /*33080*/  STL [R1+0x13d8], R85 ;  /* 0x0013d85501007387 */ /* 0x000fe80000100800 */
[----:B------:R-:W-:Y:S04]  /*33090*/  STL [R1+0x1400], R85 ;  /* 0x0014005501007387 */ /* 0x000fe80000100800 */
[----:B------:R-:W-:Y:S04]  /*330a0*/  STL [R1+0x1408], R85 ;  /* 0x0014085501007387 */ /* 0x000fe80000100800 */
[----:B------:R-:W-:Y:S04]  /*330b0*/  STS.U8 [R3+UR9+0x14d80], R62 ;  /* 0x014d803e03007988 */ /* 0x000fe80008000009 */
[----:B--2---:R-:W-:Y:S04]  /*330c0*/  STS.U8 [R3+UR9+0x15180], R66 ;  /* 0x0151804203007988 */ /* 0x004fe80008000009 */
[----:B---3--:R-:W-:Y:S04]  /*330d0*/  STS.U8 [R3+UR9+0x15580], R70 ;  /* 0x0155804603007988 */ /* 0x008fe80008000009 */
[----:B------:R-:W-:Y:S04]  /*330e0*/  STS.U8 [R3+UR9+0x15980], R74 ;  /* 0x0159804a03007988 */ /* 0x000fe80008000009 */
[----:B------:R-:W-:Y:S04]  /*330f0*/  STS.U8 [R3+UR9+0x15d80], R78 ;  /* 0x015d804e03007988 */ /* 0x000fe80008000009 */
[----:B----4-:R-:W-:Y:S04]  /*33100*/  STS.U8 [R3+UR9+0x16180], R4 ;  /* 0x0161800403007988 */ /* 0x010fe80008000009 */
[----:B------:R-:W-:Y:S04]  /*33110*/  STS.U8 [R3+UR9+0x16580], R80 ;  /* 0x0165805003007988 */ /* 0x000fe80008000009 */
[----:B------:R-:W-:Y:S04]  /*33120*/  STS.U8 [R3+UR9+0x16980], R81 ;  /* 0x0169805103007988 */ /* 0x000fe80008000009 */
[----:B------:R-:W-:Y:S04]  /*33130*/  STS.U8 [R3+UR9+0x16d80], R88 ;  /* 0x016d805803007988 */ /* 0x000fe80008000009 */
[----:B------:R-:W-:Y:S04]  /*33140*/  STS.U8 [R3+UR9+0x17180], R89 ;  /* 0x0171805903007988 */ /* 0x000fe80008000009 */
[----:B------:R0:W-:Y:S04]  /*33150*/  STS.U8 [R3+UR9+0x17580], R91 ;  /* 0x0175805b03007988 */ /* 0x0001e80008000009 */
[----:B0-----:R-:W2:Y:S04]  /*33160*/  LDL.LU R91, [R1+0x1a0] ;  /* 0x0001a000015b7983 */ /* 0x001ea80000300800 */
[----:B------:R-:W-:Y:S04]  /*33170*/  STS.U8 [R3+UR9+0x17980], R93 ;  /* 0x0179805d03007988 */ /* 0x000fe80008000009 */
[----:B------:R0:W-:Y:S04]  /*33180*/  STS.U8 [R3+UR9+0x17d80], R84 ;  /* 0x017d805403007988 */ /* 0x0001e80008000009 */
[----:B------:R-:W3:Y:S04]  /*33190*/  LDL.LU R85, [R1+0x168] ;  /* 0x0001680001557983 */ /* 0x000ee80000300800 */
[----:B------:R-:W4:Y:S01]  /*331a0*/  LDL.LU R86, [R1+0x14c] ;  /* 0x00014c0001567983 */ /* 0x000f220000300800 */
[----:B0-----:R-:W0:Y:S03]  /*331b0*/  S2R R3, SR_TID.X ;  /* 0x0000000000037919 */ /* 0x001e260000002100 */
[----:B------:R-:W3:Y:S04]  /*331c0*/  LDL.LU R87, [R1+0x130] ;  /* 0x0001300001577983 */ /* 0x000ee80000300800 */
        /* <DEDUP_REMOVED lines=9> */
[----:B------:R1:W-:Y:S01]  /*33260*/  STL [R1+0x138c], R93 ;  /* 0x00138c5d01007387 */ /* 0x0003e20000100800 */
[----:B0-----:R-:W-:-:S03]  /*33270*/  LOP3.LUT R3, R3, 0x7f, RZ, 0xc0, !PT ;  /* 0x0000007f03037812 */ /* 0x001fc600078ec0ff */
[----:B-1----:R-:W3:Y:S04]  /*33280*/  LDL.LU R93, [R1+0x184] ;  /* 0x00018400015d7983 */ /* 0x002ee80000300800 */
[----:B------:R-:W4:Y:S04]  /*33290*/  LDL.LU R41, [R1+0x19c] ;  /* 0x00019c0001297983 */ /* 0x000f280000300800 */
[----:B------:R-:W4:Y:S04]  /*332a0*/  LDL.LU R42, [R1+0x180] ;  /* 0x00018000012a7983 */ /* 0x000f280000300800 */
[----:B------:R-:W4:Y:S04]  /*332b0*/  LDL.LU R43, [R1+0x164] ;  /* 0x00016400012b7983 */ /* 0x000f280000300800 */
[----:B------:R-:W4:Y:S04]  /*332c0*/  LDL.LU R58, [R1+0x148] ;  /* 0x00014800013a7983 */ /* 0x000f280000300800 */
[----:B------:R-:W4:Y:S01]  /*332d0*/  LDL.LU R62, [R1+0x12c] ;  /* 0x00012c00013e7983 */ /* 0x000f220000300800 */
[----:B------:R-:W-:-:S03]  /*332e0*/  LOP3.LUT R9, R3, 0x40, RZ, 0x3c, !PT ;  /* 0x0000004003097812 */ /* 0x000fc600078e3cff */
        /* <DEDUP_REMOVED lines=9> */
[----:B--2---:R0:W-:Y:S04]  /*33380*/  STS.U8 [R9+UR9+0x14200], R91 ;  /* 0x0142005b09007988 */ /* 0x0041e80008000009 */
[----:B0-----:R-:W2:Y:S01]  /*33390*/  LDL.LU R91, [R1+0x1474] ;  /* 0x00147400015b7983 */ /* 0x001ea20000300800 */
[----:B------:R-:W-:-:S03]  /*333a0*/  LOP3.LUT R3, R3, 0x50, RZ, 0x3c, !PT ;  /* 0x0000005003037812 */ /* 0x000fc600078e3cff */
[----:B---3--:R-:W-:Y:S04]  /*333b0*/  STS.U8 [R9+UR9+0x14600], R93 ;  /* 0x0146005d09007988 */ /* 0x008fe80008000009 */
[----:B------:R-:W-:Y:S04]  /*333c0*/  STS.U8 [R9+UR9+0x14a00], R85 ;  /* 0x014a005509007988 */ /* 0x000fe80008000009 */
[----:B----4-:R-:W-:Y:S04]  /*333d0*/  STS.U8 [R9+UR9+0x14e00], R86 ;  /* 0x014e005609007988 */ /* 0x010fe80008000009 */
[----:B------:R-:W-:Y:S04]  /*333e0*/  STS.U8 [R9+UR9+0x15200], R87 ;  /* 0x0152005709007988 */ /* 0x000fe80008000009 */
        /* <DEDUP_REMOVED lines=11> */
[----:B---3--:R-:W3:Y:S04]  /*334a0*/  LDL.LU R34, [R1+0x160] ;  /* 0x0001600001227983 */ /* 0x008ee80000300800 */
[----:B----4-:R-:W4:Y:S04]  /*334b0*/  LDL.LU R35, [R1+0x144] ;  /* 0x0001440001237983 */ /* 0x010f280000300800 */
[----:B------:R-:W3:Y:S04]  /*334c0*/  LDL.LU R36, [R1+0x128] ;  /* 0x0001280001247983 */ /* 0x000ee80000300800 */
[----:B------:R-:W3:Y:S04]  /*334d0*/  LDL.LU R37, [R1+0x10c] ;  /* 0x00010c0001257983 */ /* 0x000ee80000300800 */
[----:B------:R-:W3:Y:S04]  /*334e0*/  LDL.LU R38, [R1+0xf0] ;  /* 0x0000f00001267983 */ /* 0x000ee80000300800 */
[----:B------:R-:W3:Y:S04]  /*334f0*/  LDL.LU R39, [R1+0xd0] ;  /* 0x0000d00001277983 */ /* 0x000ee80000300800 */
[----:B------:R-:W3:Y:S04]  /*33500*/  LDL.LU R40, [R1+0xb0] ;  /* 0x0000b00001287983 */ /* 0x000ee80000300800 */
[----:B--2---:R-:W-:Y:S04]  /*33510*/  STS.U8 [R9+UR9+0x17a00], R91 ;  /* 0x017a005b09007988 */ /* 0x004fe80008000009 */
[----:B------:R-:W-:Y:S04]  /*33520*/  STS.U8 [R9+UR9+0x17e00], R83 ;  /* 0x017e005309007988 */ /* 0x000fe80008000009 */
[----:B------:R0:W-:Y:S04]  /*33530*/  STS.U8 [R3+UR9+0x14280], R41 ;  /* 0x0142802903007988 */ /* 0x0001e80008000009 */
[----:B------:R1:W-:Y:S04]  /*33540*/  STS.U8 [R3+UR9+0x14680], R42 ;  /* 0x0146802a03007988 */ /* 0x0003e80008000009 */
[----:B------:R2:W-:Y:S04]  /*33550*/  STS.U8 [R3+UR9+0x14a80], R43 ;  /* 0x014a802b03007988 */ /* 0x0005e80008000009 */
        /* <DEDUP_REMOVED lines=8> */
[----:B0-----:R-:W4:Y:S04]  /*335e0*/  LDL.LU R41, [R1+0x90] ;  /* 0x0000900001297983 */ /* 0x001f280000300800 */
[----:B------:R0:W-:Y:S04]  /*335f0*/  STS.U8 [R3+UR9+0x16e80], R81 ;  /* 0x016e805103007988 */ /* 0x0001e80008000009 */
[----:B-1----:R-:W4:Y:S04]  /*33600*/  LDL.LU R42, [R1+0x70] ;  /* 0x00007000012a7983 */ /* 0x002f280000300800 */
[----:B------:R-:W-:Y:S04]  /*33610*/  STS.U8 [R3+UR9+0x17280], R88 ;  /* 0x0172805803007988 */ /* 0x000fe80008000009 */
[----:B--2---:R-:W2:Y:S04]  /*33620*/  LDL.LU R43, [R1+0x50] ;  /* 0x00005000012b7983 */ /* 0x004ea80000300800 */
[----:B------:R1:W-:Y:S04]  /*33630*/  STS.U8 [R3+UR9+0x17680], R89 ;  /* 0x0176805903007988 */ /* 0x0003e80008000009 */
[----:B0-----:R-:W2:Y:S04]  /*33640*/  LDL.LU R81, [R1+0x30] ;  /* 0x0000300001517983 */ /* 0x001ea80000300800 */
[----:B-1----:R-:W2:Y:S04]  /*33650*/  LDL.LU R89, [R1+0x10] ;  /* 0x0000100001597983 */ /* 0x002ea80000300800 */
[----:B------:R-:W2:Y:S04]  /*33660*/  LDL.LU R62, [R1+0x194] ;  /* 0x00019400013e7983 */ /* 0x000ea80000300800 */
[----:B------:R-:W2:Y:S04]  /*33670*/  LDL.LU R66, [R1+0x178] ;  /* 0x0001780001427983 */ /* 0x000ea80000300800 */
[----:B------:R-:W2:Y:S04]  /*33680*/  LDL.LU R70, [R1+0x15c] ;  /* 0x00015c0001467983 */ /* 0x000ea80000300800 */
[----:B------:R-:W-:Y:S04]  /*33690*/  STS.U8 [R3+UR9+0x17a80], R90 ;  /* 0x017a805a03007988 */ /* 0x000fe80008000009 */
[----:B------:R-:W2:Y:S04]  /*336a0*/  LDL.LU R74, [R1+0x140] ;  /* 0x00014000014a7983 */ /* 0x000ea80000300800 */
[----:B------:R0:W-:Y:S04]  /*336b0*/  STS.U8 [R3+UR9+0x17e80], R82 ;  /* 0x017e805203007988 */ /* 0x0001e80008000009 */
[----:B------:R-:W2:Y:S01]  /*336c0*/  LDL.LU R78, [R1+0x124] ;  /* 0x00012400014e7983 */ /* 0x000ea20000300800 */
[----:B------:R-:W-:-:S03]  /*336d0*/  LOP3.LUT R58, R8, 0x60, RZ, 0x3c, !PT ;  /* 0x00000060083a7812 */ /* 0x000fc600078e3cff */
[----:B0-----:R-:W2:Y:S04]  /*336e0*/  LDL.LU R3, [R1+0x108] ;  /* 0x0001080001037983 */ /* 0x001ea80000300800 */
        /* <DEDUP_REMOVED lines=9> */
[----:B------:R1:W-:Y:S04]  /*33780*/  STS.U8 [R58+UR9+0x14700], R33 ;  /* 0x014700213a007988 */ /* 0x0003e80008000009 */
[----:B---3--:R3:W-:Y:S04]  /*33790*/  STS.U8 [R58+UR9+0x14b00], R34 ;  /* 0x014b00223a007988 */ /* 0x0087e80008000009 */
[----:B0-----:R-:W2:Y:S04]  /*337a0*/  LDL.LU R32, [R1+0x1470] ;  /* 0x0014700001207983 */ /* 0x001ea80000300800 */
[----:B-1----:R-:W2:Y:S04]  /*337b0*/  LDL.LU R33, [R1+0x146c] ;  /* 0x00146c0001217983 */ /* 0x002ea80000300800 */
[----:B---3--:R-:W3:Y:S04]  /*337c0*/  LDL.LU R34, [R1+0x1468] ;  /* 0x0014680001227983 */ /* 0x008ee80000300800 */
[----:B----4-:R0:W-:Y:S04]  /*337d0*/  STS.U8 [R58+UR9+0x14f00], R35 ;  /* 0x014f00233a007988 */ /* 0x0101e80008000009 */
[----:B------:R1:W-:Y:S04]  /*337e0*/  STS.U8 [R58+UR9+0x15300], R36 ;  /* 0x015300243a007988 */ /* 0x0003e80008000009 */
[----:B------:R4:W-:Y:S04]  /*337f0*/  STS.U8 [R58+UR9+0x15700], R37 ;  /* 0x015700253a007988 */ /* 0x0009e80008000009 */
[----:B0-----:R-:W3:Y:S04]  /*33800*/  LDL.LU R35, [R1+0x1464] ;  /* 0x0014640001237983 */ /* 0x001ee80000300800 */
[----:B-1----:R-:W3:Y:S04]  /*33810*/  LDL.LU R36, [R1+0x1460] ;  /* 0x0014600001247983 */ /* 0x002ee80000300800 */
[----:B----4-:R-:W4:Y:S04]  /*33820*/  LDL.LU R37, [R1+0x145c] ;  /* 0x00145c0001257983 */ /* 0x010f280000300800 */
        /* <DEDUP_REMOVED lines=8> */
[----:B0-----:R-:W3:Y:S04]  /*338b0*/  LDL.LU R41, [R1+0x144c] ;  /* 0x00144c0001297983 */ /* 0x001ee80000300800 */
[----:B--2---:R0:W-:Y:S04]  /*338c0*/  STS.U8 [R58+UR9+0x16f00], R43 ;  /* 0x016f002b3a007988 */ /* 0x0041e80008000009 */
[----:B-1----:R-:W2:Y:S04]  /*338d0*/  LDL.LU R42, [R1+0x1448] ;  /* 0x00144800012a7983 */ /* 0x002ea80000300800 */
[----:B------:R1:W-:Y:S04]  /*338e0*/  STS.U8 [R58+UR9+0x17300], R81 ;  /* 0x017300513a007988 */ /* 0x0003e80008000009 */
[----:B0-----:R-:W2:Y:S04]  /*338f0*/  LDL.LU R43, [R1+0x1444] ;  /* 0x00144400012b7983 */ /* 0x001ea80000300800 */
[----:B------:R0:W-:Y:S04]  /*33900*/  STS.U8 [R58+UR9+0x17700], R89 ;  /* 0x017700593a007988 */ /* 0x0001e80008000009 */
[----:B-1----:R-:W2:Y:S04]  /*33910*/  LDL.LU R81, [R1+0x1440] ;  /* 0x0014400001517983 */ /* 0x002ea80000300800 */
[----:B0-----:R-:W2:Y:S01]  /*33920*/  LDL.LU R89, [R1+0x143c] ;  /* 0x00143c0001597983 */ /* 0x001ea20000300800 */
[----:B------:R-:W-:-:S03]  /*33930*/  LOP3.LUT R8, R8, 0x70, RZ, 0x3c, !PT ;  /* 0x0000007008087812 */ /* 0x000fc600078e3cff */
[----:B--2---:R-:W-:Y:S04]  /*33940*/  STS.U8 [R58+UR9+0x17b00], R89 ;  /* 0x017b00593a007988 */ /* 0x004fe80008000009 */
[----:B------:R0:W-:Y:S04]  /*33950*/  STS.U8 [R58+UR9+0x17f00], R81 ;  /* 0x017f00513a007988 */ /* 0x0001e80008000009 */
[----:B------:R1:W-:Y:S04]  /*33960*/  STS.U8 [R8+UR9+0x14380], R62 ;  /* 0x0143803e08007988 */ /* 0x0003e80008000009 */
[----:B------:R2:W-:Y:S04]  /*33970*/  STS.U8 [R8+UR9+0x14780], R66 ;  /* 0x0147804208007988 */ /* 0x0005e80008000009 */
[----:B0-----:R-:W3:Y:S04]  /*33980*/  LDL.LU R58, [R1+0x1438] ;  /* 0x00143800013a7983 */ /* 0x001ee80000300800 */
[----:B-1----:R-:W3:Y:S04]  /*33990*/  LDL.LU R62, [R1+0x1434] ;  /* 0x00143400013e7983 */ /* 0x002ee80000300800 */
[----:B--2---:R-:W2:Y:S04]  /*339a0*/  LDL.LU R66, [R1+0x1430] ;  /* 0x0014300001427983 */ /* 0x004ea80000300800 */
[----:B------:R0:W-:Y:S04]  /*339b0*/  STS.U8 [R8+UR9+0x14b80], R70 ;  /* 0x014b804608007988 */ /* 0x0001e80008000009 */
[----:B------:R1:W-:Y:S04]  /*339c0*/  STS.U8 [R8+UR9+0x14f80], R74 ;  /* 0x014f804a08007988 */ /* 0x0003e80008000009 */
[----:B------:R4:W-:Y:S04]  /*339d0*/  STS.U8 [R8+UR9+0x15380], R78 ;  /* 0x0153804e08007988 */ /* 0x0009e80008000009 */
[----:B0-----:R-:W2:Y:S04]  /*339e0*/  LDL.LU R70, [R1+0x142c] ;  /* 0x00142c0001467983 */ /* 0x001ea80000300800 */
[----:B-1----:R-:W2:Y:S04]  /*339f0*/  LDL.LU R74, [R1+0x1428] ;  /* 0x00142800014a7983 */ /* 0x002ea80000300800 */
[----:B----4-:R-:W4:Y:S04]  /*33a00*/  LDL.LU R78, [R1+0x1424] ;  /* 0x00142400014e7983 */ /* 0x010f280000300800 */
        /* <DEDUP_REMOVED lines=8> */
[----:B------:R-:W-:Y:S04]  /*33a90*/  STS.U8 [R8+UR9+0x16780], R93 ;  /* 0x0167805d08007988 */ /* 0x000fe80008000009 */
[----:B------:R-:W-:Y:S04]  /*33aa0*/  STS.U8 [R8+UR9+0x16b80], R85 ;  /* 0x016b805508007988 */ /* 0x000fe80008000009 */
[----:B------:R-:W-:Y:S04]  /*33ab0*/  STS.U8 [R8+UR9+0x16f80], R86 ;  /* 0x016f805608007988 */ /* 0x000fe80008000009 */
[----:B------:R-:W-:Y:S04]  /*33ac0*/  STS.U8 [R8+UR9+0x17380], R87 ;  /* 0x0173805708007988 */ /* 0x000fe80008000009 */
[----:B------:R0:W-:Y:S04]  /*33ad0*/  STS.U8 [R8+UR9+0x17780], R9 ;  /* 0x0177800908007988 */ /* 0x0001e80008000009 */
[----:B0-----:R-:W3:Y:S04]  /*33ae0*/  LDL.LU R9, [R1+0x27c] ;  /* 0x00027c0001097983 */ /* 0x001ee80000300800 */
[----:B--2---:R-:W-:Y:S04]  /*33af0*/  STS.U8 [R8+UR9+0x17b80], R88 ;  /* 0x017b805808007988 */ /* 0x004fe80008000009 */
[----:B------:R0:W-:Y:S04]  /*33b00*/  STS.U8 [R8+UR9+0x17f80], R80 ;  /* 0x017f805008007988 */ /* 0x0001e80008000009 */
[----:B0-----:R-:W2:Y:S04]  /*33b10*/  LDL.LU R8, [R1+0x280] ;  /* 0x0002800001087983 */ /* 0x001ea80000300800 */
[----:B------:R-:W2:Y:S01]  /*33b20*/  LDL.LU R86, [R1+0x288] ;  /* 0x0002880001567983 */ /* 0x000ea20000300800 */
[----:B------:R-:W-:-:S03]  /*33b30*/  PRMT R4, RZ, 0x7610, R4 ;  /* 0x00007610ff047816 */ /* 0x000fc60000000004 */
[----:B------:R-:W2:Y:S04]  /*33b40*/  LDL.LU R87, [R1+0x284] ;  /* 0x0002840001577983 */ /* 0x000ea80000300800 */
[----:B----4-:R-:W-:Y:S04]  /*33b50*/  STS.U8 [R0+UR9+0x8000], R78 ;  /* 0x0080004e00007988 */ /* 0x010fe80008000009 */
        /* <DEDUP_REMOVED lines=9> */
[----:B------:R-:W-:Y:S01]  /*33bf0*/  STS.U8 [R0+UR9+0xa800], R39 ;  /* 0x00a8002700007988 */ /* 0x000fe20008000009 */
[----:B--2---:R-:W-:-:S05]  /*33c00*/  IADD3 R8, P4, PT, R5, R8, RZ ;  /* 0x0000000805087210 */ /* 0x004fca0007f9e0ff */
[----:B------:R-:W-:-:S05]  /*33c10*/  IMAD.X R9, R6, 0x1, R9, P4 ;  /* 0x0000000106097824 */ /* 0x000fca00020e0609 */
[----:B------:R0:W2:Y:S04]  /*33c20*/  @!P1 LDG.E.U8 R4, desc[UR18][R8.64] ;  /* 0x0000001208049981 */ /* 0x0000a8000c1e1100 */
        /* <DEDUP_REMOVED lines=47> */
[----:B------:R-:W-:Y:S01]  /*33f20*/  STS.U8 [R2+UR9+0xe480], R67 ;  /* 0x00e4804302007988 */ /* 0x000fe20008000009 */
[----:B------:R-:W-:-:S03]  /*33f30*/  IADD3 R86, P3, PT, R5, R86, RZ ;  /* 0x0000005605567210 */ /* 0x000fc60007f7e0ff */
[----:B------:R-:W-:Y:S04]  /*33f40*/  STS.U8 [R2+UR9+0xe880], R69 ;  /* 0x00e8804502007988 */ /* 0x000fe80008000009 */
[----:B------:R-:W-:Y:S04]  /*33f50*/  STS.U8 [R2+UR9+0xec80], R71 ;  /* 0x00ec804702007988 */ /* 0x000fe80008000009 */
[----:B------:R-:W-:Y:S04]  /*33f60*/  STS.U8 [R2+UR9+0xf080], R73 ;  /* 0x00f0804902007988 */ /* 0x000fe80008000009 */
[----:B------:R-:W-:Y:S04]  /*33f70*/  STS.U8 [R2+UR9+0xf480], R75 ;  /* 0x00f4804b02007988 */ /* 0x000fe80008000009 */
[----:B------:R-:W-:Y:S01]  /*33f80*/  STS.U8 [R2+UR9+0xf880], R77 ;  /* 0x00f8804d02007988 */ /* 0x000fe20008000009 */
[----:B------:R-:W-:-:S03]  /*33f90*/  IMAD.X R87, R6, 0x1, R87, P3 ;  /* 0x0000000106577824 */ /* 0x000fc600018e0657 */
[----:B------:R3:W-:Y:S04]  /*33fa0*/  STS.U8 [R2+UR9+0xfc80], R79 ;  /* 0x00fc804f02007988 */ /* 0x0007e80008000009 */
[----:B-1----:R-:W4:Y:S04]  /*33fb0*/  LDL.LU R0, [R1+0x290] ;  /* 0x0002900001007983 */ /* 0x002f280000300800 */
[----:B------:R-:W-:Y:S04]  /*33fc0*/  STS.U8 [R85+UR9+0x8100], R54 ;  /* 0x0081003655007988 */ /* 0x000fe80008000009 */
[----:B---3--:R-:W3:Y:S04]  /*33fd0*/  LDL.LU R2, [R1+0x298] ;  /* 0x0002980001027983 */ /* 0x008ee80000300800 */
[----:B------:R-:W-:Y:S01]  /*33fe0*/  STS.U8 [R85+UR9+0x8500], R51 ;  /* 0x0085003355007988 */ /* 0x000fe20008000009 */
[----:B------:R-:W-:-:S03]  /*33ff0*/  PRMT R3, RZ, 0x7610, R3 ;  /* 0x00007610ff037816 */ /* 0x000fc60000000003 */
[----:B------:R-:W3:Y:S04]  /*34000*/  LDL.LU R93, [R1+0x2a0] ;  /* 0x0002a000015d7983 */ /* 0x000ee80000300800 */
[----:B------:R-:W-:Y:S04]  /*34010*/  STS.U8 [R85+UR9+0x8900], R50 ;  /* 0x0089003255007988 */ /* 0x000fe80008000009 */
[----:B------:R-:W-:Y:S04]  /*34020*/  STS.U8 [R85+UR9+0x8d00], R45 ;  /* 0x008d002d55007988 */ /* 0x000fe80008000009 */
[----:B------:R0:W-:Y:S04]  /*34030*/  STL [R1+0x280], R8 ;  /* 0x0002800801007387 */ /* 0x0001e80000100800 */
[----:B------:R-:W-:Y:S04]  /*34040*/  STS.U8 [R85+UR9+0x9100], R7 ;  /* 0x0091000755007988 */ /* 0x000fe80008000009 */
[----:B------:R-:W-:Y:S01]  /*34050*/  STL [R1+0x288], R86 ;  /* 0x0002885601007387 */ /* 0x000fe20000100800 */
[----:B0-----:R-:W-:-:S03]  /*34060*/  @!P1 IMAD.MOV.U32 R8, RZ, RZ, R86 ;  /* 0x000000ffff089224 */ /* 0x001fc600078e0056 */
[----:B------:R-:W-:Y:S04]  /*34070*/  STS.U8 [R85+UR9+0x9500], R92 ;  /* 0x0095005c55007988 */ /* 0x000fe80008000009 */
[----:B------:R0:W-:Y:S04]  /*34080*/  STL [R1+0x27c], R9 ;  /* 0x00027c0901007387 */ /* 0x0001e80000100800 */
[----:B------:R1:W-:Y:S01]  /*34090*/  STS.U8 [R85+UR9+0x9900], R46 ;  /* 0x0099002e55007988 */ /* 0x0003e20008000009 */
[----:B0-----:R-:W-:-:S03]  /*340a0*/  IMAD.MOV.U32 R9, RZ, RZ, R87 ;  /* 0x000000ffff097224 */ /* 0x001fc600078e0057 */
[----:B-1----:R-:W3:Y:S04]  /*340b0*/  LDL.LU R85, [R1+0x294] ;  /* 0x0002940001557983 */ /* 0x002ee80000300800 */
[----:B------:R0:W3:Y:S04]  /*340c0*/  @!P1 LDG.E.U8 R3, desc[UR18][R8.64] ;  /* 0x0000001208039981 */ /* 0x0000e8000c1e1100 */
[----:B--2---:R1:W-:Y:S04]  /*340d0*/  STL [R1+0x18c], R4 ;  /* 0x00018c0401007387 */ /* 0x0043e80000100800 */
[----:B-1----:R-:W2:Y:S04]  /*340e0*/  LDL.LU R4, [R1+0x1410] ;  /* 0x0014100001047983 */ /* 0x002ea80000300800 */
[----:B------:R1:W-:Y:S04]  /*340f0*/  STL [R1+0x284], R87 ;  /* 0x0002845701007387 */ /* 0x0003e80000100800 */
[----:B-1----:R-:W2:Y:S04]  /*34100*/  LDL.LU R87, [R1+0x29c] ;  /* 0x00029c0001577983 */ /* 0x002ea80000300800 */
[----:B------:R-:W2:Y:S01]  /*34110*/  LDL.LU R8, [R1+0x28c] ;  /* 0x00028c0001087983 */ /* 0x000ea20000300800 */
[----:B------:R-:W-:-:S02]  /*34120*/  PRMT R47, RZ, 0x7610, R47 ;  /* 0x00007610ff2f7816 */ /* 0x000fc4000000002f */
[----:B----4-:R-:W-:-:S05]  /*34130*/  IADD3 R0, P3, PT, R5, R0, RZ ;  /* 0x0000000005007210 */ /* 0x010fca0007f7e0ff */
[----:B0-----:R-:W-:Y:S01]  /*34140*/  IMAD.MOV.U32 R9, RZ, RZ, R0 ;  /* 0x000000ffff097224 */ /* 0x001fe200078e0000 */
[----:B------:R0:W-:Y:S01]  /*34150*/  STL [R1+0x290], R0 ;  /* 0x0002900001007387 */ /* 0x0001e20000100800 */
[----:B---3--:R-:W-:-:S03]  /*34160*/  IADD3 R2, P4, PT, R5, R2, RZ ;  /* 0x0000000205027210 */ /* 0x008fc60007f9e0ff */
[----:B0-----:R-:W3:Y:S04]  /*34170*/  LDL.LU R0, [R1+0x2c0] ;  /* 0x0002c00001007983 */ /* 0x001ee80000300800 */
[----:B------:R0:W-:Y:S04]  /*34180*/  STL [R1+0x188], R3 ;  /* 0x0001880301007387 */ /* 0x0001e80000100800 */
[----:B0-----:R-:W4:Y:S04]  /*34190*/  LDL.LU R3, [R1+0x2c8] ;  /* 0x0002c80001037983 */ /* 0x001f280000300800 */
[----:B------:R-:W3:Y:S04]  /*341a0*/  LDL.LU R86, [R1+0x2d0] ;  /* 0x0002d00001567983 */ /* 0x000ee80000300800 */
[----:B------:R-:W-:Y:S01]  /*341b0*/  STL [R1+0x298], R2 ;  /* 0x0002980201007387 */ /* 0x000fe20000100800 */
[----:B--2---:R-:W-:-:S05]  /*341c0*/  IMAD.X R8, R6, 0x1, R8, P3 ;  /* 0x0000000106087824 */ /* 0x004fca00018e0608 */
[-C--:B------:R-:W-:Y:S01]  /*341d0*/  @!P1 LOP3.LUT R9, R9, R8.reuse, RZ, 0x3c, !PT ;  /* 0x0000000809099212 */ /* 0x080fe200078e3cff */
[----:B------:R0:W-:Y:S03]  /*341e0*/  STL [R1+0x28c], R8 ;  /* 0x00028c0801007387 */ /* 0x0001e60000100800 */
[----:B0-----:R-:W-:-:S04]  /*341f0*/  @!P1 LOP3.LUT R8, R9, R8, RZ, 0x3c, !PT ;  /* 0x0000000809089212 */ /* 0x001fc800078e3cff */
[----:B------:R-:W-:-:S05]  /*34200*/  @!P1 LOP3.LUT R9, R9, R8, RZ, 0x3c, !PT ;  /* 0x0000000809099212 */ /* 0x000fca00078e3cff */
[----:B------:R0:W2:Y:S01]  /*34210*/  @!P1 LDG.E.U8 R47, desc[UR18][R8.64] ;  /* 0x00000012082f9981 */ /* 0x0000a2000c1e1100 */
[----:B------:R-:W-:Y:S01]  /*34220*/  IMAD.X R85, R6, 0x1, R85, P4 ;  /* 0x0000000106557824 */ /* 0x000fe200020e0655 */
[----:B------:R-:W-:-:S03]  /*34230*/  IADD3 R93, P3, PT, R5, R93, RZ ;  /* 0x0000005d055d7210 */ /* 0x000fc60007f7e0ff */
[----:B0-----:R-:W-:Y:S02]  /*34240*/  IMAD.MOV.U32 R8, RZ, RZ, R85 ;  /* 0x000000ffff087224 */ /* 0x001fe400078e0055 */
[----:B------:R-:W-:-:S05]  /*34250*/  IMAD.MOV.U32 R9, RZ, RZ, R2 ;  /* 0x000000ffff097224 */ /* 0x000fca00078e0002 */
[----:B------:R-:W-:-:S04]  /*34260*/  @!P1 LOP3.LUT R9, R9, R8, RZ, 0x3c, !PT ;  /* 0x0000000809099212 */ /* 0x000fc800078e3cff */
[C---:B------:R-:W-:Y:S01]  /*34270*/  @!P1 LOP3.LUT R8, R9.reuse, R8, RZ, 0x3c, !PT ;  /* 0x0000000809089212 */ /* 0x040fe200078e3cff */
[----:B------:R-:W-:Y:S01]  /*34280*/  STL [R1+0x2a0], R93 ;  /* 0x0002a05d01007387 */ /* 0x000fe20000100800 */
[----:B------:R-:W-:Y:S02]  /*34290*/  PRMT R4, RZ, 0x7610, R4 ;  /* 0x00007610ff047816 */ /* 0x000fe40000000004 */
[----:B------:R-:W-:-:S05]  /*342a0*/  @!P1 LOP3.LUT R9, R9, R8, RZ, 0x3c, !PT ;  /* 0x0000000809099212 */ /* 0x000fca00078e3cff */
[----:B------:R0:W3:Y:S04]  /*342b0*/  @!P1 LDG.E.U8 R4, desc[UR18][R8.64] ;  /* 0x0000001208049981 */ /* 0x0000e8000c1e1100 */
[----:B--2---:R1:W-:Y:S04]  /*342c0*/  STL [R1+0x184], R47 ;  /* 0x0001842f01007387 */ /* 0x0043e80000100800 */
[----:B-1----:R-:W2:Y:S01]  /*342d0*/  LDL.LU R47, [R1+0x140c] ;  /* 0x00140c00012f7983 */ /* 0x002ea20000300800 */
[----:B------:R-:W-:Y:S02]  /*342e0*/  IMAD.X R87, R6, 0x1, R87, P3 ;  /* 0x0000000106577824 */ /* 0x000fe400018e0657 */
[----:B0-----:R-:W-:Y:S01]  /*342f0*/  @!P1 IMAD.MOV.U32 R8, RZ, RZ, R93 ;  /* 0x000000ffff089224 */ /* 0x001fe200078e005d */
[----:B------:R0:W-:Y:S01]  /*34300*/  STL [R1+0x294], R85 ;  /* 0x0002945501007387 */ /* 0x0001e20000100800 */
[----:B------:R-:W-:-:S03]  /*34310*/  IMAD.MOV.U32 R9, RZ, RZ, R87 ;  /* 0x000000ffff097224 */ /* 0x000fc600078e0057 */
[----:B0-----:R-:W4:Y:S04]  /*34320*/  LDL.LU R85, [R1+0x1408] ;  /* 0x0014080001557983 */ /* 0x001f280000300800 */
[----:B------:R-:W4:Y:S04]  /*34330*/  LDL.LU R2, [R1+0x2c4] ;  /* 0x0002c40001027983 */ /* 0x000f280000300800 */
[----:B---3--:R0:W-:Y:S04]  /*34340*/  STL [R1+0x180], R4 ;  /* 0x0001800401007387 */ /* 0x0081e80000100800 */
[----:B0-----:R-:W3:Y:S04]  /*34350*/  LDL.LU R4, [R1+0x1404] ;  /* 0x0014040001047983 */ /* 0x001ee80000300800 */
[----:B------:R0:W-:Y:S04]  /*34360*/  STL [R1+0x29c], R87 ;  /* 0x00029c5701007387 */ /* 0x0001e80000100800 */
[----:B0-----:R-:W3:Y:S01]  /*34370*/  LDL.LU R87, [R1+0x2cc] ;  /* 0x0002cc0001577983 */ /* 0x001ee20000300800 */
[----:B--2---:R-:W-:-:S06]  /*34380*/  PRMT R47, RZ, 0x7610, R47 ;  /* 0x00007610ff2f7816 */ /* 0x004fcc000000002f */
[----:B------:R0:W2:Y:S04]  /*34390*/  @!P1 LDG.E.U8 R47, desc[UR18][R8.64] ;  /* 0x00000012082f9981 */ /* 0x0000a8000c1e1100 */
[----:B------:R-:W3:Y:S01]  /*343a0*/  LDL.LU R8, [R1+0x2bc] ;  /* 0x0002bc0001087983 */ /* 0x000ee20000300800 */
[C---:B------:R-:W-:Y:S02]  /*343b0*/  IADD3 R0, P3, PT, R5.reuse, R0, RZ ;  /* 0x0000000005007210 */ /* 0x040fe40007f7e0ff */
[----:B----4-:R-:W-:-:S03]  /*343c0*/  IADD3 R3, P4, PT, R5, R3, RZ ;  /* 0x0000000305037210 */ /* 0x010fc60007f9e0ff */
[----:B0-----:R-:W-:Y:S01]  /*343d0*/  IMAD.MOV.U32 R9, RZ, RZ, R0 ;  /* 0x000000ffff097224 */ /* 0x001fe200078e0000 */
[----:B------:R0:W-:Y:S01]  /*343e0*/  STL [R1+0x2c0], R0 ;  /* 0x0002c00001007387 */ /* 0x0001e20000100800 */
[----:B------:R-:W-:-:S03]  /*343f0*/  PRMT R85, RZ, 0x7610, R85 ;  /* 0x00007610ff557816 */ /* 0x000fc60000000055 */
[----:B0-----:R-:W4:Y:S04]  /*34400*/  LDL.LU R0, [R1+0x2d8] ;  /* 0x0002d80001007983 */ /* 0x001f280000300800 */
[----:B--2---:R0:W-:Y:S01]  /*34410*/  STL [R1+0x17c], R47 ;  /* 0x00017c2f01007387 */ /* 0x0041e20000100800 */
[----:B---3--:R-:W-:-:S03]  /*34420*/  IMAD.X R8, R6, 0x1, R8, P3 ;  /* 0x0000000106087824 */ /* 0x008fc600018e0608 */
[----:B0-----:R-:W2:Y:S02]  /*34430*/  LDL.LU R47, [R1+0x2e0] ;  /* 0x0002e000012f7983 */ /* 0x001ea40000300800 */
[-C--:B------:R-:W-:Y:S02]  /*34440*/  @!P1 LOP3.LUT R9, R9, R8.reuse, RZ, 0x3c, !PT ;  /* 0x0000000809099212 */ /* 0x080fe400078e3cff */
[----:B------:R-:W3:Y:S04]  /*34450*/  LDL.LU R93, [R1+0x300] ;  /* 0x00030000015d7983 */ /* 0x000ee80000300800 */
[----:B------:R-:W-:Y:S04]  /*34460*/  STL [R1+0x2c8], R3 ;  /* 0x0002c80301007387 */ /* 0x000fe80000100800 */
[----:B------:R0:W-:Y:S02]  /*34470*/  STL [R1+0x2bc], R8 ;  /* 0x0002bc0801007387 */ /* 0x0001e40000100800 */
        /* <DEDUP_REMOVED lines=28> */
[C---:B----4-:R-:W-:Y:S02]  /*34640*/  IADD3 R0, P3, PT, R5.reuse, R0, RZ ;  /* 0x0000000005007210 */ /* 0x050fe40007f7e0ff */
[----:B------:R-:W-:-:S03]  /*34650*/  IADD3 R47, P4, PT, R5, R47, RZ ;  /* 0x0000002f052f7210 */ /* 0x000fc60007f9e0ff */
        /* <DEDUP_REMOVED lines=247> */
[----:B------:R-:W-:Y:S01]  /*355d0*/  STL [R1+0x3e8], R0 ;  /* 0x0003e80001007387 */ /* 0x000fe20000100800 */
[----:B------:R-:W-:-:S03]  /*355e0*/  PRMT R47, RZ, 0x7610, R47 ;  /* 0x00007610ff2f7816 */ /* 0x000fc6000000002f */
[----:B--2---:R0:W-:Y:S01]  /*355f0*/  STL [R1+0x128], R3 ;  /* 0x0001280301007387 */ /* 0x0041e20000100800 */
[----:B---3--:R-:W-:-:S03]  /*35600*/  IMAD.X R8, R6, 0x1, R8, P3 ;  /* 0x0000000106087824 */ /* 0x008fc600018e0608 */
[----:B0-----:R-:W2:Y:S04]  /*35610*/  LDL.LU R3, [R1+0x400] ;  /* 0x0004000001037983 */ /* 0x001ea80000300800 */
[----:B------:R-:W3:Y:S01]  /*35620*/  LDL.LU R0, [R1+0x420] ;  /* 0x0004200001007983 */ /* 0x000ee20000300800 */
[----:B------:R-:W-:-:S03]  /*35630*/  @!P1 LOP3.LUT R9, R9, R8, RZ, 0x3c, !PT ;  /* 0x0000000809099212 */ /* 0x000fc600078e3cff */
[----:B------:R-:W4:Y:S04]  /*35640*/  LDL.LU R86, [R1+0x428] ;  /* 0x0004280001567983 */ /* 0x000f280000300800 */
        /* <DEDUP_REMOVED lines=31> */
[----:B------:R-:W-:-:S03]  /*35840*/  IADD3 R0, P4, PT, R5, R0, RZ ;  /* 0x0000000005007210 */ /* 0x000fc60007f9e0ff */
[----:B0-----:R-:W-:Y:S01]  /*35850*/  IMAD.MOV.U32 R9, RZ, RZ, R3 ;  /* 0x000000ffff097224 */ /* 0x001fe200078e0003 */
[----:B------:R-:W-:Y:S01]  /*35860*/  STL [R1+0x400], R3 ;  /* 0x0004000301007387 */ /* 0x000fe20000100800 */
[----:B----4-:R-:W-:-:S03]  /*35870*/  PRMT R85, RZ, 0x7610, R85 ;  /* 0x00007610ff557816 */ /* 0x010fc60000000055 */
        /* <DEDUP_REMOVED lines=35> */
[----:B------:R-:W2:Y:S01]  /*35ab0*/  LDL.LU R8, [R1+0x42c] ;  /* 0x00042c0001087983 */ /* 0x000ea20000300800 */
[C---:B------:R-:W-:Y:S02]  /*35ac0*/  IADD3 R47, P3, PT, R5.reuse, R47, RZ ;  /* 0x0000002f052f7210 */ /* 0x040fe40007f7e0ff */
[----:B------:R-:W-:-:S03]  /*35ad0*/  IADD3 R93, P4, PT, R5, R93, RZ ;  /* 0x0000005d055d7210 */ /* 0x000fc60007f9e0ff */
[----:B0-----:R-:W-:Y:S01]  /*35ae0*/  IMAD.MOV.U32 R9, RZ, RZ, R47 ;  /* 0x000000ffff097224 */ /* 0x001fe200078e002f */
[----:B------:R-:W-:Y:S04]  /*35af0*/  STL [R1+0x430], R47 ;  /* 0x0004302f01007387 */ /* 0x000fe80000100800 */
[----:B------:R-:W2:Y:S01]  /*35b00*/  LDL.LU R86, [R1+0x458] ;  /* 0x0004580001567983 */ /* 0x000ea20000300800 */
[C---:B----4-:R-:W-:Y:S01]  /*35b10*/  IMAD.X R0, R6.reuse, 0x1, R0, P4 ;  /* 0x0000000106007824 */ /* 0x050fe200020e0600 */
[----:B---3--:R-:W-:Y:S02]  /*35b20*/  PRMT R4, RZ, 0x7610, R4 ;  /* 0x00007610ff047816 */ /* 0x008fe40000000004 */
[----:B------:R-:W-:Y:S01]  /*35b30*/  PRMT R30, RZ, 0x7610, R30 ;  /* 0x00007610ff1e7816 */ /* 0x000fe2000000001e */
[----:B--2---:R0:W-:Y:S01]  /*35b40*/  STL [R1+0x110], R85 ;  /* 0x0001105501007387 */ /* 0x0041e20000100800 */
[----:B------:R-:W-:-:S03]  /*35b50*/  IMAD.X R8, R6, 0x1, R8, P3 ;  /* 0x0000000106087824 */ /* 0x000fc600018e0608 */
[----:B0-----:R-:W2:Y:S02]  /*35b60*/  LDL.LU R85, [R1+0x460] ;  /* 0x0004600001557983 */ /* 0x001ea40000300800 */
[-C--:B------:R-:W-:Y:S02]  /*35b70*/  @!P1 LOP3.LUT R9, R9, R8.reuse, RZ, 0x3c, !PT ;  /* 0x0000000809099212 */ /* 0x080fe400078e3cff */
[----:B------:R-:W3:Y:S04]  /*35b80*/  LDL.LU R47, [R1+0x468] ;  /* 0x00046800012f7983 */ /* 0x000ee80000300800 */
[----:B------:R-:W-:Y:S04]  /*35b90*/  STL [R1+0x438], R93 ;  /* 0x0004385d01007387 */ /* 0x000fe80000100800 */
[----:B------:R0:W-:Y:S02]  /*35ba0*/  STL [R1+0x42c], R8 ;  /* 0x00042c0801007387 */ /* 0x0001e40000100800 */
[----:B0-----:R-:W-:-:S04]  /*35bb0*/  @!P1 LOP3.LUT R8, R9, R8, RZ, 0x3c, !PT ;  /* 0x0000000809089212 */ /* 0x001fc800078e3cff */
[----:B------:R-:W-:-:S05]  /*35bc0*/  @!P1 LOP3.LUT R9, R9, R8, RZ, 0x3c, !PT ;  /* 0x0000000809099212 */ /* 0x000fca00078e3cff */
[----:B------:R0:W4:Y:S02]  /*35bd0*/  @!P1 LDG.E.U8 R4, desc[UR18][R8.64] ;  /* 0x0000001208049981 */ /* 0x000124000c1e1100 */
[----:B0-----:R-:W-:Y:S02]  /*35be0*/  IMAD.MOV.U32 R8, RZ, RZ, R0 ;  /* 0x000000ffff087224 */ /* 0x001fe400078e0000 */
[----:B------:R-:W-:-:S05]  /*35bf0*/  IMAD.MOV.U32 R9, RZ, RZ, R93 ;  /* 0x000000ffff097224 */ /* 0x000fca00078e005d */
[----:B------:R-:W-:-:S04]  /*35c00*/  @!P1 LOP3.LUT R9, R9, R8, RZ, 0x3c, !PT ;  /* 0x0000000809099212 */ /* 0x000fc800078e3cff */
[----:B------:R-:W-:-:S04]  /*35c10*/  @!P1 LOP3.LUT R8, R9, R8, RZ, 0x3c, !PT ;  /* 0x0000000809089212 */ /* 0x000fc800078e3cff */
[----:B------:R-:W-:-:S05]  /*35c20*/  @!P1 LOP3.LUT R9, R9, R8, RZ, 0x3c, !PT ;  /* 0x0000000809099212 */ /* 0x000fca00078e3cff */
[----:B------:R0:W2:Y:S01]  /*35c30*/  @!P1 LDG.E.U8 R30, desc[UR18][R8.64] ;  /* 0x00000012081e9981 */ /* 0x0000a2000c1e1100 */
[----:B------:R-:W-:Y:S02]  /*35c40*/  IADD3 R3, P3, PT, R5, R3, RZ ;  /* 0x0000000305037210 */ /* 0x000fe40007f7e0ff */
[----:B------:R-:W-:-:S03]  /*35c50*/  PRMT R2, RZ, 0x7610, R2 ;  /* 0x00007610ff027816 */ /* 0x000fc60000000002 */
[----:B------:R-:W-:Y:S01]  /*35c60*/  IMAD.X R87, R6, 0x1, R87, P3 ;  /* 0x0000000106577824 */ /* 0x000fe200018e0657 */
[----:B------:R-:W-:Y:S01]  /*35c70*/  STL [R1+0x440], R3 ;  /* 0x0004400301007387 */ /* 0x000fe20000100800 */
[----:B0-----:R-:W-:Y:S02]  /*35c80*/  @!P1 IMAD.MOV.U32 R8, RZ, RZ, R3 ;  /* 0x000000ffff089224 */ /* 0x001fe400078e0003 */
[----:B------:R-:W-:-:S05]  /*35c90*/  @!P1 IMAD.MOV.U32 R9, RZ, RZ, R87 ;  /* 0x000000ffff099224 */ /* 0x000fca00078e0057 */
[----:B------:R-:W3:Y:S04]  /*35ca0*/  @!P1 LDG.E.U8 R2, desc[UR18][R8.64] ;  /* 0x0000001208029981 */ /* 0x000ee8000c1e1100 */
[----:B----4-:R0:W-:Y:S04]  /*35cb0*/  STL [R1+0x10c], R4 ;  /* 0x00010c0401007387 */ /* 0x0101e80000100800 */
[----:B0-----:R-:W4:Y:S04]  /*35cc0*/  LDL.LU R4, [R1+0x1394] ;  /* 0x0013940001047983 */ /* 0x001f280000300800 */
[----:B------:R0:W-:Y:S04]  /*35cd0*/  STL [R1+0x434], R0 ;  /* 0x0004340001007387 */ /* 0x0001e80000100800 */
[----:B0-----:R-:W4:Y:S04]  /*35ce0*/  LDL.LU R0, [R1+0x1390] ;  /* 0x0013900001007983 */ /* 0x001f280000300800 */
[----:B------:R-:W4:Y:S04]  /*35cf0*/  LDL.LU R93, [R1+0x45c] ;  /* 0x00045c00015d7983 */ /* 0x000f280000300800 */
[----:B------:R-:W-:Y:S04]  /*35d00*/  STL [R1+0x43c], R87 ;  /* 0x00043c5701007387 */ /* 0x000fe80000100800 */
[----:B--2---:R0:W-:Y:S04]  /*35d10*/  STL [R1+0x108], R30 ;  /* 0x0001081e01007387 */ /* 0x0041e80000100800 */
[----:B0-----:R-:W2:Y:S04]  /*35d20*/  LDL.LU R30, [R1+0x464] ;  /* 0x00046400011e7983 */ /* 0x001ea80000300800 */
[----:B------:R-:W2:Y:S01]  /*35d30*/  LDL.LU R9, [R1+0x454] ;  /* 0x0004540001097983 */ /* 0x000ea20000300800 */
[----:B------:R-:W-:-:S02]  /*35d40*/  IADD3 R86, P3, PT, R5, R86, RZ ;  /* 0x0000005605567210 */ /* 0x000fc40007f7e0ff */
[----:B------:R-:W-:Y:S01]  /*35d50*/  IADD3 R85, P4, PT, R5, R85, RZ ;  /* 0x0000005505557210 */ /* 0x000fe20007f9e0ff */
[----:B---3--:R0:W-:Y:S01]  /*35d60*/  STL [R1+0x104], R2 ;  /* 0x0001040201007387 */ /* 0x0081e20000100800 */
[----:B------:R-:W-:Y:S01]  /*35d70*/  PRMT R45, RZ, 0x7610, R45 ;  /* 0x00007610ff2d7816 */ /* 0x000fe2000000002d */
[----:B------:R-:W-:Y:S02]  /*35d80*/  @!P1 IMAD.MOV.U32 R8, RZ, RZ, R86 ;  /* 0x000000ffff089224 */ /* 0x000fe400078e0056 */
[----:B0-----:R-:W3:Y:S04]  /*35d90*/  LDL.LU R2, [R1+0x470] ;  /* 0x0004700001027983 */ /* 0x001ee80000300800 */
[----:B------:R-:W-:Y:S04]  /*35da0*/  STL [R1+0x458], R86 ;  /* 0x0004585601007387 */ /* 0x000fe80000100800 */
[----:B------:R-:W3:Y:S04]  /*35db0*/  LDL.LU R3, [R1+0x478] ;  /* 0x0004780001037983 */ /* 0x000ee80000300800 */
[----:B------:R-:W3:Y:S04]  /*35dc0*/  LDL.LU R87, [R1+0x480] ;  /* 0x0004800001577983 */ /* 0x000ee80000300800 */
[----:B------:R-:W-:Y:S01]  /*35dd0*/  STL [R1+0x460], R85 ;  /* 0x0004605501007387 */ /* 0x000fe20000100800 */
[C---:B----4-:R-:W-:Y:S01]  /*35de0*/  IMAD.X R93, R6.reuse, 0x1, R93, P4 ;  /* 0x00000001065d7824 */ /* 0x050fe200020e065d */
[----:B------:R-:W-:Y:S01]  /*35df0*/  PRMT R0, RZ, 0x7610, R0 ;  /* 0x00007610ff007816 */ /* 0x000fe20000000000 */
[----:B--2---:R-:W-:-:S05]  /*35e00*/  IMAD.X R9, R6, 0x1, R9, P3 ;  /* 0x0000000106097824 */ /* 0x004fca00018e0609 */
[----:B------:R0:W-:Y:S04]  /*35e10*/  STL [R1+0x454], R9 ;  /* 0x0004540901007387 */ /* 0x0001e80000100800 */
[----:B------:R1:W2:Y:S02]  /*35e20*/  @!P1 LDG.E.U8 R45, desc[UR18][R8.64] ;  /* 0x00000012082d9981 */ /* 0x0002a4000c1e1100 */
[----:B-1----:R-:W-:Y:S02]  /*35e30*/  IMAD.MOV.U32 R8, RZ, RZ, R93 ;  /* 0x000000ffff087224 */ /* 0x002fe400078e005d */
[----:B0-----:R-:W-:-:S05]  /*35e40*/  IMAD.MOV.U32 R9, RZ, RZ, R85 ;  /* 0x000000ffff097224 */ /* 0x001fca00078e0055 */
[----:B------:R-:W-:-:S04]  /*35e50*/  @!P1 LOP3.LUT R9, R9, R8, RZ, 0x3c, !PT ;  /* 0x0000000809099212 */ /* 0x000fc800078e3cff */
[----:B------:R-:W-:-:S04]  /*35e60*/  @!P1 LOP3.LUT R8, R9, R8, RZ, 0x3c, !PT ;  /* 0x0000000809089212 */ /* 0x000fc800078e3cff */
[----:B------:R-:W-:-:S05]  /*35e70*/  @!P1 LOP3.LUT R9, R9, R8, RZ, 0x3c, !PT ;  /* 0x0000000809099212 */ /* 0x000fca00078e3cff */
[----:B------:R0:W4:Y:S01]  /*35e80*/  @!P1 LDG.E.U8 R0, desc[UR18][R8.64] ;  /* 0x0000001208009981 */ /* 0x000122000c1e1100 */
[----:B------:R-:W-:Y:S02]  /*35e90*/  IADD3 R47, P3, PT, R5, R47, RZ ;  /* 0x0000002f052f7210 */ /* 0x000fe40007f7e0ff */
[----:B------:R-:W-:-:S03]  /*35ea0*/  PRMT R4, RZ, 0x7610, R4 ;  /* 0x00007610ff047816 */ /* 0x000fc60000000004 */
[----:B------:R-:W-:Y:S01]  /*35eb0*/  IMAD.X R30, R6, 0x1, R30, P3 ;  /* 0x00000001061e7824 */ /* 0x000fe200018e061e */
[----:B------:R-:W-:Y:S04]  /*35ec0*/  STL [R1+0x468], R47 ;  /* 0x0004682f01007387 */ /* 0x000fe80000100800 */
[----:B------:R-:W2:Y:S01]  /*35ed0*/  LDL.LU R86, [R1+0x474] ;  /* 0x0004740001567983 */ /* 0x000ea20000300800 */
[----:B0-----:R-:W-:Y:S02]  /*35ee0*/  IMAD.MOV.U32 R9, RZ, RZ, R30 ;  /* 0x000000ffff097224 */ /* 0x001fe400078e001e */
[----:B------:R-:W-:Y:S01]  /*35ef0*/  @!P1 IMAD.MOV.U32 R8, RZ, RZ, R47 ;  /* 0x000000ffff089224 */ /* 0x000fe200078e002f */
[----:B------:R0:W-:Y:S04]  /*35f00*/  STL [R1+0x45c], R93 ;  /* 0x00045c5d01007387 */ /* 0x0001e80000100800 */
[----:B------:R1:W2:Y:S04]  /*35f10*/  @!P1 LDG.E.U8 R4, desc[UR18][R8.64] ;  /* 0x0000001208049981 */ /* 0x0002a8000c1e1100 */
[----:B0-----:R-:W2:Y:S04]  /*35f20*/  LDL.LU R93, [R1+0x138c] ;  /* 0x00138c00015d7983 */ /* 0x001ea80000300800 */
[----:B------:R-:W2:Y:S04]  /*35f30*/  LDL.LU R85, [R1+0x1388] ;  /* 0x0013880001557983 */ /* 0x000ea80000300800 */
[----:B----4-:R0:W-:Y:S04]  /*35f40*/  STL [R1+0xfc], R0 ;  /* 0x0000fc0001007387 */ /* 0x0101e80000100800 */
[----:B0-----:R-:W4:Y:S04]  /*35f50*/  LDL.LU R0, [R1+0x1384] ;  /* 0x0013840001007983 */ /* 0x001f280000300800 */
[----:B------:R0:W-:Y:S04]  /*35f60*/  STL [R1+0x464], R30 ;  /* 0x0004641e01007387 */ /* 0x0001e80000100800 */
[----:B0-----:R-:W4:Y:S04]  /*35f70*/  LDL.LU R30, [R1+0x47c] ;  /* 0x00047c00011e7983 */ /* 0x001f280000300800 */
[----:B------:R-:W4:Y:S01]  /*35f80*/  LDL.LU R8, [R1+0x46c] ;  /* 0x00046c0001087983 */ /* 0x000f220000300800 */
[----:B---3--:R-:W-:-:S02]  /*35f90*/  IADD3 R2, P3, PT, R5, R2, RZ ;  /* 0x0000000205027210 */ /* 0x008fc40007f7e0ff */
[----:B------:R-:W-:-:S03]  /*35fa0*/  IADD3 R3, P4, PT, R5, R3, RZ ;  /* 0x0000000305037210 */ /* 0x000fc60007f9e0ff */
[----:B-1----:R-:W-:Y:S01]  /*35fb0*/  IMAD.MOV.U32 R9, RZ, RZ, R2 ;  /* 0x000000ffff097224 */ /* 0x002fe200078e0002 */
[----:B------:R0:W-:Y:S01]  /*35fc0*/  STL [R1+0x470], R2 ;  /* 0x0004700201007387 */ /* 0x0001e20000100800 */
[----:B--2---:R-:W-:-:S03]  /*35fd0*/  PRMT R85, RZ, 0x7610, R85 ;  /* 0x00007610ff557816 */ /* 0x004fc60000000055 */
[----:B0-----:R-:W2:Y:S04]  /*35fe0*/  LDL.LU R2, [R1+0x498] ;  /* 0x0004980001027983 */ /* 0x001ea80000300800 */
[----:B------:R0:W-:Y:S04]  /*35ff0*/  STL [R1+0xf8], R4 ;  /* 0x0000f80401007387 */ /* 0x0001e80000100800 */
[----:B0-----:R-:W3:Y:S04]  /*36000*/  LDL.LU R4, [R1+0x4a0] ;  /* 0x0004a00001047983 */ /* 0x001ee80000300800 */
[----:B------:R-:W2:Y:S04]  /*36010*/  LDL.LU R47, [R1+0x4a8] ;  /* 0x0004a800012f7983 */ /* 0x000ea80000300800 */
[----:B------:R-:W-:Y:S01]  /*36020*/  STL [R1+0x478], R3 ;  /* 0x0004780301007387 */ /* 0x000fe20000100800 */
[----:B------:R-:W-:-:S02]  /*36030*/  IMAD.X R86, R6, 0x1, R86, P4 ;  /* 0x0000000106567824 */ /* 0x000fc400020e0656 */
[----:B----4-:R-:W-:-:S05]  /*36040*/  IMAD.X R8, R6, 0x1, R8, P3 ;  /* 0x0000000106087824 */ /* 0x010fca00018e0608 */
[-C--:B------:R-:W-:Y:S01]  /*36050*/  @!P1 LOP3.LUT R9, R9, R8.reuse, RZ, 0x3c, !PT ;  /* 0x0000000809099212 */ /* 0x080fe200078e3cff */
[----:B------:R0:W-:Y:S03]  /*36060*/  STL [R1+0x46c], R8 ;  /* 0x00046c0801007387 */ /* 0x0001e60000100800 */
[----:B0-----:R-:W-:-:S04]  /*36070*/  @!P1 LOP3.LUT R8, R9, R8, RZ, 0x3c, !PT ;  /* 0x0000000809089212 */ /* 0x001fc800078e3cff */
[----:B------:R-:W-:-:S05]  /*36080*/  @!P1 LOP3.LUT R9, R9, R8, RZ, 0x3c, !PT ;  /* 0x0000000809099212 */ /* 0x000fca00078e3cff */
[----:B------:R0:W4:Y:S02]  /*36090*/  @!P1 LDG.E.U8 R85, desc[UR18][R8.64] ;  /* 0x0000001208559981 */ /* 0x000124000c1e1100 */
[----:B0-----:R-:W-:Y:S02]  /*360a0*/  IMAD.MOV.U32 R8, RZ, RZ, R86 ;  /* 0x000000ffff087224 */ /* 0x001fe400078e0056 */
[----:B------:R-:W-:-:S05]  /*360b0*/  IMAD.MOV.U32 R9, RZ, RZ, R3 ;  /* 0x000000ffff097224 */ /* 0x000fca00078e0003 */
[----:B------:R-:W-:-:S04]  /*360c0*/  @!P1 LOP3.LUT R9, R9, R8, RZ, 0x3c, !PT ;  /* 0x0000000809099212 */ /* 0x000fc800078e3cff */
[C---:B------:R-:W-:Y:S02]  /*360d0*/  @!P1 LOP3.LUT R8, R9.reuse, R8, RZ, 0x3c, !PT ;  /* 0x0000000809089212 */ /* 0x040fe400078e3cff */
[----:B------:R-:W-:Y:S02]  /*360e0*/  PRMT R0, RZ, 0x7610, R0 ;  /* 0x00007610ff007816 */ /* 0x000fe40000000000 */
[----:B------:R-:W-:-:S05]  /*360f0*/  @!P1 LOP3.LUT R9, R9, R8, RZ, 0x3c, !PT ;  /* 0x0000000809099212 */ /* 0x000fca00078e3cff */
[----:B------:R0:W2:Y:S01]  /*36100*/  @!P1 LDG.E.U8 R0, desc[UR18][R8.64] ;  /* 0x0000001208009981 */ /* 0x0000a2000c1e1100 */
[----:B------:R-:W-:Y:S02]  /*36110*/  IADD3 R87, P3, PT, R5, R87, RZ ;  /* 0x0000005705577210 */ /* 0x000fe40007f7e0ff */
[----:B------:R-:W-:-:S03]  /*36120*/  PRMT R42, RZ, 0x7610, R42 ;  /* 0x00007610ff2a7816 */ /* 0x000fc6000000002a */
[----:B------:R-:W-:Y:S01]  /*36130*/  STL [R1+0x480], R87 ;  /* 0x0004805701007387 */ /* 0x000fe20000100800 */
[----:B------:R-:W-:Y:S02]  /*36140*/  IMAD.X R30, R6, 0x1, R30, P3 ;  /* 0x00000001061e7824 */ /* 0x000fe400018e061e */
[----:B0-----:R-:W-:Y:S02]  /*36150*/  @!P1 IMAD.MOV.U32 R8, RZ, RZ, R87 ;  /* 0x000000ffff089224 */ /* 0x001fe400078e0057 */
[----:B------:R-:W-:-:S05]  /*36160*/  IMAD.MOV.U32 R9, RZ, RZ, R30 ;  /* 0x000000ffff097224 */ /* 0x000fca00078e001e */
[----:B------:R0:W3:Y:S04]  /*36170*/  @!P1 LDG.E.U8 R42, desc[UR18][R8.64] ;  /* 0x00000012082a9981 */ /* 0x0000e8000c1e1100 */
[----:B----4-:R1:W-:Y:S04]  /*36180*/  STL [R1+0xf4], R85 ;  /* 0x0000f45501007387 */ /* 0x0103e80000100800 */
[----:B-1----:R-:W4:Y:S04]  /*36190*/  LDL.LU R85, [R1+0x1380] ;  /* 0x0013800001557983 */ /* 0x002f280000300800 */
[----:B------:R1:W-:Y:S04]  /*361a0*/  STL [R1+0x474], R86 ;  /* 0x0004745601007387 */ /* 0x0003e80000100800 */
[----:B-1----:R-:W4:Y:S04]  /*361b0*/  LDL.LU R86, [R1+0x137c] ;  /* 0x00137c0001567983 */ /* 0x002f280000300800 */
[----:B------:R-:W4:Y:S04]  /*361c0*/  LDL.LU R3, [R1+0x49c] ;  /* 0x00049c0001037983 */ /* 0x000f280000300800 */
[----:B--2---:R1:W-:Y:S04]  /*361d0*/  STL [R1+0xf0], R0 ;  /* 0x0000f00001007387 */ /* 0x0043e80000100800 */
[----:B-1----:R-:W2:Y:S04]  /*361e0*/  LDL.LU R0, [R1+0x1378] ;  /* 0x0013780001007983 */ /* 0x002ea80000300800 */
[----:B------:R1:W-:Y:S04]  /*361f0*/  STL [R1+0x47c], R30 ;  /* 0x00047c1e01007387 */ /* 0x0003e80000100800 */
[----:B-1----:R-:W2:Y:S04]  /*36200*/  LDL.LU R30, [R1+0x4a4] ;  /* 0x0004a400011e7983 */ /* 0x002ea80000300800 */
[----:B------:R-:W2:Y:S01]  /*36210*/  LDL.LU R8, [R1+0x494] ;  /* 0x0004940001087983 */ /* 0x000ea20000300800 */
[----:B------:R-:W-:-:S02]  /*36220*/  IADD3 R2, P3, PT, R5, R2, RZ ;  /* 0x0000000205027210 */ /* 0x000fc40007f7e0ff */
[----:B---3--:R-:W-:-:S03]  /*36230*/  IADD3 R4, P4, PT, R5, R4, RZ ;  /* 0x0000000405047210 */ /* 0x008fc60007f9e0ff */
[----:B0-----:R-:W-:Y:S01]  /*36240*/  IMAD.MOV.U32 R9, RZ, RZ, R2 ;  /* 0x000000ffff097224 */ /* 0x001fe200078e0002 */
[----:B------:R0:W-:Y:S04]  /*36250*/  STL [R1+0x498], R2 ;  /* 0x0004980201007387 */ /* 0x0001e80000100800 */
[----:B0-----:R-:W3:Y:S04]  /*36260*/  LDL.LU R2, [R1+0x4b0] ;  /* 0x0004b00001027983 */ /* 0x001ee80000300800 */
[----:B------:R-:W3:Y:S04]  /*36270*/  LDL.LU R87, [R1+0x4b8] ;  /* 0x0004b80001577983 */ /* 0x000ee80000300800 */
[----:B------:R0:W-:Y:S04]  /*36280*/  STL [R1+0xec], R42 ;  /* 0x0000ec2a01007387 */ /* 0x0001e80000100800 */
[----:B0-----:R-:W3:Y:S04]  /*36290*/  LDL.LU R42, [R1+0x4c0] ;  /* 0x0004c000012a7983 */ /* 0x001ee80000300800 */
[----:B------:R-:W-:Y:S01]  /*362a0*/  STL [R1+0x4a0], R4 ;  /* 0x0004a00401007387 */ /* 0x000fe20000100800 */
[----:B----4-:R-:W-:Y:S01]  /*362b0*/  PRMT R86, RZ, 0x7610, R86 ;  /* 0x00007610ff567816 */ /* 0x010fe20000000056 */
[----:B------:R-:W-:-:S02]  /*362c0*/  IMAD.X R3, R6, 0x1, R3, P4 ;  /* 0x0000000106037824 */ /* 0x000fc400020e0603 */
[----:B--2---:R-:W-:-:S05]  /*362d0*/  IMAD.X R8, R6, 0x1, R8, P3 ;  /* 0x0000000106087824 */ /* 0x004fca00018e0608 */
[-C--:B------:R-:W-:Y:S01]  /*362e0*/  @!P1 LOP3.LUT R9, R9, R8.reuse, RZ, 0x3c, !PT ;  /* 0x0000000809099212 */ /* 0x080fe200078e3cff */
[----:B------:R0:W-:Y:S03]  /*362f0*/  STL [R1+0x494], R8 ;  /* 0x0004940801007387 */ /* 0x0001e60000100800 */
[----:B0-----:R-:W-:-:S04]  /*36300*/  @!P1 LOP3.LUT R8, R9, R8, RZ, 0x3c, !PT ;  /* 0x0000000809089212 */ /* 0x001fc800078e3cff */
[----:B------:R-:W-:-:S05]  /*36310*/  @!P1 LOP3.LUT R9, R9, R8, RZ, 0x3c, !PT ;  /* 0x0000000809099212 */ /* 0x000fca00078e3cff */
[----:B------:R0:W2:Y:S02]  /*36320*/  @!P1 LDG.E.U8 R86, desc[UR18][R8.64] ;  /* 0x0000001208569981 */ /* 0x0000a4000c1e1100 */
[----:B0-----:R-:W-:Y:S02]  /*36330*/  IMAD.MOV.U32 R8, RZ, RZ, R3 ;  /* 0x000000ffff087224 */ /* 0x001fe400078e0003 */
[----:B------:R-:W-:-:S05]  /*36340*/  IMAD.MOV.U32 R9, RZ, RZ, R4 ;  /* 0x000000ffff097224 */ /* 0x000fca00078e0004 */
[----:B------:R-:W-:-:S04]  /*36350*/  @!P1 LOP3.LUT R9, R9, R8, RZ, 0x3c, !PT ;  /* 0x0000000809099212 */ /* 0x000fc800078e3cff */
[C---:B------:R-:W-:Y:S02]  /*36360*/  @!P1 LOP3.LUT R8, R9.reuse, R8, RZ, 0x3c, !PT ;  /* 0x0000000809089212 */ /* 0x040fe400078e3cff */
[----:B------:R-:W-:Y:S02]  /*36370*/  PRMT R0, RZ, 0x7610, R0 ;  /* 0x00007610ff007816 */ /* 0x000fe40000000000 */
[----:B------:R-:W-:-:S05]  /*36380*/  @!P1 LOP3.LUT R9, R9, R8, RZ, 0x3c, !PT ;  /* 0x0000000809099212 */ /* 0x000fca00078e3cff */
[----:B------:R0:W4:Y:S01]  /*36390*/  @!P1 LDG.E.U8 R0, desc[UR18][R8.64] ;  /* 0x0000001208009981 */ /* 0x000122000c1e1100 */
[----:B------:R-:W-:Y:S02]  /*363a0*/  IADD3 R47, P3, PT, R5, R47, RZ ;  /* 0x0000002f052f7210 */ /* 0x000fe40007f7e0ff */
[----:B------:R-:W-:-:S03]  /*363b0*/  PRMT R46, RZ, 0x7610, R46 ;  /* 0x00007610ff2e7816 */ /* 0x000fc6000000002e */
[----:B------:R-:W-:Y:S01]  /*363c0*/  STL [R1+0x4a8], R47 ;  /* 0x0004a82f01007387 */ /* 0x000fe20000100800 */
[----:B------:R-:W-:Y:S02]  /*363d0*/  IMAD.X R30, R6, 0x1, R30, P3 ;  /* 0x00000001061e7824 */ /* 0x000fe400018e061e */
[----:B0-----:R-:W-:Y:S02]  /*363e0*/  @!P1 IMAD.MOV.U32 R8, RZ, RZ, R47 ;  /* 0x000000ffff089224 */ /* 0x001fe400078e002f */
[----:B------:R-:W-:-:S05]  /*363f0*/  IMAD.MOV.U32 R9, RZ, RZ, R30 ;  /* 0x000000ffff097224 */ /* 0x000fca00078e001e */
[----:B------:R0:W3:Y:S04]  /*36400*/  @!P1 LDG.E.U8 R46, desc[UR18][R8.64] ;  /* 0x00000012082e9981 */ /* 0x0000e8000c1e1100 */
[----:B--2---:R1:W-:Y:S04]  /*36410*/  STL [R1+0xe8], R86 ;  /* 0x0000e85601007387 */ /* 0x0043e80000100800 */
[----:B-1----:R-:W2:Y:S04]  /*36420*/  LDL.LU R86, [R1+0x1374] ;  /* 0x0013740001567983 */ /* 0x002ea80000300800 */
[----:B------:R1:W-:Y:S04]  /*36430*/  STL [R1+0x49c], R3 ;  /* 0x00049c0301007387 */ /* 0x0003e80000100800 */
[----:B-1----:R-:W2:Y:S04]  /*36440*/  LDL.LU R3, [R1+0x1370] ;  /* 0x0013700001037983 */ /* 0x002ea80000300800 */
[----:B------:R-:W2:Y:S04]  /*36450*/  LDL.LU R4, [R1+0x4b4] ;  /* 0x0004b40001047983 */ /* 0x000ea80000300800 */
[----:B----4-:R1:W-:Y:S04]  /*36460*/  STL [R1+0xe4], R0 ;  /* 0x0000e40001007387 */ /* 0x0103e80000100800 */
[----:B-1----:R-:W4:Y:S04]  /*36470*/  LDL.LU R0, [R1+0x136c] ;  /* 0x00136c0001007983 */ /* 0x002f280000300800 */
[----:B------:R1:W-:Y:S04]  /*36480*/  STL [R1+0x4a4], R30 ;  /* 0x0004a41e01007387 */ /* 0x0003e80000100800 */
[----:B-1----:R-:W4:Y:S04]  /*36490*/  LDL.LU R30, [R1+0x4bc] ;  /* 0x0004bc00011e7983 */ /* 0x002f280000300800 */
[----:B------:R-:W4:Y:S01]  /*364a0*/  LDL.LU R8, [R1+0x4ac] ;  /* 0x0004ac0001087983 */ /* 0x000f220000300800 */
[----:B---3--:R-:W-:-:S02]  /*364b0*/  IADD3 R2, P3, PT, R5, R2, RZ ;  /* 0x0000000205027210 */ /* 0x008fc40007f7e0ff */
[----:B------:R-:W-:-:S03]  /*364c0*/  IADD3 R87, P4, PT, R5, R87, RZ ;  /* 0x0000005705577210 */ /* 0x000fc60007f9e0ff */
[----:B0-----:R-:W-:Y:S01]  /*364d0*/  IMAD.MOV.U32 R9, RZ, RZ, R2 ;  /* 0x000000ffff097224 */ /* 0x001fe200078e0002 */
[----:B------:R0:W-:Y:S04]  /*364e0*/  STL [R1+0x4b0], R2 ;  /* 0x0004b00201007387 */ /* 0x0001e80000100800 */
[----:B0-----:R-:W3:Y:S04]  /*364f0*/  LDL.LU R2, [R1+0x4d8] ;  /* 0x0004d80001027983 */ /* 0x001ee80000300800 */
[----:B------:R-:W3:Y:S04]  /*36500*/  LDL.LU R47, [R1+0x4e0] ;  /* 0x0004e000012f7983 */ /* 0x000ee80000300800 */
[----:B------:R0:W-:Y:S04]  /*36510*/  STL [R1+0xe0], R46 ;  /* 0x0000e02e01007387 */ /* 0x0001e80000100800 */
[----:B0-----:R-:W3:Y:S04]  /*36520*/  LDL.LU R46, [R1+0x4e8] ;  /* 0x0004e800012e7983 */ /* 0x001ee80000300800 */
[----:B------:R-:W-:Y:S01]  /*36530*/  STL [R1+0x4b8], R87 ;  /* 0x0004b85701007387 */ /* 0x000fe20000100800 */
[----:B--2---:R-:W-:Y:S01]  /*36540*/  PRMT R3, RZ, 0x7610, R3 ;  /* 0x00007610ff037816 */ /* 0x004fe20000000003 */
[----:B----4-:R-:W-:-:S05]  /*36550*/  IMAD.X R8, R6, 0x1, R8, P3 ;  /* 0x0000000106087824 */ /* 0x010fca00018e0608 */
        /* <DEDUP_REMOVED lines=14> */
[----:B------:R0:W4:Y:S04]  /*36640*/  @!P1 LDG.E.U8 R0, desc[UR18][R8.64] ;  /* 0x0000001208009981 */ /* 0x000128000c1e1100 */
[----:B--2---:R1:W-:Y:S04]  /*36650*/  STL [R1+0xdc], R3 ;  /* 0x0000dc0301007387 */ /* 0x0043e80000100800 */
[----:B-1----:R-:W2:Y:S01]  /*36660*/  LDL.LU R3, [R1+0x1368] ;  /* 0x0013680001037983 */ /* 0x002ea20000300800 */
[----:B------:R-:W-:Y:S02]  /*36670*/  IMAD.X R30, R6, 0x1, R30, P3 ;  /* 0x00000001061e7824 */ /* 0x000fe400018e061e */
[----:B0-----:R-:W-:Y:S01]  /*36680*/  @!P1 IMAD.MOV.U32 R8, RZ, RZ, R42 ;  /* 0x000000ffff089224 */ /* 0x001fe200078e002a */
[----:B------:R0:W-:Y:S01]  /*36690*/  STL [R1+0x4b4], R4 ;  /* 0x0004b40401007387 */ /* 0x0001e20000100800 */
[----:B------:R-:W-:-:S03]  /*366a0*/  IMAD.MOV.U32 R9, RZ, RZ, R30 ;  /* 0x000000ffff097224 */ /* 0x000fc600078e001e */
[----:B0-----:R-:W3:Y:S04]  /*366b0*/  LDL.LU R4, [R1+0x1364] ;  /* 0x0013640001047983 */ /* 0x001ee80000300800 */
[----:B------:R-:W3:Y:S04]  /*366c0*/  LDL.LU R87, [R1+0x4dc] ;  /* 0x0004dc0001577983 */ /* 0x000ee80000300800 */
[----:B----4-:R0:W-:Y:S04]  /*366d0*/  STL [R1+0xd8], R0 ;  /* 0x0000d80001007387 */ /* 0x0101e80000100800 */
[----:B0-----:R-:W4:Y:S04]  /*366e0*/  LDL.LU R0, [R1+0x1360] ;  /* 0x0013600001007983 */ /* 0x001f280000300800 */
[----:B------:R0:W-:Y:S04]  /*366f0*/  STL [R1+0x4bc], R30 ;  /* 0x0004bc1e01007387 */ /* 0x0001e80000100800 */
[----:B0-----:R-:W4:Y:S01]  /*36700*/  LDL.LU R30, [R1+0x4e4] ;  /* 0x0004e400011e7983 */ /* 0x001f220000300800 */
[----:B--2---:R-:W-:-:S06]  /*36710*/  PRMT R3, RZ, 0x7610, R3 ;  /* 0x00007610ff037816 */ /* 0x004fcc0000000003 */
[----:B------:R0:W2:Y:S04]  /*36720*/  @!P1 LDG.E.U8 R3, desc[UR18][R8.64] ;  /* 0x0000001208039981 */ /* 0x0000a8000c1e1100 */
[----:B------:R-:W4:Y:S01]  /*36730*/  LDL.LU R8, [R1+0x4d4] ;  /* 0x0004d40001087983 */ /* 0x000f220000300800 */
[C---:B---3--:R-:W-:Y:S02]  /*36740*/  IADD3 R2, P3, PT, R5.reuse, R2, RZ ;  /* 0x0000000205027210 */ /* 0x048fe40007f7e0ff */
[----:B------:R-:W-:-:S03]  /*36750*/  IADD3 R47, P4, PT, R5, R47, RZ ;  /* 0x0000002f052f7210 */ /* 0x000fc60007f9e0ff */
[----:B0-----:R-:W-:Y:S01]  /*36760*/  IMAD.MOV.U32 R9, RZ, RZ, R2 ;  /* 0x000000ffff097224 */ /* 0x001fe200078e0002 */
[----:B------:R0:W-:Y:S01]  /*36770*/  STL [R1+0x4d8], R2 ;  /* 0x0004d80201007387 */ /* 0x0001e20000100800 */
[----:B------:R-:W-:-:S03]  /*36780*/  PRMT R4, RZ, 0x7610, R4 ;  /* 0x00007610ff047816 */ /* 0x000fc60000000004 */
[----:B0-----:R-:W3:Y:S04]  /*36790*/  LDL.LU R2, [R1+0x4f0] ;  /* 0x0004f00001027983 */ /* 0x001ee80000300800 */
[----:B--2---:R0:W-:Y:S01]  /*367a0*/  STL [R1+0xd4], R3 ;  /* 0x0000d40301007387 */ /* 0x0041e20000100800 */
[----:B----4-:R-:W-:-:S03]  /*367b0*/  IMAD.X R8, R6, 0x1, R8, P3 ;  /* 0x0000000106087824 */ /* 0x010fc600018e0608 */
[----:B0-----:R-:W2:Y:S02]  /*367c0*/  LDL.LU R3, [R1+0x4f8] ;  /* 0x0004f80001037983 */ /* 0x001ea40000300800 */
[-C--:B------:R-:W-:Y:S02]  /*367d0*/  @!P1 LOP3.LUT R9, R9, R8.reuse, RZ, 0x3c, !PT ;  /* 0x0000000809099212 */ /* 0x080fe400078e3cff */
        /* <DEDUP_REMOVED lines=34> */
[----:B------:R-:W-:Y:S01]  /*36a00*/  STL [R1+0x4f0], R2 ;  /* 0x0004f00201007387 */ /* 0x000fe20000100800 */
[----:B----4-:R-:W-:Y:S01]  /*36a10*/  PRMT R87, RZ, 0x7610, R87 ;  /* 0x00007610ff577816 */ /* 0x010fe20000000057 */
[C---:B------:R-:W-:Y:S01]  /*36a20*/  IMAD.X R47, R6.reuse, 0x1, R47, P4 ;  /* 0x00000001062f7824 */ /* 0x040fe200020e062f */
[----:B---3--:R-:W-:Y:S01]  /*36a30*/  PRMT R0, RZ, 0x7610, R0 ;  /* 0x00007610ff007816 */ /* 0x008fe20000000000 */
[----:B--2---:R0:W-:Y:S01]  /*36a40*/  STL [R1+0xc8], R4 ;  /* 0x0000c80401007387 */ /* 0x0041e20000100800 */
[----:B------:R-:W-:-:S03]  /*36a50*/  IMAD.X R8, R6, 0x1, R8, P3 ;  /* 0x0000000106087824 */ /* 0x000fc600018e0608 */
        /* <DEDUP_REMOVED lines=8> */
[----:B------:R0:W2:Y:S02]  /*36ae0*/  @!P1 LDG.E.U8 R87, desc[UR18][R8.64] ;  /* 0x0000001208579981 */ /* 0x0000a4000c1e1100 */
[----:B0-----:R-:W-:Y:S02]  /*36af0*/  IMAD.MOV.U32 R8, RZ, RZ, R47 ;  /* 0x000000ffff087224 */ /* 0x001fe400078e002f */
[----:B------:R-:W-:-:S05]  /*36b00*/  IMAD.MOV.U32 R9, RZ, RZ, R3 ;  /* 0x000000ffff097224 */ /* 0x000fca00078e0003 */
[----:B------:R-:W-:-:S04]  /*36b10*/  @!P1 LOP3.LUT R9, R9, R8, RZ, 0x3c, !PT ;  /* 0x0000000809099212 */ /* 0x000fc800078e3cff */
[----:B------:R-:W-:-:S04]  /*36b20*/  @!P1 LOP3.LUT R8, R9, R8, RZ, 0x3c, !PT ;  /* 0x0000000809089212 */ /* 0x000fc800078e3cff */
[----:B------:R-:W-:-:S05]  /*36b30*/  @!P1 LOP3.LUT R9, R9, R8, RZ, 0x3c, !PT ;  /* 0x0000000809099212 */ /* 0x000fca00078e3cff */
[----:B------:R0:W3:Y:S01]  /*36b40*/  @!P1 LDG.E.U8 R0, desc[UR18][R8.64] ;  /* 0x0000001208009981 */ /* 0x0000e2000c1e1100 */
[----:B------:R-:W-:Y:S02]  /*36b50*/  IADD3 R42, P3, PT, R5, R42, RZ ;  /* 0x0000002a052a7210 */ /* 0x000fe40007f7e0ff */
[----:B------:R-:W-:-:S03]  /*36b60*/  PRMT R17, RZ, 0x7610, R17 ;  /* 0x00007610ff117816 */ /* 0x000fc60000000011 */
[----:B------:R-:W-:Y:S01]  /*36b70*/  STL [R1+0x500], R42 ;  /* 0x0005002a01007387 */ /* 0x000fe20000100800 */
[----:B------:R-:W-:Y:S02]  /*36b80*/  IMAD.X R30, R6, 0x1, R30, P3 ;  /* 0x00000001061e7824 */ /* 0x000fe400018e061e */
[----:B0-----:R-:W-:Y:S02]  /*36b90*/  @!P1 IMAD.MOV.U32 R8, RZ, RZ, R42 ;  /* 0x000000ffff089224 */ /* 0x001fe400078e002a */
[----:B------:R-:W-:-:S05]  /*36ba0*/  IMAD.MOV.U32 R9, RZ, RZ, R30 ;  /* 0x000000ffff097224 */ /* 0x000fca00078e001e */
[----:B------:R0:W4:Y:S04]  /*36bb0*/  @!P1 LDG.E.U8 R17, desc[UR18][R8.64] ;  /* 0x0000001208119981 */ /* 0x000128000c1e1100 */
[----:B--2---:R1:W-:Y:S04]  /*36bc0*/  STL [R1+0xc4], R87 ;  /* 0x0000c45701007387 */ /* 0x0043e80000100800 */
[----:B-1----:R-:W2:Y:S04]  /*36bd0*/  LDL.LU R87, [R1+0x1350] ;  /* 0x0013500001577983 */ /* 0x002ea80000300800 */
[----:B------:R1:W-:Y:S04]  /*36be0*/  STL [R1+0x4f4], R47 ;  /* 0x0004f42f01007387 */ /* 0x0003e80000100800 */
[----:B-1----:R-:W2:Y:S04]  /*36bf0*/  LDL.LU R47, [R1+0x134c] ;  /* 0x00134c00012f7983 */ /* 0x002ea80000300800 */
[----:B------:R-:W2:Y:S04]  /*36c00*/  LDL.LU R3, [R1+0x51c] ;  /* 0x00051c0001037983 */ /* 0x000ea80000300800 */
[----:B---3--:R1:W-:Y:S04]  /*36c10*/  STL [R1+0xc0], R0 ;  /* 0x0000c00001007387 */ /* 0x0083e80000100800 */
[----:B-1----:R-:W3:Y:S04]  /*36c20*/  LDL.LU R0, [R1+0x1348] ;  /* 0x0013480001007983 */ /* 0x002ee80000300800 */
[----:B------:R1:W-:Y:S04]  /*36c30*/  STL [R1+0x4fc], R30 ;  /* 0x0004fc1e01007387 */ /* 0x0003e80000100800 */
[----:B-1----:R-:W3:Y:S04]  /*36c40*/  LDL.LU R30, [R1+0x524] ;  /* 0x00052400011e7983 */ /* 0x002ee80000300800 */
[----:B------:R-:W3:Y:S01]  /*36c50*/  LDL.LU R8, [R1+0x514] ;  /* 0x0005140001087983 */ /* 0x000ee20000300800 */
[----:B------:R-:W-:-:S02]  /*36c60*/  IADD3 R4, P3, PT, R5, R4, RZ ;  /* 0x0000000405047210 */ /* 0x000fc40007f7e0ff */
[----:B------:R-:W-:-:S03]  /*36c70*/  IADD3 R2, P4, PT, R5, R2, RZ ;  /* 0x0000000205027210 */ /* 0x000fc60007f9e0ff */
[----:B0-----:R-:W-:Y:S01]  /*36c80*/  IMAD.MOV.U32 R9, RZ, RZ, R4 ;  /* 0x000000ffff097224 */ /* 0x001fe200078e0004 */
[----:B------:R-:W-:Y:S04]  /*36c90*/  STL [R1+0x518], R4 ;  /* 0x0005180401007387 */ /* 0x000fe80000100800 */
[----:B----4-:R0:W-:Y:S04]  /*36ca0*/  STL [R1+0xbc], R17 ;  /* 0x0000bc1101007387 */ /* 0x0101e80000100800 */
[----:B0-----:R-:W4:Y:S04]  /*36cb0*/  LDL.LU R17, [R1+0x530] ;  /* 0x0005300001117983 */ /* 0x001f280000300800 */
[----:B------:R-:W4:Y:S04]  /*36cc0*/  LDL.LU R4, [R1+0x538] ;  /* 0x0005380001047983 */ /* 0x000f280000300800 */
[----:B------:R-:W4:Y:S04]  /*36cd0*/  LDL.LU R42, [R1+0x540] ;  /* 0x00054000012a7983 */ /* 0x000f280000300800 */
[----:B------:R-:W-:Y:S01]  /*36ce0*/  STL [R1+0x520], R2 ;  /* 0x0005200201007387 */ /* 0x000fe20000100800 */
[----:B--2---:R-:W-:Y:S01]  /*36cf0*/  PRMT R47, RZ, 0x7610, R47 ;  /* 0x00007610ff2f7816 */ /* 0x004fe2000000002f */
[----:B------:R-:W-:-:S02]  /*36d00*/  IMAD.X R3, R6, 0x1, R3, P4 ;  /* 0x0000000106037824 */ /* 0x000fc400020e0603 */
[----:B---3--:R-:W-:-:S05]  /*36d10*/  IMAD.X R8, R6, 0x1, R8, P3 ;  /* 0x0000000106087824 */ /* 0x008fca00018e0608 */
        /* <DEDUP_REMOVED lines=29> */
[----:B----4-:R-:W-:-:S02]  /*36ef0*/  IADD3 R17, P3, PT, R5, R17, RZ ;  /* 0x0000001105117210 */ /* 0x010fc40007f7e0ff */
[----:B------:R-:W-:-:S03]  /*36f00*/  IADD3 R4, P4, PT, R5, R4, RZ ;  /* 0x0000000405047210 */ /* 0x000fc60007f9e0ff */
[----:B0-----:R-:W-:Y:S01]  /*36f10*/  IMAD.MOV.U32 R9, RZ, RZ, R17 ;  /* 0x000000ffff097224 */ /* 0x001fe200078e0011 */
[----:B------:R0:W-:Y:S04]  /*36f20*/  STL [R1+0x530], R17 ;  /* 0x0005301101007387 */ /* 0x0001e80000100800 */
[----:B0-----:R-:W4:Y:S04]  /*36f30*/  LDL.LU R17, [R1+0x558] ;  /* 0x0005580001117983 */ /* 0x001f280000300800 */
[----:B------:R0:W-:Y:S04]  /*36f40*/  STL [R1+0xb0], R44 ;  /* 0x0000b02c01007387 */ /* 0x0001e80000100800 */
[----:B0-----:R-:W4:Y:S04]  /*36f50*/  LDL.LU R44, [R1+0x560] ;  /* 0x00056000012c7983 */ /* 0x001f280000300800 */
        /* <DEDUP_REMOVED lines=37> */
[----:B------:R-:W-:Y:S04]  /*371b0*/  STL [R1+0x558], R17 ;  /* 0x0005581101007387 */ /* 0x000fe80000100800 */
[----:B------:R0:W-:Y:S04]  /*371c0*/  STL [R1+0xa4], R33 ;  /* 0x0000a42101007387 */ /* 0x0001e80000100800 */
        /* <DEDUP_REMOVED lines=34> */
[----:B-1----:R-:W2:Y:S04]  /*373f0*/  LDL.LU R30, [R1+0x57c] ;  /* 0x00057c00011e7983 */ /* 0x002ea80000300800 */
[----:B------:R-:W2:Y:S01]  /*37400*/  LDL.LU R9, [R1+0x56c] ;  /* 0x00056c0001097983 */ /* 0x000ea20000300800 */
[----:B----4-:R-:W-:-:S02]  /*37410*/  IADD3 R33, P3, PT, R5, R33, RZ ;  /* 0x0000002105217210 */ /* 0x010fc40007f7e0ff */
[----:B------:R-:W-:Y:S01]  /*37420*/  PRMT R47, RZ, 0x7610, R47 ;  /* 0x00007610ff2f7816 */ /* 0x000fe2000000002f */
[----:B------:R-:W4:Y:S02]  /*37430*/  LDL.LU R46, [R1+0x598] ;  /* 0x00059800012e7983 */ /* 0x000f240000300800 */
[----:B0-----:R-:W-:Y:S02]  /*37440*/  @!P1 IMAD.MOV.U32 R8, RZ, RZ, R33 ;  /* 0x000000ffff089224 */ /* 0x001fe400078e0021 */
[----:B--2---:R-:W-:-:S05]  /*37450*/  IMAD.X R9, R6, 0x1, R9, P3 ;  /* 0x0000000106097824 */ /* 0x004fca00018e0609 */
[----:B------:R0:W2:Y:S01]  /*37460*/  @!P1 LDG.E.U8 R47, desc[UR18][R8.64] ;  /* 0x00000012082f9981 */ /* 0x0000a2000c1e1100 */
[C---:B------:R-:W-:Y:S02]  /*37470*/  IADD3 R42, P4, PT, R5.reuse, R42, RZ ;  /* 0x0000002a052a7210 */ /* 0x040fe40007f9e0ff */
[----:B------:R-:W-:Y:S01]  /*37480*/  IADD3 R17, P3, PT, R5, R17, RZ ;  /* 0x0000001105117210 */ /* 0x000fe20007f7e0ff */
[----:B------:R-:W-:Y:S02]  /*37490*/  STL [R1+0x570], R33 ;  /* 0x0005702101007387 */ /* 0x000fe40000100800 */
[----:B------:R-:W-:Y:S02]  /*374a0*/  IMAD.X R44, R6, 0x1, R44, P4 ;  /* 0x00000001062c7824 */ /* 0x000fe400020e062c */
[----:B------:R1:W-:Y:S04]  /*374b0*/  STL [R1+0x98], R43 ;  /* 0x0000982b01007387 */ /* 0x0003e80000100800 */
[----:B-1----:R-:W3:Y:S04]  /*374c0*/  LDL.LU R43, [R1+0x5a0] ;  /* 0x0005a000012b7983 */ /* 0x002ee80000300800 */
[----:B------:R-:W-:Y:S04]  /*374d0*/  STL [R1+0x578], R42 ;  /* 0x0005782a01007387 */ /* 0x000fe80000100800 */
[----:B------:R1:W-:Y:S04]  /*374e0*/  STL [R1+0x56c], R9 ;  /* 0x00056c0901007387 */ /* 0x0003e80000100800 */
[----:B------:R-:W-:Y:S04]  /*374f0*/  STL [R1+0x580], R17 ;  /* 0x0005801101007387 */ /* 0x000fe80000100800 */
[----:B------:R-:W3:Y:S04]  /*37500*/  LDL.LU R33, [R1+0x5a8] ;  /* 0x0005a80001217983 */ /* 0x000ee80000300800 */
[----:B------:R-:W-:Y:S01]  /*37510*/  STL [R1+0x574], R44 ;  /* 0x0005742c01007387 */ /* 0x000fe20000100800 */
[----:B------:R-:W-:Y:S01]  /*37520*/  PRMT R41, RZ, 0x7610, R41 ;  /* 0x00007610ff297816 */ /* 0x000fe20000000029 */
[----:B0-----:R-:W-:-:S02]  /*37530*/  @!P1 IMAD.MOV.U32 R8, RZ, RZ, R42 ;  /* 0x000000ffff089224 */ /* 0x001fc400078e002a */
[----:B-1----:R-:W-:-:S05]  /*37540*/  @!P1 IMAD.MOV.U32 R9, RZ, RZ, R44 ;  /* 0x000000ffff099224 */ /* 0x002fca00078e002c */
[----:B------:R0:W3:Y:S04]  /*37550*/  @!P1 LDG.E.U8 R41, desc[UR18][R8.64] ;  /* 0x0000001208299981 */ /* 0x0000e8000c1e1100 */
[----:B--2---:R1:W-:Y:S04]  /*37560*/  STL [R1+0x94], R47 ;  /* 0x0000942f01007387 */ /* 0x0043e80000100800 */
[----:B-1----:R-:W2:Y:S04]  /*37570*/  LDL.LU R47, [R1+0x594] ;  /* 0x00059400012f7983 */ /* 0x002ea80000300800 */
[----:B------:R-:W2:Y:S01]  /*37580*/  LDL.LU R44, [R1+0x59c] ;  /* 0x00059c00012c7983 */ /* 0x000ea20000300800 */
[----:B------:R-:W-:Y:S01]  /*37590*/  IMAD.X R30, R6, 0x1, R30, P3 ;  /* 0x00000001061e7824 */ /* 0x000fe200018e061e */
[----:B----4-:R-:W-:Y:S01]  /*375a0*/  IADD3 R46, P3, PT, R5, R46, RZ ;  /* 0x0000002e052e7210 */ /* 0x010fe20007f7e0ff */
[----:B0-----:R-:W-:Y:S01]  /*375b0*/  @!P1 IMAD.MOV.U32 R8, RZ, RZ, R17 ;  /* 0x000000ffff089224 */ /* 0x001fe200078e0011 */
[----:B------:R-:W-:Y:S01]  /*375c0*/  PRMT R11, RZ, 0x7610, R11 ;  /* 0x00007610ff0b7816 */ /* 0x000fe2000000000b */
[----:B------:R-:W-:Y:S01]  /*375d0*/  @!P1 IMAD.MOV.U32 R9, RZ, RZ, R30 ;  /* 0x000000ffff099224 */ /* 0x000fe200078e001e */
[----:B------:R-:W-:-:S02]  /*375e0*/  PRMT R38, RZ, 0x7610, R38 ;  /* 0x00007610ff267816 */ /* 0x000fc40000000026 */
[----:B---3--:R-:W-:Y:S02]  /*375f0*/  IADD3 R43, P4, PT, R5, R43, RZ ;  /* 0x0000002b052b7210 */ /* 0x008fe40007f9e0ff */
[----:B------:R0:W3:Y:S04]  /*37600*/  @!P1 LDG.E.U8 R11, desc[UR18][R8.64] ;  /* 0x00000012080b9981 */ /* 0x0000e8000c1e1100 */
[----:B------:R-:W-:Y:S04]  /*37610*/  STL [R1+0x57c], R30 ;  /* 0x00057c1e01007387 */ /* 0x000fe80000100800 */
[----:B------:R-:W4:Y:S01]  /*37620*/  LDL.LU R42, [R1+0x5a4] ;  /* 0x0005a400012a7983 */ /* 0x000f220000300800 */
[----:B0-----:R-:W-:-:S03]  /*37630*/  @!P1 IMAD.MOV.U32 R8, RZ, RZ, R46 ;  /* 0x000000ffff089224 */ /* 0x001fc600078e002e */
[----:B------:R-:W-:Y:S01]  /*37640*/  STL [R1+0x598], R46 ;  /* 0x0005982e01007387 */ /* 0x000fe20000100800 */
[----:B------:R-:W-:-:S03]  /*37650*/  PRMT R18, RZ, 0x7610, R18 ;  /* 0x00007610ff127816 */ /* 0x000fc60000000012 */
[----:B------:R0:W-:Y:S04]  /*37660*/  STL [R1+0x90], R41 ;  /* 0x0000902901007387 */ /* 0x0001e80000100800 */
[----:B0-----:R-:W4:Y:S04]  /*37670*/  LDL.LU R41, [R1+0x5ac] ;  /* 0x0005ac0001297983 */ /* 0x001f280000300800 */
[----:B------:R-:W4:Y:S04]  /*37680*/  LDL.LU R17, [R1+0x5b0] ;  /* 0x0005b00001117983 */ /* 0x000f280000300800 */
[----:B------:R-:W4:Y:S01]  /*37690*/  LDL.LU R30, [R1+0x5b8] ;  /* 0x0005b800011e7983 */ /* 0x000f220000300800 */
[----:B--2---:R-:W-:-:S04]  /*376a0*/  IMAD.X R47, R6, 0x1, R47, P3 ;  /* 0x00000001062f7824 */ /* 0x004fc800018e062f */
[----:B------:R-:W-:Y:S02]  /*376b0*/  @!P1 IMAD.MOV.U32 R9, RZ, RZ, R47 ;  /* 0x000000ffff099224 */ /* 0x000fe400078e002f */
[----:B------:R-:W-:-:S03]  /*376c0*/  IMAD.X R44, R6, 0x1, R44, P4 ;  /* 0x00000001062c7824 */ /* 0x000fc600020e062c */
[----:B------:R0:W2:Y:S02]  /*376d0*/  @!P1 LDG.E.U8 R38, desc[UR18][R8.64] ;  /* 0x0000001208269981 */ /* 0x0000a4000c1e1100 */
[----:B0-----:R-:W-:Y:S02]  /*376e0*/  @!P1 IMAD.MOV.U32 R8, RZ, RZ, R43 ;  /* 0x000000ffff089224 */ /* 0x001fe400078e002b */
[----:B------:R-:W-:-:S05]  /*376f0*/  @!P1 IMAD.MOV.U32 R9, RZ, RZ, R44 ;  /* 0x000000ffff099224 */ /* 0x000fca00078e002c */
[----:B------:R0:W2:Y:S01]  /*37700*/  @!P1 LDG.E.U8 R18, desc[UR18][R8.64] ;  /* 0x0000001208129981 */ /* 0x0000a2000c1e1100 */
[----:B------:R-:W-:-:S03]  /*37710*/  IADD3 R33, P3, PT, R5, R33, RZ ;  /* 0x0000002105217210 */ /* 0x000fc60007f7e0ff */
[----:B---3--:R1:W-:Y:S02]  /*37720*/  STL [R1+0x8c], R11 ;  /* 0x00008c0b01007387 */ /* 0x0083e40000100800 */
[----:B----4-:R-:W-:Y:S02]  /*37730*/  IMAD.X R42, R6, 0x1, R42, P3 ;  /* 0x00000001062a7824 */ /* 0x010fe400018e062a */
[----:B-1----:R-:W3:Y:S04]  /*37740*/  LDL.LU R11, [R1+0x5c0] ;  /* 0x0005c000010b7983 */ /* 0x002ee80000300800 */
[----:B------:R-:W-:Y:S04]  /*37750*/  STL [R1+0x5a0], R43 ;  /* 0x0005a02b01007387 */ /* 0x000fe80000100800 */
[----:B------:R-:W-:Y:S04]  /*37760*/  STL [R1+0x594], R47 ;  /* 0x0005942f01007387 */ /* 0x000fe80000100800 */
[----:B------:R-:W-:Y:S04]  /*37770*/  STL [R1+0x5a8], R33 ;  /* 0x0005a82101007387 */ /* 0x000fe80000100800 */
[----:B------:R-:W-:Y:S01]  /*37780*/  STL [R1+0x59c], R44 ;  /* 0x00059c2c01007387 */ /* 0x000fe20000100800 */
[----:B------:R-:W-:Y:S01]  /*37790*/  IADD3 R17, P3, PT, R5, R17, RZ ;  /* 0x0000001105117210 */ /* 0x000fe20007f7e0ff */
[----:B0-----:R-:W-:Y:S01]  /*377a0*/  @!P1 IMAD.MOV.U32 R8, RZ, RZ, R33 ;  /* 0x000000ffff089224 */ /* 0x001fe200078e0021 */
[----:B------:R-:W-:Y:S01]  /*377b0*/  PRMT R13, RZ, 0x7610, R13 ;  /* 0x00007610ff0d7816 */ /* 0x000fe2000000000d */
[----:B------:R-:W-:-:S02]  /*377c0*/  @!P1 IMAD.MOV.U32 R9, RZ, RZ, R42 ;  /* 0x000000ffff099224 */ /* 0x000fc400078e002a */
[----:B------:R-:W-:Y:S01]  /*377d0*/  IMAD.X R41, R6, 0x1, R41, P3 ;  /* 0x0000000106297824 */ /* 0x000fe200018e0629 */
[----:B------:R-:W-:Y:S02]  /*377e0*/  PRMT R40, RZ, 0x7610, R40 ;  /* 0x00007610ff287816 */ /* 0x000fe40000000028 */
[----:B------:R0:W4:Y:S02]  /*377f0*/  @!P1 LDG.E.U8 R13, desc[UR18][R8.64] ;  /* 0x00000012080d9981 */ /* 0x000124000c1e1100 */
[----:B0-----:R-:W-:Y:S02]  /*37800*/  @!P1 IMAD.MOV.U32 R8, RZ, RZ, R17 ;  /* 0x000000ffff089224 */ /* 0x001fe400078e0011 */
[----:B------:R-:W-:-:S05]  /*37810*/  @!P1 IMAD.MOV.U32 R9, RZ, RZ, R41 ;  /* 0x000000ffff099224 */ /* 0x000fca00078e0029 */
[----:B------:R0:W4:Y:S04]  /*37820*/  @!P1 LDG.E.U8 R40, desc[UR18][R8.64] ;  /* 0x0000001208289981 */ /* 0x000128000c1e1100 */
[----:B--2---:R1:W-:Y:S04]  /*37830*/  STL [R1+0x88], R38 ;  /* 0x0000882601007387 */ /* 0x0043e80000100800 */
[----:B-1----:R-:W2:Y:S04]  /*37840*/  LDL.LU R38, [R1+0x5b4] ;  /* 0x0005b40001267983 */ /* 0x002ea80000300800 */
[----:B------:R-:W-:Y:S04]  /*37850*/  STL [R1+0x5a4], R42 ;  /* 0x0005a42a01007387 */ /* 0x000fe80000100800 */
[----:B------:R1:W-:Y:S04]  /*37860*/  STL [R1+0x84], R18 ;  /* 0x0000841201007387 */ /* 0x0003e80000100800 */
[----:B-1----:R-:W2:Y:S01]  /*37870*/  LDL.LU R18, [R1+0x5bc] ;  /* 0x0005bc0001127983 */ /* 0x002ea20000300800 */
[----:B------:R-:W-:-:S02]  /*37880*/  IADD3 R30, P4, PT, R5, R30, RZ ;  /* 0x0000001e051e7210 */ /* 0x000fc40007f9e0ff */
[----:B------:R-:W-:Y:S01]  /*37890*/  PRMT R23, RZ, 0x7610, R23 ;  /* 0x00007610ff177816 */ /* 0x000fe20000000017 */
[----:B------:R-:W2:Y:S01]  /*378a0*/  LDL.LU R33, [R1+0x5d8] ;  /* 0x0005d80001217983 */ /* 0x000ea20000300800 */
[----:B---3--:R-:W-:Y:S01]  /*378b0*/  IADD3 R11, P3, PT, R5, R11, RZ ;  /* 0x0000000b050b7210 */ /* 0x008fe20007f7e0ff */
[----:B0-----:R-:W-:Y:S02]  /*378c0*/  @!P1 IMAD.MOV.U32 R8, RZ, RZ, R30 ;  /* 0x000000ffff089224 */ /* 0x001fe400078e001e */
[----:B------:R-:W-:Y:S01]  /*378d0*/  STL [R1+0x5b0], R17 ;  /* 0x0005b01101007387 */ /* 0x000fe20000100800 */
[----:B------:R-:W-:-:S03]  /*378e0*/  PRMT R10, RZ, 0x7610, R10 ;  /* 0x00007610ff0a7816 */ /* 0x000fc6000000000a */
[----:B----4-:R0:W-:Y:S04]  /*378f0*/  STL [R1+0x80], R13 ;  /* 0x0000800d01007387 */ /* 0x0101e80000100800 */
[----:B0-----:R-:W3:Y:S04]  /*37900*/  LDL.LU R13, [R1+0x5e0] ;  /* 0x0005e000010d7983 */ /* 0x001ee80000300800 */
[----:B------:R-:W-:Y:S04]  /*37910*/  STL [R1+0x5b8], R30 ;  /* 0x0005b81e01007387 */ /* 0x000fe80000100800 */
[----:B------:R-:W-:Y:S04]  /*37920*/  STL [R1+0x5ac], R41 ;  /* 0x0005ac2901007387 */ /* 0x000fe80000100800 */
[----:B------:R-:W-:Y:S04]  /*37930*/  STL [R1+0x5c0], R11 ;  /* 0x0005c00b01007387 */ /* 0x000fe80000100800 */
[----:B------:R-:W4:Y:S01]  /*37940*/  LDL.LU R17, [R1+0x5e8] ;  /* 0x0005e80001117983 */ /* 0x000f220000300800 */
[----:B--2---:R-:W-:-:S04]  /*37950*/  IMAD.X R38, R6, 0x1, R38, P4 ;  /* 0x0000000106267824 */ /* 0x004fc800020e0626 */
[----:B------:R-:W-:-:S05]  /*37960*/  @!P1 IMAD.MOV.U32 R9, RZ, RZ, R38 ;  /* 0x000000ffff099224 */ /* 0x000fca00078e0026 */
[----:B------:R0:W2:Y:S04]  /*37970*/  @!P1 LDG.E.U8 R23, desc[UR18][R8.64] ;  /* 0x0000001208179981 */ /* 0x0000a8000c1e1100 */
[----:B------:R-:W-:Y:S01]  /*37980*/  STL [R1+0x5b4], R38 ;  /* 0x0005b42601007387 */ /* 0x000fe20000100800 */
[----:B------:R-:W-:Y:S02]  /*37990*/  IMAD.X R18, R6, 0x1, R18, P3 ;  /* 0x0000000106127824 */ /* 0x000fe400018e0612 */
[----:B0-----:R-:W-:Y:S02]  /*379a0*/  @!P1 IMAD.MOV.U32 R8, RZ, RZ, R11 ;  /* 0x000000ffff089224 */ /* 0x001fe400078e000b */
[----:B------:R-:W-:Y:S01]  /*379b0*/  @!P1 IMAD.MOV.U32 R9, RZ, RZ, R18 ;  /* 0x000000ffff099224 */ /* 0x000fe200078e0012 */
[----:B------:R0:W-:Y:S04]  /*379c0*/  STL [R1+0x7c], R40 ;  /* 0x00007c2801007387 */ /* 0x0001e80000100800 */
[----:B------:R1:W4:Y:S04]  /*379d0*/  @!P1 LDG.E.U8 R10, desc[UR18][R8.64] ;  /* 0x00000012080a9981 */ /* 0x000328000c1e1100 */
[----:B0-----:R-:W4:Y:S04]  /*379e0*/  LDL.LU R40, [R1+0x5d4] ;  /* 0x0005d40001287983 */ /* 0x001f280000300800 */
[----:B------:R-:W4:Y:S01]  /*379f0*/  LDL.LU R38, [R1+0x5dc] ;  /* 0x0005dc0001267983 */ /* 0x000f220000300800 */
[----:B------:R-:W-:-:S03]  /*37a00*/  IADD3 R33, P3, PT, R5, R33, RZ ;  /* 0x0000002105217210 */ /* 0x000fc60007f7e0ff */
[----:B------:R-:W-:Y:S01]  /*37a10*/  STL [R1+0x5bc], R18 ;  /* 0x0005bc1201007387 */ /* 0x000fe20000100800 */
[----:B------:R-:W-:Y:S01]  /*37a20*/  PRMT R39, RZ, 0x7610, R39 ;  /* 0x00007610ff277816 */ /* 0x000fe20000000027 */
[----:B-1----:R-:W-:Y:S01]  /*37a30*/  @!P1 IMAD.MOV.U32 R8, RZ, RZ, R33 ;  /* 0x000000ffff089224 */ /* 0x002fe200078e0021 */
[C---:B---3--:R-:W-:Y:S01]  /*37a40*/  IADD3 R13, P4, PT, R5.reuse, R13, RZ ;  /* 0x0000000d050d7210 */ /* 0x048fe20007f9e0ff */
[----:B--2---:R0:W-:Y:S04]  /*37a50*/  STL [R1+0x78], R23 ;  /* 0x0000781701007387 */ /* 0x0041e80000100800 */
[----:B0-----:R-:W2:Y:S04]  /*37a60*/  LDL.LU R23, [R1+0x5e4] ;  /* 0x0005e40001177983 */ /* 0x001ea80000300800 */
[----:B------:R-:W3:Y:S04]  /*37a70*/  LDL.LU R30, [R1+0x5ec] ;  /* 0x0005ec00011e7983 */ /* 0x000ee80000300800 */
[----:B------:R-:W-:Y:S04]  /*37a80*/  STL [R1+0x5d8], R33 ;  /* 0x0005d82101007387 */ /* 0x000fe80000100800 */
[----:B------:R-:W3:Y:S01]  /*37a90*/  LDL.LU R11, [R1+0x5f0] ;  /* 0x0005f000010b7983 */ /* 0x000ee20000300800 */
[----:B----4-:R-:W-:Y:S01]  /*37aa0*/  IMAD.X R40, R6, 0x1, R40, P3 ;  /* 0x0000000106287824 */ /* 0x010fe200018e0628 */
[----:B------:R-:W-:-:S02]  /*37ab0*/  IADD3 R17, P3, PT, R5, R17, RZ ;  /* 0x0000001105117210 */ /* 0x000fc40007f7e0ff */
[----:B------:R-:W4:Y:S04]  /*37ac0*/  LDL.LU R18, [R1+0x5f8] ;  /* 0x0005f80001127983 */ /* 0x000f280000300800 */
[----:B------:R0:W-:Y:S01]  /*37ad0*/  STL [R1+0x74], R10 ;  /* 0x0000740a01007387 */ /* 0x0001e20000100800 */
[----:B------:R-:W-:Y:S02]  /*37ae0*/  @!P1 IMAD.MOV.U32 R9, RZ, RZ, R40 ;  /* 0x000000ffff099224 */ /* 0x000fe400078e0028 */
[----:B------:R-:W-:-:S03]  /*37af0*/  IMAD.X R38, R6, 0x1, R38, P4 ;  /* 0x0000000106267824 */ /* 0x000fc600020e0626 */
[----:B------:R1:W4:Y:S04]  /*37b00*/  @!P1 LDG.E.U8 R39, desc[UR18][R8.64] ;  /* 0x0000001208279981 */ /* 0x000328000c1e1100 */
[----:B0-----:R-:W4:Y:S04]  /*37b10*/  LDL.LU R10, [R1+0x600] ;  /* 0x00060000010a7983 */ /* 0x001f280000300800 */
[----:B------:R0:W-:Y:S04]  /*37b20*/  STL [R1+0x5e0], R13 ;  /* 0x0005e00d01007387 */ /* 0x0001e80000100800 */
[----:B------:R-:W-:Y:S04]  /*37b30*/  STL [R1+0x5d4], R40 ;  /* 0x0005d42801007387 */ /* 0x000fe80000100800 */
[----:B------:R-:W-:Y:S04]  /*37b40*/  STL [R1+0x5e8], R17 ;  /* 0x0005e81101007387 */ /* 0x000fe80000100800 */
[----:B------:R-:W4:Y:S01]  /*37b50*/  LDL.LU R33, [R1+0x5f4] ;  /* 0x0005f40001217983 */ /* 0x000f220000300800 */
[----:B-1----:R-:W-:-:S03]  /*37b60*/  @!P1 IMAD.MOV.U32 R8, RZ, RZ, R13 ;  /* 0x000000ffff089224 */ /* 0x002fc600078e000d */
[----:B------:R-:W-:Y:S04]  /*37b70*/  STL [R1+0x5dc], R38 ;  /* 0x0005dc2601007387 */ /* 0x000fe80000100800 */
[----:B0-----:R-:W4:Y:S01]  /*37b80*/  LDL.LU R13, [R1+0x5fc] ;  /* 0x0005fc00010d7983 */ /* 0x001f220000300800 */
[----:B------:R-:W-:Y:S01]  /*37b90*/  PRMT R37, RZ, 0x7610, R37 ;  /* 0x00007610ff257816 */ /* 0x000fe20000000025 */
[----:B------:R-:W-:Y:S01]  /*37ba0*/  @!P1 IMAD.MOV.U32 R9, RZ, RZ, R38 ;  /* 0x000000ffff099224 */ /* 0x000fe200078e0026 */
[----:B------:R-:W-:-:S04]  /*37bb0*/  PRMT R36, RZ, 0x7610, R36 ;  /* 0x00007610ff247816 */ /* 0x000fc80000000024 */
[----:B------:R0:W4:Y:S01]  /*37bc0*/  @!P1 LDG.E.U8 R37, desc[UR18][R8.64] ;  /* 0x0000001208259981 */ /* 0x000122000c1e1100 */
[----:B------:R-:W-:Y:S01]  /*37bd0*/  PRMT R35, RZ, 0x7610, R35 ;  /* 0x00007610ff237816 */ /* 0x000fe20000000023 */
[----:B0-----:R-:W-:Y:S01]  /*37be0*/  @!P1 IMAD.MOV.U32 R8, RZ, RZ, R17 ;  /* 0x000000ffff089224 */ /* 0x001fe200078e0011 */
[----:B------:R-:W-:Y:S02]  /*37bf0*/  PRMT R16, RZ, 0x7610, R16 ;  /* 0x00007610ff107816 */ /* 0x000fe40000000010 */
[----:B------:R-:W-:Y:S01]  /*37c00*/  PRMT R2, RZ, 0x7610, R2 ;  /* 0x00007610ff027816 */ /* 0x000fe20000000002 */
[----:B--2---:R-:W-:-:S04]  /*37c10*/  IMAD.X R23, R6, 0x1, R23, P3 ;  /* 0x0000000106177824 */ /* 0x004fc800018e0617 */
[----:B------:R-:W-:-:S05]  /*37c20*/  @!P1 IMAD.MOV.U32 R9, RZ, RZ, R23 ;  /* 0x000000ffff099224 */ /* 0x000fca00078e0017 */
[----:B------:R0:W2:Y:S01]  /*37c30*/  @!P1 LDG.E.U8 R36, desc[UR18][R8.64] ;  /* 0x0000001208249981 */ /* 0x0000a2000c1e1100 */
[C---:B---3--:R-:W-:Y:S02]  /*37c40*/  IADD3 R11, P3, PT, R5.reuse, R11, RZ ;  /* 0x0000000b050b7210 */ /* 0x048fe40007f7e0ff */
[----:B----4-:R-:W-:-:S03]  /*37c50*/  IADD3 R18, P4, PT, R5, R18, RZ ;  /* 0x0000001205127210 */ /* 0x010fc60007f9e0ff */
[----:B------:R-:W-:Y:S02]  /*37c60*/  IMAD.X R30, R6, 0x1, R30, P3 ;  /* 0x00000001061e7824 */ /* 0x000fe400018e061e */
[----:B0-----:R-:W-:Y:S02]  /*37c70*/  @!P1 IMAD.MOV.U32 R8, RZ, RZ, R11 ;  /* 0x000000ffff089224 */ /* 0x001fe400078e000b */
[----:B------:R-:W-:Y:S01]  /*37c80*/  @!P1 IMAD.MOV.U32 R9, RZ, RZ, R30 ;  /* 0x000000ffff099224 */ /* 0x000fe200078e001e */
[----:B------:R0:W-:Y:S04]  /*37c90*/  STL [R1+0x5e4], R23 ;  /* 0x0005e41701007387 */ /* 0x0001e80000100800 */
[----:B------:R1:W3:Y:S01]  /*37ca0*/  @!P1 LDG.E.U8 R35, desc[UR18][R8.64] ;  /* 0x0000001208239981 */ /* 0x0002e2000c1e1100 */
[----:B------:R-:W-:-:S03]  /*37cb0*/  IADD3 R10, P3, PT, R5, R10, RZ ;  /* 0x0000000a050a7210 */ /* 0x000fc60007f7e0ff */
[----:B0-----:R-:W4:Y:S01]  /*37cc0*/  LDL.LU R23, [R1+0x618] ;  /* 0x0006180001177983 */ /* 0x001f220000300800 */
[----:B-1----:R-:W-:-:S03]  /*37cd0*/  @!P1 IMAD.MOV.U32 R8, RZ, RZ, R18 ;  /* 0x000000ffff089224 */ /* 0x002fc600078e0012 */
[----:B------:R-:W2:Y:S01]  /*37ce0*/  LDL.LU R17, [R1+0x620] ;  /* 0x0006200001117983 */ /* 0x000ea20000300800 */
[----:B------:R-:W-:-:S04]  /*37cf0*/  IMAD.X R33, R6, 0x1, R33, P4 ;  /* 0x0000000106217824 */ /* 0x000fc800020e0621 */
[----:B------:R-:W-:Y:S01]  /*37d00*/  @!P1 IMAD.MOV.U32 R9, RZ, RZ, R33 ;  /* 0x000000ffff099224 */ /* 0x000fe200078e0021 */
[----:B------:R-:W-:Y:S01]  /*37d10*/  STL [R1+0x5f0], R11 ;  /* 0x0005f00b01007387 */ /* 0x000fe20000100800 */
[----:B------:R-:W-:-:S03]  /*37d20*/  IMAD.X R13, R6, 0x1, R13, P3 ;  /* 0x00000001060d7824 */ /* 0x000fc600018e060d */
[----:B------:R-:W-:Y:S04]  /*37d30*/  STL [R1+0x5f8], R18 ;  /* 0x0005f81201007387 */ /* 0x000fe80000100800 */
[----:B------:R0:W3:Y:S04]  /*37d40*/  @!P1 LDG.E.U8 R16, desc[UR18][R8.64] ;  /* 0x0000001208109981 */ /* 0x0000e8000c1e1100 */
[----:B------:R1:W-:Y:S04]  /*37d50*/  STL [R1+0x5ec], R30 ;  /* 0x0005ec1e01007387 */ /* 0x0003e80000100800 */
[----:B------:R-:W-:Y:S01]  /*37d60*/  STL [R1+0x600], R10 ;  /* 0x0006000a01007387 */ /* 0x000fe20000100800 */
[----:B0-----:R-:W-:-:S02]  /*37d70*/  @!P1 IMAD.MOV.U32 R8, RZ, RZ, R10 ;  /* 0x000000ffff089224 */ /* 0x001fc400078e000a */
[----:B------:R-:W-:Y:S01]  /*37d80*/  @!P1 IMAD.MOV.U32 R9, RZ, RZ, R13 ;  /* 0x000000ffff099224 */ /* 0x000fe200078e000d */
[----:B-1----:R-:W3:Y:S04]  /*37d90*/  LDL.LU R30, [R1+0x614] ;  /* 0x00061400011e7983 */ /* 0x002ee80000300800 */
[----:B------:R0:W-:Y:S04]  /*37da0*/  STL [R1+0x5f4], R33 ;  /* 0x0005f42101007387 */ /* 0x0001e80000100800 */
[----:B------:R-:W3:Y:S04]  /*37db0*/  LDL.LU R11, [R1+0x628] ;  /* 0x00062800010b7983 */ /* 0x000ee80000300800 */
[----:B------:R1:W3:Y:S04]  /*37dc0*/  @!P1 LDG.E.U8 R2, desc[UR18][R8.64] ;  /* 0x0000001208029981 */ /* 0x0002e8000c1e1100 */
[----:B0-----:R-:W3:Y:S04]  /*37dd0*/  LDL.LU R33, [R1+0x61c] ;  /* 0x00061c0001217983 */ /* 0x001ee80000300800 */
[----:B------:R-:W-:Y:S04]  /*37de0*/  STL [R1+0x5fc], R13 ;  /* 0x0005fc0d01007387 */ /* 0x000fe80000100800 */
[----:B------:R-:W-:Y:S04]  /*37df0*/  STL [R1+0x70], R39 ;  /* 0x0000702701007387 */ /* 0x000fe80000100800 */
[----:B------:R-:W3:Y:S04]  /*37e00*/  LDL.LU R18, [R1+0x624] ;  /* 0x0006240001127983 */ /* 0x000ee80000300800 */
[----:B------:R-:W3:Y:S01]  /*37e10*/  LDL.LU R10, [R1+0x630] ;  /* 0x00063000010a7983 */ /* 0x000ee20000300800 */
[----:B------:R-:W-:-:S02]  /*37e20*/  PRMT R34, RZ, 0x7610, R34 ;  /* 0x00007610ff227816 */ /* 0x000fc40000000022 */
[----:B------:R-:W-:Y:S02]  /*37e30*/  PRMT R26, RZ, 0x7610, R26 ;  /* 0x00007610ff1a7816 */ /* 0x000fe4000000001a */
[----:B----4-:R-:W-:-:S05]  /*37e40*/  IADD3 R23, P3, PT, R5, R23, RZ ;  /* 0x0000001705177210 */ /* 0x010fca0007f7e0ff */
[----:B------:R-:W-:Y:S01]  /*37e50*/  STL [R1+0x618], R23 ;  /* 0x0006181701007387 */ /* 0x000fe20000100800 */
[----:B--2---:R-:W-:-:S03]  /*37e60*/  IADD3 R17, P4, PT, R5, R17, RZ ;  /* 0x0000001105117210 */ /* 0x004fc60007f9e0ff */
[----:B------:R-:W-:Y:S01]  /*37e70*/  STL [R1+0x6c], R37 ;  /* 0x00006c2501007387 */ /* 0x000fe20000100800 */
[----:B-1----:R-:W-:-:S03]  /*37e80*/  @!P1 IMAD.MOV.U32 R8, RZ, RZ, R23 ;  /* 0x000000ffff089224 */ /* 0x002fc600078e0017 */
[----:B---3--:R0:W-:Y:S04]  /*37e90*/  STL [R1+0x60], R16 ;  /* 0x0000601001007387 */ /* 0x0081e80000100800 */
[----:B0-----:R-:W2:Y:S01]  /*37ea0*/  LDL.LU R16, [R1+0x638] ;  /* 0x0006380001107983 */ /* 0x001ea20000300800 */
[----:B------:R-:W-:-:S03]  /*37eb0*/  IMAD.X R30, R6, 0x1, R30, P3 ;  /* 0x00000001061e7824 */ /* 0x000fc600018e061e */
[----:B------:R-:W3:Y:S01]  /*37ec0*/  LDL.LU R13, [R1+0x640] ;  /* 0x00064000010d7983 */ /* 0x000ee20000300800 */
[----:B------:R-:W-:Y:S01]  /*37ed0*/  @!P1 IMAD.MOV.U32 R9, RZ, RZ, R30 ;  /* 0x000000ffff099224 */ /* 0x000fe200078e001e */
[----:B------:R-:W-:-:S04]  /*37ee0*/  IADD3 R11, P3, PT, R5, R11, RZ ;  /* 0x0000000b050b7210 */ /* 0x000fc80007f7e0ff */
[----:B------:R0:W4:Y:S04]  /*37ef0*/  @!P1 LDG.E.U8 R34, desc[UR18][R8.64] ;  /* 0x0000001208229981 */ /* 0x000128000c1e1100 */
[----:B------:R-:W-:Y:S04]  /*37f00*/  STL [R1+0x12e8], R2 ;  /* 0x0012e80201007387 */ /* 0x000fe80000100800 */
[----:B------:R-:W-:Y:S01]  /*37f10*/  STL [R1+0x68], R36 ;  /* 0x0000682401007387 */ /* 0x000fe20000100800 */
[----:B------:R-:W-:-:S03]  /*37f20*/  IMAD.X R33, R6, 0x1, R33, P4 ;  /* 0x0000000106217824 */ /* 0x000fc600020e0621 */
[----:B------:R-:W-:Y:S04]  /*37f30*/  STL [R1+0x620], R17 ;  /* 0x0006201101007387 */ /* 0x000fe80000100800 */
[----:B------:R1:W-:Y:S04]  /*37f40*/  STL [R1+0x614], R30 ;  /* 0x0006141e01007387 */ /* 0x0003e80000100800 */
[----:B------:R-:W-:Y:S01]  /*37f50*/  STL [R1+0x628], R11 ;  /* 0x0006280b01007387 */ /* 0x000fe20000100800 */
[----:B0-----:R-:W-:-:S03]  /*37f60*/  @!P1 IMAD.MOV.U32 R8, RZ, RZ, R17 ;  /* 0x000000ffff089224 */ /* 0x001fc600078e0011 */
[----:B------:R-:W3:Y:S01]  /*37f70*/  LDL.LU R23, [R1+0x62c] ;  /* 0x00062c0001177983 */ /* 0x000ee20000300800 */
[----:B------:R-:W-:-:S03]  /*37f80*/  @!P1 IMAD.MOV.U32 R9, RZ, RZ, R33 ;  /* 0x000000ffff099224 */ /* 0x000fc600078e0021 */
[----:B------:R-:W-:Y:S04]  /*37f90*/  STL [R1+0x61c], R33 ;  /* 0x00061c2101007387 */ /* 0x000fe80000100800 */
[----:B-1----:R-:W4:Y:S04]  /*37fa0*/  LDL.LU R30, [R1+0x634] ;  /* 0x00063400011e7983 */ /* 0x002f280000300800 */
[----:B------:R0:W4:Y:S04]  /*37fb0*/  @!P1 LDG.E.U8 R26, desc[UR18][R8.64] ;  /* 0x00000012081a9981 */ /* 0x000128000c1e1100 */
[----:B------:R-:W-:Y:S04]  /*37fc0*/  STL [R1+0x64], R35 ;  /* 0x0000642301007387 */ /* 0x000fe80000100800 */
[----:B------:R-:W4:Y:S01]  /*37fd0*/  LDL.LU R17, [R1+0x63c] ;  /* 0x00063c0001117983 */ /* 0x000f220000300800 */
[----:B------:R-:W-:Y:S01]  /*37fe0*/  IMAD.X R18, R6, 0x1, R18, P3 ;  /* 0x0000000106127824 */ /* 0x000fe200018e0612 */
[----:B------:R-:W-:Y:S01]  /*37ff0*/  IADD3 R10, P3, PT, R5, R10, RZ ;  /* 0x0000000a050a7210 */ /* 0x000fe20007f7e0ff */
[----:B0-----:R-:W-:Y:S01]  /*38000*/  @!P1 IMAD.MOV.U32 R8, RZ, RZ, R11 ;  /* 0x000000ffff089224 */ /* 0x001fe200078e000b */
[----:B------:R-:W-:Y:S01]  /*38010*/  PRMT R32, RZ, 0x7610, R32 ;  /* 0x00007610ff207816 */ /* 0x000fe20000000020 */
[----:B------:R-:W-:Y:S01]  /*38020*/  @!P1 IMAD.MOV.U32 R9, RZ, RZ, R18 ;  /* 0x000000ffff099224 */ /* 0x000fe200078e0012 */
[----:B------:R-:W-:-:S04]  /*38030*/  PRMT R31, RZ, 0x7610, R31 ;  /* 0x00007610ff1f7816 */ /* 0x000fc8000000001f */
[----:B------:R0:W4:Y:S01]  /*38040*/  @!P1 LDG.E.U8 R32, desc[UR18][R8.64] ;  /* 0x0000001208209981 */ /* 0x000122000c1e1100 */
[----:B------:R-:W-:-:S03]  /*38050*/  PRMT R24, RZ, 0x7610, R24 ;  /* 0x00007610ff187816 */ /* 0x000fc60000000018 */
[----:B------:R-:W-:Y:S01]  /*38060*/  STL [R1+0x624], R18 ;  /* 0x0006241201007387 */ /* 0x000fe20000100800 */
[----:B0-----:R-:W-:Y:S01]  /*38070*/  @!P1 IMAD.MOV.U32 R8, RZ, RZ, R10 ;  /* 0x000000ffff089224 */ /* 0x001fe200078e000a */
[----:B------:R-:W-:Y:S02]  /*38080*/  PRMT R3, RZ, 0x7610, R3 ;  /* 0x00007610ff037816 */ /* 0x000fe40000000003 */
[C---:B--2---:R-:W-:Y:S01]  /*38090*/  IADD3 R16, P4, PT, R5.reuse, R16, RZ ;  /* 0x0000001005107210 */ /* 0x044fe20007f9e0ff */
[----:B---3--:R-:W-:Y:S01]  /*380a0*/  IMAD.X R23, R6, 0x1, R23, P3 ;  /* 0x0000000106177824 */ /* 0x008fe200018e0617 */
[----:B------:R-:W-:-:S03]  /*380b0*/  IADD3 R13, P3, PT, R5, R13, RZ ;  /* 0x0000000d050d7210 */ /* 0x000fc60007f7e0ff */
[----:B------:R-:W-:Y:S02]  /*380c0*/  @!P1 IMAD.MOV.U32 R9, RZ, RZ, R23 ;  /* 0x000000ffff099224 */ /* 0x000fe400078e0017 */
[----:B----4-:R-:W-:-:S03]  /*380d0*/  IMAD.X R30, R6, 0x1, R30, P4 ;  /* 0x00000001061e7824 */ /* 0x010fc600020e061e */
[----:B------:R0:W2:Y:S04]  /*380e0*/  @!P1 LDG.E.U8 R31, desc[UR18][R8.64] ;  /* 0x00000012081f9981 */ /* 0x0000a8000c1e1100 */
[----:B------:R1:W-:Y:S01]  /*380f0*/  STL [R1+0x54], R26 ;  /* 0x0000541a01007387 */ /* 0x0003e20000100800 */
[----:B0-----:R-:W-:Y:S02]  /*38100*/  @!P1 IMAD.MOV.U32 R8, RZ, RZ, R16 ;  /* 0x000000ffff089224 */ /* 0x001fe400078e0010 */
[----:B------:R-:W-:Y:S01]  /*38110*/  @!P1 IMAD.MOV.U32 R9, RZ, RZ, R30 ;  /* 0x000000ffff099224 */ /* 0x000fe200078e001e */
[----:B-1----:R-:W3:Y:S01]  /*38120*/  LDL.LU R26, [R1+0x654] ;  /* 0x00065400011a7983 */ /* 0x002ee20000300800 */
[----:B------:R-:W-:-:S03]  /*38130*/  IMAD.X R17, R6, 0x1, R17, P3 ;  /* 0x0000000106117824 */ /* 0x000fc600018e0611 */
[----:B------:R-:W4:Y:S04]  /*38140*/  LDL.LU R11, [R1+0x658] ;  /* 0x00065800010b7983 */ /* 0x000f280000300800 */
[----:B------:R-:W-:Y:S04]  /*38150*/  STL [R1+0x630], R10 ;  /* 0x0006300a01007387 */ /* 0x000fe80000100800 */
[----:B------:R-:W2:Y:S04]  /*38160*/  LDL.LU R18, [R1+0x660] ;  /* 0x0006600001127983 */ /* 0x000ea80000300800 */
[----:B------:R-:W-:Y:S04]  /*38170*/  STL [R1+0x638], R16 ;  /* 0x0006381001007387 */ /* 0x000fe80000100800 */
[----:B------:R0:W2:Y:S04]  /*38180*/  @!P1 LDG.E.U8 R24, desc[UR18][R8.64] ;  /* 0x0000001208189981 */ /* 0x0000a8000c1e1100 */
[----:B------:R1:W-:Y:S04]  /*38190*/  STL [R1+0x62c], R23 ;  /* 0x00062c1701007387 */ /* 0x0003e80000100800 */
[----:B------:R-:W-:Y:S01]  /*381a0*/  STL [R1+0x640], R13 ;  /* 0x0006400d01007387 */ /* 0x000fe20000100800 */
[----:B0-----:R-:W-:-:S02]  /*381b0*/  @!P1 IMAD.MOV.U32 R8, RZ, RZ, R13 ;  /* 0x000000ffff089224 */ /* 0x001fc400078e000d */
[----:B------:R-:W-:Y:S01]  /*381c0*/  @!P1 IMAD.MOV.U32 R9, RZ, RZ, R17 ;  /* 0x000000ffff099224 */ /* 0x000fe200078e0011 */
[----:B-1----:R-:W2:Y:S04]  /*381d0*/  LDL.LU R23, [R1+0x65c] ;  /* 0x00065c0001177983 */ /* 0x002ea80000300800 */
[----:B------:R-:W-:Y:S04]  /*381e0*/  STL [R1+0x634], R30 ;  /* 0x0006341e01007387 */ /* 0x000fe80000100800 */
[----:B------:R-:W2:Y:S04]  /*381f0*/  LDL.LU R10, [R1+0x668] ;  /* 0x00066800010a7983 */ /* 0x000ea80000300800 */
[----:B------:R0:W2:Y:S04]  /*38200*/  @!P1 LDG.E.U8 R3, desc[UR18][R8.64] ;  /* 0x0000001208039981 */ /* 0x0000a8000c1e1100 */
[----:B------:R-:W-:Y:S04]  /*38210*/  STL [R1+0x58], R34 ;  /* 0x0000582201007387 */ /* 0x000fe80000100800 */
[----:B------:R-:W2:Y:S04]  /*38220*/  LDL.LU R16, [R1+0x664] ;  /* 0x0006640001107983 */ /* 0x000ea80000300800 */
[----:B------:R1:W-:Y:S01]  /*38230*/  STL [R1+0x63c], R17 ;  /* 0x00063c1101007387 */ /* 0x0003e20000100800 */
[----:B------:R-:W-:-:S03]  /*38240*/  PRMT R29, RZ, 0x7610, R29 ;  /* 0x00007610ff1d7816 */ /* 0x000fc6000000001d */
[----:B-1----:R-:W2:Y:S04]  /*38250*/  LDL.LU R17, [R1+0x66c] ;  /* 0x00066c0001117983 */ /* 0x002ea80000300800 */
[----:B------:R-:W2:Y:S01]  /*38260*/  LDL.LU R13, [R1+0x670] ;  /* 0x00067000010d7983 */ /* 0x000ea20000300800 */
[----:B------:R-:W-:Y:S02]  /*38270*/  PRMT R12, RZ, 0x7610, R12 ;  /* 0x00007610ff0c7816 */ /* 0x000fe4000000000c */
[----:B----4-:R-:W-:-:S05]  /*38280*/  IADD3 R11, P3, PT, R5, R11, RZ ;  /* 0x0000000b050b7210 */ /* 0x010fca0007f7e0ff */
[C---:B---3--:R-:W-:Y:S01]  /*38290*/  IMAD.X R26, R6.reuse, 0x1, R26, P3 ;  /* 0x00000001061a7824 */ /* 0x048fe200018e061a */
[----:B------:R-:W-:Y:S01]  /*382a0*/  STL [R1+0x658], R11 ;  /* 0x0006580b01007387 */ /* 0x000fe20000100800 */
[----:B--2---:R-:W-:Y:S01]  /*382b0*/  IADD3 R18, P4, PT, R5, R18, RZ ;  /* 0x0000001205127210 */ /* 0x004fe20007f9e0ff */
[----:B0-----:R-:W-:Y:S02]  /*382c0*/  @!P1 IMAD.MOV.U32 R8, RZ, RZ, R11 ;  /* 0x000000ffff089224 */ /* 0x001fe400078e000b */
[----:B------:R-:W-:Y:S01]  /*382d0*/  @!P1 IMAD.MOV.U32 R9, RZ, RZ, R26 ;  /* 0x000000ffff099224 */ /* 0x000fe200078e001a */
[----:B------:R0:W-:Y:S04]  /*382e0*/  STL [R1+0x48], R24 ;  /* 0x0000481801007387 */ /* 0x0001e80000100800 */
[----:B------:R1:W2:Y:S04]  /*382f0*/  @!P1 LDG.E.U8 R29, desc[UR18][R8.64] ;  /* 0x00000012081d9981 */ /* 0x0002a8000c1e1100 */
[----:B0-----:R-:W3:Y:S01]  /*38300*/  LDL.LU R24, [R1+0x678] ;  /* 0x0006780001187983 */ /* 0x001ee20000300800 */
[----:B------:R-:W-:-:S02]  /*38310*/  IMAD.X R23, R6, 0x1, R23, P4 ;  /* 0x0000000106177824 */ /* 0x000fc400020e0617 */
[----:B-1----:R-:W-:Y:S01]  /*38320*/  @!P1 IMAD.MOV.U32 R8, RZ, RZ, R18 ;  /* 0x000000ffff089224 */ /* 0x002fe200078e0012 */
[----:B------:R-:W-:Y:S01]  /*38330*/  IADD3 R10, P3, PT, R5, R10, RZ ;  /* 0x0000000a050a7210 */ /* 0x000fe20007f7e0ff */
[----:B------:R-:W-:Y:S01]  /*38340*/  STL [R1+0x12ec], R3 ;  /* 0x0012ec0301007387 */ /* 0x000fe20000100800 */
[----:B------:R-:W-:-:S03]  /*38350*/  @!P1 IMAD.MOV.U32 R9, RZ, RZ, R23 ;  /* 0x000000ffff099224 */ /* 0x000fc600078e0017 */
[----:B------:R-:W-:Y:S04]  /*38360*/  STL [R1+0x50], R32 ;  /* 0x0000502001007387 */ /* 0x000fe80000100800 */
[----:B------:R-:W-:Y:S04]  /*38370*/  STL [R1+0x660], R18 ;  /* 0x0006601201007387 */ /* 0x000fe80000100800 */
[----:B------:R0:W-:Y:S04]  /*38380*/  STL [R1+0x654], R26 ;  /* 0x0006541a01007387 */ /* 0x0001e80000100800 */
[----:B------:R-:W-:Y:S04]  /*38390*/  STL [R1+0x668], R10 ;  /* 0x0006680a01007387 */ /* 0x000fe80000100800 */
[----:B------:R1:W4:Y:S04]  /*383a0*/  @!P1 LDG.E.U8 R12, desc[UR18][R8.64] ;  /* 0x00000012080c9981 */ /* 0x000328000c1e1100 */
[----:B0-----:R-:W2:Y:S04]  /*383b0*/  LDL.LU R26, [R1+0x674] ;  /* 0x00067400011a7983 */ /* 0x001ea80000300800 */
[----:B------:R-:W-:Y:S04]  /*383c0*/  STL [R1+0x65c], R23 ;  /* 0x00065c1701007387 */ /* 0x000fe80000100800 */
[----:B------:R-:W2:Y:S04]  /*383d0*/  LDL.LU R11, [R1+0x680] ;  /* 0x00068000010b7983 */ /* 0x000ea80000300800 */
[----:B------:R-:W-:Y:S04]  /*383e0*/  STL [R1+0x4c], R31 ;  /* 0x00004c1f01007387 */ /* 0x000fe80000100800 */
[----:B------:R-:W2:Y:S01]  /*383f0*/  LDL.LU R18, [R1+0x67c] ;  /* 0x00067c0001127983 */ /* 0x000ea20000300800 */
[----:B------:R-:W-:Y:S01]  /*38400*/  IMAD.X R16, R6, 0x1, R16, P3 ;  /* 0x0000000106107824 */ /* 0x000fe200018e0610 */
[----:B------:R-:W-:Y:S01]  /*38410*/  IADD3 R13, P3, PT, R5, R13, RZ ;  /* 0x0000000d050d7210 */ /* 0x000fe20007f7e0ff */
[----:B-1----:R-:W-:Y:S01]  /*38420*/  @!P1 IMAD.MOV.U32 R8, RZ, RZ, R10 ;  /* 0x000000ffff089224 */ /* 0x002fe200078e000a */
[----:B------:R-:W-:Y:S01]  /*38430*/  PRMT R28, RZ, 0x7610, R28 ;  /* 0x00007610ff1c7816 */ /* 0x000fe2000000001c */
[----:B------:R-:W-:-:S02]  /*38440*/  @!P1 IMAD.MOV.U32 R9, RZ, RZ, R16 ;  /* 0x000000ffff099224 */ /* 0x000fc400078e0010 */
[----:B------:R-:W-:Y:S01]  /*38450*/  IMAD.X R17, R6, 0x1, R17, P3 ;  /* 0x0000000106117824 */ /* 0x000fe200018e0611 */
[----:B------:R-:W-:Y:S02]  /*38460*/  PRMT R27, RZ, 0x7610, R27 ;  /* 0x00007610ff1b7816 */ /* 0x000fe4000000001b */
[----:B------:R0:W2:Y:S01]  /*38470*/  @!P1 LDG.E.U8 R28, desc[UR18][R8.64] ;  /* 0x00000012081c9981 */ /* 0x0000a2000c1e1100 */
[----:B------:R-:W-:-:S03]  /*38480*/  PRMT R19, RZ, 0x7610, R19 ;  /* 0x00007610ff137816 */ /* 0x000fc60000000013 */
[----:B------:R-:W-:Y:S01]  /*38490*/  STL [R1+0x664], R16 ;  /* 0x0006641001007387 */ /* 0x000fe20000100800 */
[----:B0-----:R-:W-:Y:S02]  /*384a0*/  @!P1 IMAD.MOV.U32 R8, RZ, RZ, R13 ;  /* 0x000000ffff089224 */ /* 0x001fe400078e000d */
[----:B------:R-:W-:-:S05]  /*384b0*/  @!P1 IMAD.MOV.U32 R9, RZ, RZ, R17 ;  /* 0x000000ffff099224 */ /* 0x000fca00078e0011 */
[----:B------:R0:W2:Y:S01]  /*384c0*/  @!P1 LDG.E.U8 R27, desc[UR18][R8.64] ;  /* 0x00000012081b9981 */ /* 0x0000a2000c1e1100 */
[----:B------:R-:W-:Y:S02]  /*384d0*/  PRMT R4, RZ, 0x7610, R4 ;  /* 0x00007610ff047816 */ /* 0x000fe40000000004 */
[----:B---3--:R-:W-:-:S05]  /*384e0*/  IADD3 R24, P4, PT, R5, R24, RZ ;  /* 0x0000001805187210 */ /* 0x008fca0007f9e0ff */
[----:B0-----:R-:W-:Y:S01]  /*384f0*/  @!P1 IMAD.MOV.U32 R8, RZ, RZ, R24 ;  /* 0x000000ffff089224 */ /* 0x001fe200078e0018 */
[----:B----4-:R0:W-:Y:S01]  /*38500*/  STL [R1+0x3c], R12 ;  /* 0x00003c0c01007387 */ /* 0x0101e20000100800 */
[----:B--2---:R-:W-:-:S04]  /*38510*/  IMAD.X R26, R6, 0x1, R26, P4 ;  /* 0x00000001061a7824 */ /* 0x004fc800020e061a */
[----:B------:R-:W-:Y:S01]  /*38520*/  @!P1 IMAD.MOV.U32 R9, RZ, RZ, R26 ;  /* 0x000000ffff099224 */ /* 0x000fe200078e001a */
[----:B0-----:R-:W2:Y:S01]  /*38530*/  LDL.LU R12, [R1+0x694] ;  /* 0x00069400010c7983 */ /* 0x001ea20000300800 */
[----:B------:R-:W-:-:S03]  /*38540*/  IADD3 R11, P3, PT, R5, R11, RZ ;  /* 0x0000000b050b7210 */ /* 0x000fc60007f7e0ff */
[----:B------:R-:W3:Y:S04]  /*38550*/  LDL.LU R10, [R1+0x698] ;  /* 0x00069800010a7983 */ /* 0x000ee80000300800 */
[----:B------:R-:W4:Y:S01]  /*38560*/  LDL.LU R23, [R1+0x69c] ;  /* 0x00069c0001177983 */ /* 0x000f220000300800 */
[----:B------:R-:W-:-:S03]  /*38570*/  IMAD.X R18, R6, 0x1, R18, P3 ;  /* 0x0000000106127824 */ /* 0x000fc600018e0612 */
[----:B------:R-:W-:Y:S04]  /*38580*/  STL [R1+0x670], R13 ;  /* 0x0006700d01007387 */ /* 0x000fe80000100800 */
[----:B------:R-:W4:Y:S04]  /*38590*/  LDL.LU R16, [R1+0x6a0] ;  /* 0x0006a00001107983 */ /* 0x000f280000300800 */
[----:B------:R-:W-:Y:S04]  /*385a0*/  STL [R1+0x678], R24 ;  /* 0x0006781801007387 */ /* 0x000fe80000100800 */
[----:B------:R0:W4:Y:S04]  /*385b0*/  @!P1 LDG.E.U8 R19, desc[UR18][R8.64] ;  /* 0x0000001208139981 */ /* 0x000128000c1e1100 */
[----:B------:R1:W-:Y:S04]  /*385c0*/  STL [R1+0x66c], R17 ;  /* 0x00066c1101007387 */ /* 0x0003e80000100800 */
[----:B------:R1:W-:Y:S01]  /*385d0*/  STL [R1+0x680], R11 ;  /* 0x0006800b01007387 */ /* 0x0003e20000100800 */
[----:B0-----:R-:W-:-:S02]  /*385e0*/  @!P1 IMAD.MOV.U32 R8, RZ, RZ, R11 ;  /* 0x000000ffff089224 */ /* 0x001fc400078e000b */
[----:B------:R-:W-:Y:S01]  /*385f0*/  @!P1 IMAD.MOV.U32 R9, RZ, RZ, R18 ;  /* 0x000000ffff099224 */ /* 0x000fe200078e0012 */
[----:B-1----:R-:W4:Y:S04]  /*38600*/  LDL.LU R17, [R1+0x6a4] ;  /* 0x0006a40001117983 */ /* 0x002f280000300800 */
[----:B------:R-:W-:Y:S04]  /*38610*/  STL [R1+0x674], R26 ;  /* 0x0006741a01007387 */ /* 0x000fe80000100800 */
[----:B------:R-:W4:Y:S04]  /*38620*/  LDL.LU R13, [R1+0x6a8] ;  /* 0x0006a800010d7983 */ /* 0x000f280000300800 */
[----:B------:R0:W4:Y:S04]  /*38630*/  @!P1 LDG.E.U8 R4, desc[UR18][R8.64] ;  /* 0x0000001208049981 */ /* 0x000128000c1e1100 */
[----:B------:R-:W-:Y:S04]  /*38640*/  STL [R1+0x40], R29 ;  /* 0x0000401d01007387 */ /* 0x000fe80000100800 */
[----:B------:R1:W-:Y:S04]  /*38650*/  STL [R1+0x67c], R18 ;  /* 0x00067c1201007387 */ /* 0x0003e80000100800 */
[----:B------:R-:W4:Y:S04]  /*38660*/  LDL.LU R24, [R1+0x6ac] ;  /* 0x0006ac0001187983 */ /* 0x000f280000300800 */
[----:B------:R-:W4:Y:S01]  /*38670*/  LDL.LU R11, [R1+0x6b0] ;  /* 0x0006b000010b7983 */ /* 0x000f220000300800 */
[----:B------:R-:W-:-:S02]  /*38680*/  PRMT R25, RZ, 0x7610, R25 ;  /* 0x00007610ff197816 */ /* 0x000fc40000000019 */
[----:B------:R-:W-:Y:S02]  /*38690*/  PRMT R21, RZ, 0x7610, R21 ;  /* 0x00007610ff157816 */ /* 0x000fe40000000015 */
[----:B---3--:R-:W-:-:S05]  /*386a0*/  IADD3 R10, P3, PT, R5, R10, RZ ;  /* 0x0000000a050a7210 */ /* 0x008fca0007f7e0ff */
[----:B------:R3:W-:Y:S01]  /*386b0*/  STL [R1+0x698], R10 ;  /* 0x0006980a01007387 */ /* 0x0007e20000100800 */
[----:B--2---:R-:W-:-:S03]  /*386c0*/  IMAD.X R12, R6, 0x1, R12, P3 ;  /* 0x00000001060c7824 */ /* 0x004fc600018e060c */
[----:B-1----:R-:W2:Y:S01]  /*386d0*/  LDL.LU R18, [R1+0x6b4] ;  /* 0x0006b40001127983 */ /* 0x002ea20000300800 */
[----:B----4-:R-:W-:Y:S01]  /*386e0*/  IADD3 R16, P4, PT, R5, R16, RZ ;  /* 0x0000001005107210 */ /* 0x010fe20007f9e0ff */
[----:B0-----:R-:W-:Y:S02]  /*386f0*/  @!P1 IMAD.MOV.U32 R8, RZ, RZ, R10 ;  /* 0x000000ffff089224 */ /* 0x001fe400078e000a */
[----:B------:R-:W-:Y:S02]  /*38700*/  @!P1 IMAD.MOV.U32 R9, RZ, RZ, R12 ;  /* 0x000000ffff099224 */ /* 0x000fe400078e000c */
[----:B------:R-:W-:-:S03]  /*38710*/  IMAD.X R23, R6, 0x1, R23, P4 ;  /* 0x0000000106177824 */ /* 0x000fc600020e0617 */
[----:B------:R0:W4:Y:S01]  /*38720*/  @!P1 LDG.E.U8 R25, desc[UR18][R8.64] ;  /* 0x0000001208199981 */ /* 0x000122000c1e1100 */
[----:B------:R-:W-:-:S03]  /*38730*/  IADD3 R13, P3, PT, R5, R13, RZ ;  /* 0x0000000d050d7210 */ /* 0x000fc60007f7e0ff */
[----:B------:R-:W-:Y:S04]  /*38740*/  STL [R1+0x12f0], R4 ;  /* 0x0012f00401007387 */ /* 0x000fe80000100800 */
[----:B------:R-:W-:Y:S04]  /*38750*/  STL [R1+0x38], R28 ;  /* 0x0000381c01007387 */ /* 0x000fe80000100800 */
[----:B------:R-:W-:Y:S04]  /*38760*/  STL [R1+0x6a0], R16 ;  /* 0x0006a01001007387 */ /* 0x000fe80000100800 */
[----:B------:R-:W-:Y:S04]  /*38770*/  STL [R1+0x694], R12 ;  /* 0x0006940c01007387 */ /* 0x000fe80000100800 */
[----:B------:R-:W-:Y:S04]  /*38780*/  STL [R1+0x6a8], R13 ;  /* 0x0006a80d01007387 */ /* 0x000fe80000100800 */
[----:B---3--:R-:W3:Y:S01]  /*38790*/  LDL.LU R10, [R1+0x6b8] ;  /* 0x0006b800010a7983 */ /* 0x008ee20000300800 */
[----:B0-----:R-:W-:-:S02]  /*387a0*/  @!P1 IMAD.MOV.U32 R8, RZ, RZ, R16 ;  /* 0x000000ffff089224 */ /* 0x001fc400078e0010 */
[----:B------:R-:W-:-:S05]  /*387b0*/  @!P1 IMAD.MOV.U32 R9, RZ, RZ, R23 ;  /* 0x000000ffff099224 */ /* 0x000fca00078e0017 */
[----:B------:R0:W4:Y:S01]  /*387c0*/  @!P1 LDG.E.U8 R21, desc[UR18][R8.64] ;  /* 0x0000001208159981 */ /* 0x000122000c1e1100 */
[C---:B------:R-:W-:Y:S01]  /*387d0*/  IMAD.X R17, R6.reuse, 0x1, R17, P3 ;  /* 0x0000000106117824 */ /* 0x040fe200018e0611 */
[----:B------:R-:W-:Y:S02]  /*387e0*/  PRMT R15, RZ, 0x7610, R15 ;  /* 0x00007610ff0f7816 */ /* 0x000fe4000000000f */
[----:B------:R-:W-:Y:S01]  /*387f0*/  IADD3 R11, P3, PT, R5, R11, RZ ;  /* 0x0000000b050b7210 */ /* 0x000fe20007f7e0ff */
[----:B------:R-:W-:Y:S01]  /*38800*/  STL [R1+0x69c], R23 ;  /* 0x00069c1701007387 */ /* 0x000fe20000100800 */
[----:B0-----:R-:W-:Y:S02]  /*38810*/  @!P1 IMAD.MOV.U32 R8, RZ, RZ, R13 ;  /* 0x000000ffff089224 */ /* 0x001fe400078e000d */
[----:B------:R-:W-:Y:S01]  /*38820*/  @!P1 IMAD.MOV.U32 R9, RZ, RZ, R17 ;  /* 0x000000ffff099224 */ /* 0x000fe200078e0011 */
[----:B------:R0:W-:Y:S01]  /*38830*/  STL [R1+0x30], R19 ;  /* 0x0000301301007387 */ /* 0x0001e20000100800 */
[----:B------:R-:W-:Y:S01]  /*38840*/  IMAD.X R24, R6, 0x1, R24, P3 ;  /* 0x0000000106187824 */ /* 0x000fe200018e0618 */
[----:B------:R-:W-:-:S02]  /*38850*/  PRMT R20, RZ, 0x7610, R20 ;  /* 0x00007610ff147816 */ /* 0x000fc40000000014 */
[----:B------:R1:W4:Y:S04]  /*38860*/  @!P1 LDG.E.U8 R15, desc[UR18][R8.64] ;  /* 0x00000012080f9981 */ /* 0x000328000c1e1100 */
[----:B0-----:R-:W4:Y:S04]  /*38870*/  LDL.LU R19, [R1+0x6bc] ;  /* 0x0006bc0001137983 */ /* 0x001f280000300800 */
[----:B------:R-:W4:Y:S01]  /*38880*/  LDL.LU R12, [R1+0x6c0] ;  /* 0x0006c000010c7983 */ /* 0x000f220000300800 */
[----:B-1----:R-:W-:Y:S02]  /*38890*/  @!P1 IMAD.MOV.U32 R8, RZ, RZ, R11 ;  /* 0x000000ffff089224 */ /* 0x002fe400078e000b */
[----:B------:R-:W-:Y:S01]  /*388a0*/  @!P1 IMAD.MOV.U32 R9, RZ, RZ, R24 ;  /* 0x000000ffff099224 */ /* 0x000fe200078e0018 */
[----:B------:R-:W-:Y:S01]  /*388b0*/  STL [R1+0x34], R27 ;  /* 0x0000341b01007387 */ /* 0x000fe20000100800 */
[----:B------:R-:W-:-:S03]  /*388c0*/  PRMT R3, RZ, 0x7610, R3 ;  /* 0x00007610ff037816 */ /* 0x000fc60000000003 */
[----:B------:R-:W4:Y:S04]  /*388d0*/  LDL.LU R16, [R1+0x6d8] ;  /* 0x0006d80001107983 */ /* 0x000f280000300800 */
[----:B------:R0:W4:Y:S04]  /*388e0*/  @!P1 LDG.E.U8 R20, desc[UR18][R8.64] ;  /* 0x0000001208149981 */ /* 0x000128000c1e1100 */
[----:B------:R1:W-:Y:S04]  /*388f0*/  STL [R1+0x6a4], R17 ;  /* 0x0006a41101007387 */ /* 0x0003e80000100800 */
[----:B------:R-:W4:Y:S04]  /*38900*/  LDL.LU R23, [R1+0x6d4] ;  /* 0x0006d40001177983 */ /* 0x000f280000300800 */
[----:B-1----:R-:W4:Y:S04]  /*38910*/  LDL.LU R17, [R1+0x6e0] ;  /* 0x0006e00001117983 */ /* 0x002f280000300800 */
[----:B------:R-:W-:Y:S04]  /*38920*/  STL [R1+0x6b0], R11 ;  /* 0x0006b00b01007387 */ /* 0x000fe80000100800 */
[----:B------:R-:W4:Y:S01]  /*38930*/  LDL.LU R13, [R1+0x6e8] ;  /* 0x0006e800010d7983 */ /* 0x000f220000300800 */
[----:B---3--:R-:W-:-:S05]  /*38940*/  IADD3 R10, P4, PT, R5, R10, RZ ;  /* 0x0000000a050a7210 */ /* 0x008fca0007f9e0ff */
[----:B--2---:R-:W-:Y:S02]  /*38950*/  IMAD.X R18, R6, 0x1, R18, P4 ;  /* 0x0000000106127824 */ /* 0x004fe400020e0612 */
[----:B0-----:R-:W-:Y:S02]  /*38960*/  @!P1 IMAD.MOV.U32 R8, RZ, RZ, R10 ;  /* 0x000000ffff089224 */ /* 0x001fe400078e000a */
[----:B------:R-:W-:Y:S01]  /*38970*/  @!P1 IMAD.MOV.U32 R9, RZ, RZ, R18 ;  /* 0x000000ffff099224 */ /* 0x000fe200078e0012 */
[----:B----4-:R0:W-:Y:S04]  /*38980*/  STL [R1+0x24], R21 ;  /* 0x0000241501007387 */ /* 0x0101e80000100800 */
[----:B------:R1:W2:Y:S04]  /*38990*/  @!P1 LDG.E.U8 R3, desc[UR18][R8.64] ;  /* 0x0000001208039981 */ /* 0x0002a8000c1e1100 */
[----:B0-----:R-:W3:Y:S04]  /*389a0*/  LDL.LU R21, [R1+0x6dc] ;  /* 0x0006dc0001157983 */ /* 0x001ee80000300800 */
[----:B------:R0:W-:Y:S01]  /*389b0*/  STL [R1+0x20], R15 ;  /* 0x0000200f01007387 */ /* 0x0001e20000100800 */
[----:B------:R-:W-:-:S02]  /*389c0*/  PRMT R0, RZ, 0x7610, R0 ;  /* 0x00007610ff007816 */ /* 0x000fc40000000000 */
[----:B------:R-:W-:Y:S01]  /*389d0*/  IADD3 R12, P3, PT, R5, R12, RZ ;  /* 0x0000000c050c7210 */ /* 0x000fe20007f7e0ff */
[----:B0-----:R-:W4:Y:S04]  /*389e0*/  LDL.LU R15, [R1+0x6e4] ;  /* 0x0006e400010f7983 */ /* 0x001f280000300800 */
[----:B------:R-:W-:Y:S01]  /*389f0*/  STL [R1+0x6b8], R10 ;  /* 0x0006b80a01007387 */ /* 0x000fe20000100800 */
[----:B------:R-:W-:-:S03]  /*38a00*/  IMAD.X R19, R6, 0x1, R19, P3 ;  /* 0x0000000106137824 */ /* 0x000fc600018e0613 */
[----:B------:R-:W-:Y:S01]  /*38a10*/  STL [R1+0x6ac], R24 ;  /* 0x0006ac1801007387 */ /* 0x000fe20000100800 */
[----:B------:R-:W-:-:S03]  /*38a20*/  IADD3 R16, P3, PT, R5, R16, RZ ;  /* 0x0000001005107210 */ /* 0x000fc60007f7e0ff */
[----:B------:R-:W-:Y:S04]  /*38a30*/  STL [R1+0x6c0], R12 ;  /* 0x0006c00c01007387 */ /* 0x000fe80000100800 */
[----:B------:R-:W4:Y:S01]  /*38a40*/  LDL.LU R11, [R1+0x6f0] ;  /* 0x0006f000010b7983 */ /* 0x000f220000300800 */
[----:B-1----:R-:W-:-:S03]  /*38a50*/  @!P1 IMAD.MOV.U32 R8, RZ, RZ, R12 ;  /* 0x000000ffff089224 */ /* 0x002fc600078e000c */
[----:B------:R-:W-:Y:S01]  /*38a60*/  STL [R1+0x6b4], R18 ;  /* 0x0006b41201007387 */ /* 0x000fe20000100800 */
[----:B------:R-:W-:-:S03]  /*38a70*/  @!P1 IMAD.MOV.U32 R9, RZ, RZ, R19 ;  /* 0x000000ffff099224 */ /* 0x000fc600078e0013 */
[----:B------:R-:W-:Y:S01]  /*38a80*/  STL [R1+0x28], R25 ;  /* 0x0000281901007387 */ /* 0x000fe20000100800 */
[----:B------:R-:W-:-:S03]  /*38a90*/  IMAD.X R23, R6, 0x1, R23, P3 ;  /* 0x0000000106177824 */ /* 0x000fc600018e0617 */
[----:B------:R0:W-:Y:S01]  /*38aa0*/  STL [R1+0x1c], R20 ;  /* 0x00001c1401007387 */ /* 0x0001e20000100800 */
[----:B------:R-:W-:Y:S02]  /*38ab0*/  IADD3 R17, P4, PT, R5, R17, RZ ;  /* 0x0000001105117210 */ /* 0x000fe40007f9e0ff */
[----:B------:R-:W-:Y:S01]  /*38ac0*/  PRMT R22, RZ, 0x7610, R22 ;  /* 0x00007610ff167816 */ /* 0x000fe20000000016 */
[----:B------:R1:W4:Y:S04]  /*38ad0*/  @!P1 LDG.E.U8 R0, desc[UR18][R8.64] ;  /* 0x0000001208009981 */ /* 0x000328000c1e1100 */
[----:B0-----:R-:W4:Y:S04]  /*38ae0*/  LDL.LU R20, [R1+0x6ec] ;  /* 0x0006ec0001147983 */ /* 0x001f280000300800 */
[----:B------:R0:W-:Y:S04]  /*38af0*/  STL [R1+0x6bc], R19 ;  /* 0x0006bc1301007387 */ /* 0x0001e80000100800 */
[----:B------:R-:W4:Y:S01]  /*38b00*/  LDL.LU R18, [R1+0x6f8] ;  /* 0x0006f80001127983 */ /* 0x000f220000300800 */
[----:B-1----:R-:W-:-:S02]  /*38b10*/  @!P1 IMAD.MOV.U32 R8, RZ, RZ, R16 ;  /* 0x000000ffff089224 */ /* 0x002fc400078e0010 */
[----:B------:R-:W-:Y:S01]  /*38b20*/  @!P1 IMAD.MOV.U32 R9, RZ, RZ, R23 ;  /* 0x000000ffff099224 */ /* 0x000fe200078e0017 */
[----:B------:R-:W4:Y:S01]  /*38b30*/  LDL.LU R10, [R1+0x700] ;  /* 0x00070000010a7983 */ /* 0x000f220000300800 */
[----:B------:R-:W-:-:S03]  /*38b40*/  PRMT R14, RZ, 0x7610, R14 ;  /* 0x00007610ff0e7816 */ /* 0x000fc6000000000e */
[----:B------:R1:W4:Y:S02]  /*38b50*/  @!P1 LDG.E.U8 R22, desc[UR18][R8.64] ;  /* 0x0000001208169981 */ /* 0x000324000c1e1100 */
[----:B-1----:R-:W-:Y:S02]  /*38b60*/  @!P1 IMAD.MOV.U32 R8, RZ, RZ, R17 ;  /* 0x000000ffff089224 */ /* 0x002fe400078e0011 */
[----:B--2---:R1:W-:Y:S04]  /*38b70*/  STL [R1+0x12f4], R3 ;  /* 0x0012f40301007387 */ /* 0x0043e80000100800 */
[----:B0-----:R-:W2:Y:S01]  /*38b80*/  LDL.LU R19, [R1+0x6f4] ;  /* 0x0006f40001137983 */ /* 0x001ea20000300800 */
[----:B---3--:R-:W-:Y:S01]  /*38b90*/  IMAD.X R21, R6, 0x1, R21, P4 ;  /* 0x0000000106157824 */ /* 0x008fe200020e0615 */
[----:B------:R-:W-:-:S02]  /*38ba0*/  IADD3 R13, P3, PT, R5, R13, RZ ;  /* 0x0000000d050d7210 */ /* 0x000fc40007f7e0ff */
[----:B------:R-:W3:Y:S01]  /*38bb0*/  LDL.LU R12, [R1+0x6fc] ;  /* 0x0006fc00010c7983 */ /* 0x000ee20000300800 */
[----:B------:R-:W-:-:S05]  /*38bc0*/  @!P1 IMAD.MOV.U32 R9, RZ, RZ, R21 ;  /* 0x000000ffff099224 */ /* 0x000fca00078e0015 */
[----:B------:R0:W3:Y:S01]  /*38bd0*/  @!P1 LDG.E.U8 R14, desc[UR18][R8.64] ;  /* 0x00000012080e9981 */ /* 0x0000e2000c1e1100 */
[----:B-1----:R-:W-:Y:S01]  /*38be0*/  PRMT R3, RZ, 0x7610, R3 ;  /* 0x00007610ff037816 */ /* 0x002fe20000000003 */
[----:B----4-:R-:W-:Y:S02]  /*38bf0*/  IMAD.X R15, R6, 0x1, R15, P3 ;  /* 0x00000001060f7824 */ /* 0x010fe400018e060f */
[----:B0-----:R-:W-:Y:S02]  /*38c00*/  @!P1 IMAD.MOV.U32 R8, RZ, RZ, R13 ;  /* 0x000000ffff089224 */ /* 0x001fe400078e000d */
[----:B------:R-:W-:Y:S01]  /*38c10*/  @!P1 IMAD.MOV.U32 R9, RZ, RZ, R15 ;  /* 0x000000ffff099224 */ /* 0x000fe200078e000f */
[----:B------:R-:W-:-:S04]  /*38c20*/  PRMT R4, RZ, 0x7610, R4 ;  /* 0x00007610ff047816 */ /* 0x000fc80000000004 */
[----:B------:R0:W4:Y:S01]  /*38c30*/  @!P1 LDG.E.U8 R3, desc[UR18][R8.64] ;  /* 0x0000001208039981 */ /* 0x000122000c1e1100 */
[----:B------:R-:W-:-:S03]  /*38c40*/  IADD3 R11, P3, PT, R5, R11, RZ ;  /* 0x0000000b050b7210 */ /* 0x000fc60007f7e0ff */
[----:B------:R1:W-:Y:S02]  /*38c50*/  STL [R1+0x6d8], R16 ;  /* 0x0006d81001007387 */ /* 0x0003e40000100800 */
[----:B0-----:R-:W-:Y:S01]  /*38c60*/  @!P1 IMAD.MOV.U32 R8, RZ, RZ, R11 ;  /* 0x000000ffff089224 */ /* 0x001fe200078e000b */
[----:B------:R-:W-:Y:S01]  /*38c70*/  PRMT R2, RZ, 0x7610, R2 ;  /* 0x00007610ff027816 */ /* 0x000fe20000000002 */
[----:B------:R-:W-:-:S04]  /*38c80*/  IMAD.X R20, R6, 0x1, R20, P3 ;  /* 0x0000000106147824 */ /* 0x000fc800018e0614 */
[----:B------:R-:W-:Y:S01]  /*38c90*/  @!P1 IMAD.MOV.U32 R9, RZ, RZ, R20 ;  /* 0x000000ffff099224 */ /* 0x000fe200078e0014 */
[----:B------:R-:W-:Y:S01]  /*38ca0*/  IADD3 R18, P4, PT, R5, R18, RZ ;  /* 0x0000001205127210 */ /* 0x000fe20007f9e0ff */
[----:B------:R-:W-:Y:S04]  /*38cb0*/  STL [R1+0x12f8], R0 ;  /* 0x0012f80001007387 */ /* 0x000fe80000100800 */
[----:B------:R0:W4:Y:S04]  /*38cc0*/  @!P1 LDG.E.U8 R4, desc[UR18][R8.64] ;  /* 0x0000001208049981 */ /* 0x000128000c1e1100 */
[----:B------:R-:W-:Y:S04]  /*38cd0*/  STL [R1+0x6e0], R17 ;  /* 0x0006e01101007387 */ /* 0x000fe80000100800 */
[----:B------:R-:W-:Y:S01]  /*38ce0*/  STL [R1+0x6d4], R23 ;  /* 0x0006d41701007387 */ /* 0x000fe20000100800 */
[----:B0-----:R-:W-:-:S03]  /*38cf0*/  @!P1 IMAD.MOV.U32 R8, RZ, RZ, R18 ;  /* 0x000000ffff089224 */ /* 0x001fc600078e0012 */
[----:B------:R-:W-:Y:S04]  /*38d00*/  STL [R1+0x6e8], R13 ;  /* 0x0006e80d01007387 */ /* 0x000fe80000100800 */
[----:B-1----:R-:W4:Y:S04]  /*38d10*/  LDL.LU R16, [R1+0x718] ;  /* 0x0007180001107983 */ /* 0x002f280000300800 */
[----:B------:R-:W-:Y:S04]  /*38d20*/  STL [R1+0x6dc], R21 ;  /* 0x0006dc1501007387 */ /* 0x000fe80000100800 */
[----:B------:R-:W-:Y:S01]  /*38d30*/  STL [R1+0x6e4], R15 ;  /* 0x0006e40f01007387 */ /* 0x000fe20000100800 */
[----:B--2---:R-:W-:-:S04]  /*38d40*/  IMAD.X R19, R6, 0x1, R19, P4 ;  /* 0x0000000106137824 */ /* 0x004fc800020e0613 */
[----:B------:R-:W-:-:S05]  /*38d50*/  @!P1 IMAD.MOV.U32 R9, RZ, RZ, R19 ;  /* 0x000000ffff099224 */ /* 0x000fca00078e0013 */
[----:B------:R0:W2:Y:S04]  /*38d60*/  @!P1 LDG.E.U8 R2, desc[UR18][R8.64] ;  /* 0x0000001208029981 */ /* 0x0000a8000c1e1100 */
[----:B---3--:R1:W-:Y:S04]  /*38d70*/  STL [R1+0xc], R14 ;  /* 0x00000c0e01007387 */ /* 0x0083e80000100800 */
[----:B-1----:R-:W3:Y:S04]  /*38d80*/  LDL.LU R14, [R1+0x720] ;  /* 0x00072000010e7983 */ /* 0x002ee80000300800 */
[----:B------:R-:W3:Y:S04]  /*38d90*/  LDL.LU R17, [R1+0x714] ;  /* 0x0007140001117983 */ /* 0x000ee80000300800 */
[----:B------:R-:W3:Y:S01]  /*38da0*/  LDL.LU R15, [R1+0x71c] ;  /* 0x00071c00010f7983 */ /* 0x000ee20000300800 */
[----:B------:R-:W-:-:S03]  /*38db0*/  IADD3 R10, P3, PT, R5, R10, RZ ;  /* 0x0000000a050a7210 */ /* 0x000fc60007f7e0ff */
[----:B------:R1:W-:Y:S04]  /*38dc0*/  STL [R1+0x6f0], R11 ;  /* 0x0006f00b01007387 */ /* 0x0003e80000100800 */
[----:B------:R-:W3:Y:S04]  /*38dd0*/  LDL.LU R13, [R1+0x724] ;  /* 0x00072400010d7983 */ /* 0x000ee80000300800 */
[----:B------:R-:W3:Y:S04]  /*38de0*/  LDL.LU R0, [R1+0x728] ;  /* 0x0007280001007983 */ /* 0x000ee80000300800 */
[----:B----4-:R4:W-:Y:S01]  /*38df0*/  STL [R1+0x12fc], R3 ;  /* 0x0012fc0301007387 */ /* 0x0109e20000100800 */
[----:B------:R-:W-:-:S03]  /*38e00*/  IMAD.X R12, R6, 0x1, R12, P3 ;  /* 0x00000001060c7824 */ /* 0x000fc600018e060c */
[----:B------:R-:W-:Y:S04]  /*38e10*/  STL [R1+0x6f8], R18 ;  /* 0x0006f81201007387 */ /* 0x000fe80000100800 */
[----:B------:R-:W-:Y:S04]  /*38e20*/  STL [R1+0x6ec], R20 ;  /* 0x0006ec1401007387 */ /* 0x000fe80000100800 */
[----:B------:R-:W-:Y:S04]  /*38e30*/  STL [R1+0x700], R10 ;  /* 0x0007000a01007387 */ /* 0x000fe80000100800 */
[----:B-1----:R-:W3:Y:S04]  /*38e40*/  LDL.LU R11, [R1+0x730] ;  /* 0x00073000010b7983 */ /* 0x002ee80000300800 */
[----:B------:R-:W-:Y:S04]  /*38e50*/  STL [R1+0x6f4], R19 ;  /* 0x0006f41301007387 */ /* 0x000fe80000100800 */
[----:B------:R-:W-:Y:S01]  /*38e60*/  STL [R1+0x1300], R4 ;  /* 0x0013000401007387 */ /* 0x000fe20000100800 */
[----:B------:R-:W-:-:S03]  /*38e70*/  PRMT R92, RZ, 0x7610, R92 ;  /* 0x00007610ff5c7816 */ /* 0x000fc6000000005c */
[----:B------:R-:W-:Y:S01]  /*38e80*/  STL [R1+0x10], R22 ;  /* 0x0000101601007387 */ /* 0x000fe20000100800 */
[----:B0-----:R-:W-:-:S03]  /*38e90*/  @!P1 IMAD.MOV.U32 R9, RZ, RZ, R12 ;  /* 0x000000ffff099224 */ /* 0x001fc600078e000c */
[----:B----4-:R-:W4:Y:S01]  /*38ea0*/  LDL.LU R3, [R1+0x738] ;  /* 0x0007380001037983 */ /* 0x010f220000300800 */
[----:B------:R-:W-:-:S03]  /*38eb0*/  @!P1 IMAD.MOV.U32 R8, RZ, RZ, R10 ;  /* 0x000000ffff089224 */ /* 0x000fc600078e000a */
[----:B------:R0:W-:Y:S01]  /*38ec0*/  STL [R1+0x6fc], R12 ;  /* 0x0006fc0c01007387 */ /* 0x0001e20000100800 */
[----:B------:R-:W-:-:S03]  /*38ed0*/  IADD3 R16, P3, PT, R5, R16, RZ ;  /* 0x0000001005107210 */ /* 0x000fc60007f7e0ff */
[----:B------:R1:W4:Y:S01]  /*38ee0*/  @!P1 LDG.E.U8 R92, desc[UR18][R8.64] ;  /* 0x00000012085c9981 */ /* 0x000322000c1e1100 */
[----:B------:R-:W-:Y:S02]  /*38ef0*/  PRMT R90, RZ, 0x7610, R90 ;  /* 0x00007610ff5a7816 */ /* 0x000fe4000000005a */
[----:B------:R-:W-:Y:S01]  /*38f00*/  PRMT R88, RZ, 0x7610, R88 ;  /* 0x00007610ff587816 */ /* 0x000fe20000000058 */
[----:B-1----:R-:W-:Y:S01]  /*38f10*/  @!P1 IMAD.MOV.U32 R8, RZ, RZ, R16 ;  /* 0x000000ffff089224 */ /* 0x002fe200078e0010 */
[----:B--2---:R1:W-:Y:S04]  /*38f20*/  STL [R1+0x1304], R2 ;  /* 0x0013040201007387 */ /* 0x0043e80000100800 */
[----:B0-----:R-:W2:Y:S04]  /*38f30*/  LDL.LU R12, [R1+0x72c] ;  /* 0x00072c00010c7983 */ /* 0x001ea80000300800 */
[----:B------:R-:W2:Y:S01]  /*38f40*/  LDL.LU R10, [R1+0x734] ;  /* 0x00073400010a7983 */ /* 0x000ea20000300800 */
[----:B---3--:R-:W-:Y:S01]  /*38f50*/  IADD3 R14, P4, PT, R5, R14, RZ ;  /* 0x0000000e050e7210 */ /* 0x008fe20007f9e0ff */
[----:B------:R-:W-:-:S04]  /*38f60*/  IMAD.X R17, R6, 0x1, R17, P3 ;  /* 0x0000000106117824 */ /* 0x000fc800018e0611 */
[----:B------:R-:W-:Y:S02]  /*38f70*/  @!P1 IMAD.MOV.U32 R9, RZ, RZ, R17 ;  /* 0x000000ffff099224 */ /* 0x000fe400078e0011 */
[----:B------:R-:W-:Y:S01]  /*38f80*/  IMAD.X R15, R6, 0x1, R15, P4 ;  /* 0x00000001060f7824 */ /* 0x000fe200020e060f */
[----:B------:R-:W-:Y:S04]  /*38f90*/  STL [R1+0x718], R16 ;  /* 0x0007181001007387 */ /* 0x000fe80000100800 */
[----:B------:R0:W3:Y:S04]  /*38fa0*/  @!P1 LDG.E.U8 R90, desc[UR18][R8.64] ;  /* 0x00000012085a9981 */ /* 0x0000e8000c1e1100 */
[----:B------:R-:W3:Y:S04]  /*38fb0*/  LDL.LU R4, [R1+0x73c] ;  /* 0x00073c0001047983 */ /* 0x000ee80000300800 */
[----:B-1----:R-:W3:Y:S01]  /*38fc0*/  LDL.LU R2, [R1+0x740] ;  /* 0x0007400001027983 */ /* 0x002ee20000300800 */
[----:B0-----:R-:W-:-:S02]  /*38fd0*/  @!P1 IMAD.MOV.U32 R8, RZ, RZ, R14 ;  /* 0x000000ffff089224 */ /* 0x001fc400078e000e */
[----:B------:R-:W-:-:S05]  /*38fe0*/  @!P1 IMAD.MOV.U32 R9, RZ, RZ, R15 ;  /* 0x000000ffff099224 */ /* 0x000fca00078e000f */
[----:B------:R0:W3:Y:S01]  /*38ff0*/  @!P1 LDG.E.U8 R88, desc[UR18][R8.64] ;  /* 0x0000001208589981 */ /* 0x0000e2000c1e1100 */
[----:B------:R-:W-:Y:S02]  /*39000*/  IADD3 R0, P3, PT, R5, R0, RZ ;  /* 0x0000000005007210 */ /* 0x000fe40007f7e0ff */
[----:B------:R-:W-:-:S03]  /*39010*/  PRMT R86, RZ, 0x7610, R86 ;  /* 0x00007610ff567816 */ /* 0x000fc60000000056 */
[----:B------:R-:W-:Y:S01]  /*39020*/  IMAD.X R13, R6, 0x1, R13, P3 ;  /* 0x00000001060d7824 */ /* 0x000fe200018e060d */
[----:B------:R-:W-:Y:S01]  /*39030*/  IADD3 R11, P3, PT, R5, R11, RZ ;  /* 0x0000000b050b7210 */ /* 0x000fe20007f7e0ff */
[----:B0-----:R-:W-:Y:S02]  /*39040*/  @!P1 IMAD.MOV.U32 R8, RZ, RZ, R0 ;  /* 0x000000ffff089224 */ /* 0x001fe400078e0000 */
[----:B------:R-:W-:Y:S01]  /*39050*/  @!P1 IMAD.MOV.U32 R9, RZ, RZ, R13 ;  /* 0x000000ffff099224 */ /* 0x000fe200078e000d */
[----:B------:R-:W-:-:S04]  /*39060*/  PRMT R84, RZ, 0x7610, R84 ;  /* 0x00007610ff547816 */ /* 0x000fc80000000054 */
[----:B------:R0:W3:Y:S01]  /*39070*/  @!P1 LDG.E.U8 R86, desc[UR18][R8.64] ;  /* 0x0000001208569981 */ /* 0x0000e2000c1e1100 */
[----:B----4-:R-:W-:Y:S01]  /*39080*/  IADD3 R3, P4, PT, R5, R3, RZ ;  /* 0x0000000305037210 */ /* 0x010fe20007f9e0ff */
[----:B0-----:R-:W-:Y:S01]  /*39090*/  @!P1 IMAD.MOV.U32 R8, RZ, RZ, R11 ;  /* 0x000000ffff089224 */ /* 0x001fe200078e000b */
[----:B------:R-:W-:Y:S01]  /*390a0*/  PRMT R82, RZ, 0x7610, R82 ;  /* 0x00007610ff527816 */ /* 0x000fe20000000052 */
[----:B------:R-:W-:Y:S04]  /*390b0*/  STL [R1+0x1308], R92 ;  /* 0x0013085c01007387 */ /* 0x000fe80000100800 */
[----:B------:R-:W-:Y:S04]  /*390c0*/  STL [R1+0x720], R14 ;  /* 0x0007200e01007387 */ /* 0x000fe80000100800 */
[----:B------:R0:W-:Y:S04]  /*390d0*/  STL [R1+0x714], R17 ;  /* 0x0007141101007387 */ /* 0x0001e80000100800 */
[----:B------:R-:W-:Y:S04]  /*390e0*/  STL [R1+0x728], R0 ;  /* 0x0007280001007387 */ /* 0x000fe80000100800 */
[----:B0-----:R-:W4:Y:S04]  /*390f0*/  LDL.LU R17, [R1+0x758] ;  /* 0x0007580001117983 */ /* 0x001f280000300800 */
[----:B------:R0:W-:Y:S01]  /*39100*/  STL [R1+0x71c], R15 ;  /* 0x00071c0f01007387 */ /* 0x0001e20000100800 */
[----:B------:R-:W-:Y:S01]  /*39110*/  PRMT R80, RZ, 0x7610, R80 ;  /* 0x00007610ff507816 */ /* 0x000fe20000000050 */
[----:B--2---:R-:W-:-:S04]  /*39120*/  IMAD.X R12, R6, 0x1, R12, P3 ;  /* 0x00000001060c7824 */ /* 0x004fc800018e060c */
[----:B------:R-:W-:Y:S02]  /*39130*/  @!P1 IMAD.MOV.U32 R9, RZ, RZ, R12 ;  /* 0x000000ffff099224 */ /* 0x000fe400078e000c */
[----:B------:R-:W-:-:S03]  /*39140*/  IMAD.X R10, R6, 0x1, R10, P4 ;  /* 0x00000001060a7824 */ /* 0x000fc600020e060a */
[----:B------:R1:W2:Y:S02]  /*39150*/  @!P1 LDG.E.U8 R84, desc[UR18][R8.64] ;  /* 0x0000001208549981 */ /* 0x0002a4000c1e1100 */
[----:B-1----:R-:W-:Y:S02]  /*39160*/  @!P1 IMAD.MOV.U32 R8, RZ, RZ, R3 ;  /* 0x000000ffff089224 */ /* 0x002fe400078e0003 */
[----:B------:R-:W-:Y:S01]  /*39170*/  @!P1 IMAD.MOV.U32 R9, RZ, RZ, R10 ;  /* 0x000000ffff099224 */ /* 0x000fe200078e000a */
[----:B---3--:R-:W-:Y:S04]  /*39180*/  STL [R1+0x130c], R90 ;  /* 0x00130c5a01007387 */ /* 0x008fe80000100800 */
[----:B------:R1:W-:Y:S01]  /*39190*/  STL [R1+0x724], R13 ;  /* 0x0007240d01007387 */ /* 0x0003e20000100800 */
[----:B------:R-:W-:-:S03]  /*391a0*/  IADD3 R2, P3, PT, R5, R2, RZ ;  /* 0x0000000205027210 */ /* 0x000fc60007f7e0ff */
[----:B------:R3:W2:Y:S02]  /*391b0*/  @!P1 LDG.E.U8 R82, desc[UR18][R8.64] ;  /* 0x0000001208529981 */ /* 0x0006a4000c1e1100 */
[----:B------:R-:W-:Y:S02]  /*391c0*/  IMAD.X R4, R6, 0x1, R4, P3 ;  /* 0x0000000106047824 */ /* 0x000fe400018e0604 */
[----:B------:R-:W-:Y:S04]  /*391d0*/  STL [R1+0x1310], R88 ;  /* 0x0013105801007387 */ /* 0x000fe80000100800 */
[----:B------:R-:W2:Y:S01]  /*391e0*/  LDL.LU R19, [R1+0x754] ;  /* 0x0007540001137983 */ /* 0x000ea20000300800 */
[----:B---3--:R-:W-:-:S03]  /*391f0*/  @!P1 IMAD.MOV.U32 R8, RZ, RZ, R2 ;  /* 0x000000ffff089224 */ /* 0x008fc600078e0002 */
[----:B0-----:R-:W3:Y:S01]  /*39200*/  LDL.LU R15, [R1+0x75c] ;  /* 0x00075c00010f7983 */ /* 0x001ee20000300800 */
[----:B------:R-:W-:-:S03]  /*39210*/  @!P1 IMAD.MOV.U32 R9, RZ, RZ, R4 ;  /* 0x000000ffff099224 */ /* 0x000fc600078e0004 */
[----:B------:R-:W-:Y:S04]  /*39220*/  STL [R1+0x730], R11 ;  /* 0x0007300b01007387 */ /* 0x000fe80000100800 */
[----:B-1----:R-:W3:Y:S04]  /*39230*/  LDL.LU R13, [R1+0x760] ;  /* 0x00076000010d7983 */ /* 0x002ee80000300800 */
[----:B------:R-:W3:Y:S04]  /*39240*/  LDL.LU R16, [R1+0x764] ;  /* 0x0007640001107983 */ /* 0x000ee80000300800 */
[----:B------:R-:W3:Y:S04]  /*39250*/  LDL.LU R0, [R1+0x768] ;  /* 0x0007680001007983 */ /* 0x000ee80000300800 */
[----:B------:R0:W3:Y:S04]  /*39260*/  @!P1 LDG.E.U8 R80, desc[UR18][R8.64] ;  /* 0x0000001208509981 */ /* 0x0000e8000c1e1100 */
[----:B------:R-:W-:Y:S04]  /*39270*/  STL [R1+0x1314], R86 ;  /* 0x0013145601007387 */ /* 0x000fe80000100800 */
[----:B------:R-:W-:Y:S04]  /*39280*/  STL [R1+0x738], R3 ;  /* 0x0007380301007387 */ /* 0x000fe80000100800 */
[----:B------:R1:W-:Y:S04]  /*39290*/  STL [R1+0x72c], R12 ;  /* 0x00072c0c01007387 */ /* 0x0003e80000100800 */
[----:B------:R-:W-:Y:S04]  /*392a0*/  STL [R1+0x740], R2 ;  /* 0x0007400201007387 */ /* 0x000fe80000100800 */
[----:B-1----:R-:W3:Y:S04]  /*392b0*/  LDL.LU R12, [R1+0x770] ;  /* 0x00077000010c7983 */ /* 0x002ee80000300800 */
[----:B------:R-:W-:Y:S01]  /*392c0*/  STL [R1+0x734], R10 ;  /* 0x0007340a01007387 */ /* 0x000fe20000100800 */
[----:B----4-:R-:W-:-:S02]  /*392d0*/  IADD3 R17, P3, PT, R5, R17, RZ ;  /* 0x0000001105117210 */ /* 0x010fc40007f7e0ff */
[----:B------:R-:W-:-:S03]  /*392e0*/  PRMT R78, RZ, 0x7610, R78 ;  /* 0x00007610ff4e7816 */ /* 0x000fc6000000004e */
[----:B0-----:R-:W-:Y:S01]  /*392f0*/  @!P1 IMAD.MOV.U32 R8, RZ, RZ, R17 ;  /* 0x000000ffff089224 */ /* 0x001fe200078e0011 */
[----:B--2---:R-:W-:Y:S04]  /*39300*/  STL [R1+0x1318], R84 ;  /* 0x0013185401007387 */ /* 0x004fe80000100800 */
[----:B------:R-:W2:Y:S04]  /*39310*/  LDL.LU R18, [R1+0x76c] ;  /* 0x00076c0001127983 */ /* 0x000ea80000300800 */
[----:B------:R0:W-:Y:S04]  /*39320*/  STL [R1+0x73c], R4 ;  /* 0x00073c0401007387 */ /* 0x0001e80000100800 */
[----:B------:R-:W4:Y:S04]  /*39330*/  LDL.LU R11, [R1+0x778] ;  /* 0x00077800010b7983 */ /* 0x000f280000300800 */
[----:B------:R-:W4:Y:S04]  /*39340*/  LDL.LU R3, [R1+0x780] ;  /* 0x0007800001037983 */ /* 0x000f280000300800 */
[----:B------:R-:W-:Y:S04]  /*39350*/  STL [R1+0x131c], R82 ;  /* 0x00131c5201007387 */ /* 0x000fe80000100800 */
[----:B------:R-:W4:Y:S04]  /*39360*/  LDL.LU R14, [R1+0x774] ;  /* 0x00077400010e7983 */ /* 0x000f280000300800 */
[----:B0-----:R-:W4:Y:S01]  /*39370*/  LDL.LU R4, [R1+0x77c] ;  /* 0x00077c0001047983 */ /* 0x001f220000300800 */
[----:B------:R-:W-:-:S03]  /*39380*/  IMAD.X R19, R6, 0x1, R19, P3 ;  /* 0x0000000106137824 */ /* 0x000fc600018e0613 */
[----:B------:R0:W-:Y:S04]  /*39390*/  STL [R1+0x758], R17 ;  /* 0x0007581101007387 */ /* 0x0001e80000100800 */
[----:B------:R-:W4:Y:S01]  /*393a0*/  LDL.LU R2, [R1+0x798] ;  /* 0x0007980001027983 */ /* 0x000f220000300800 */
[----:B------:R-:W-:-:S03]  /*393b0*/  @!P1 IMAD.MOV.U32 R9, RZ, RZ, R19 ;  /* 0x000000ffff099224 */ /* 0x000fc600078e0013 */
[----:B------:R-:W4:Y:S01]  /*393c0*/  LDL.LU R10, [R1+0x7a0] ;  /* 0x0007a000010a7983 */ /* 0x000f220000300800 */
[----:B---3--:R-:W-:-:S03]  /*393d0*/  IADD3 R13, P4, PT, R5, R13, RZ ;  /* 0x0000000d050d7210 */ /* 0x008fc60007f9e0ff */
[----:B------:R1:W3:Y:S02]  /*393e0*/  @!P1 LDG.E.U8 R78, desc[UR18][R8.64] ;  /* 0x00000012084e9981 */ /* 0x0002e4000c1e1100 */
[C---:B------:R-:W-:Y:S01]  /*393f0*/  IMAD.X R15, R6.reuse, 0x1, R15, P4 ;  /* 0x00000001060f7824 */ /* 0x040fe200020e060f */
[----:B------:R-:W-:Y:S01]  /*39400*/  IADD3 R0, P3, PT, R5, R0, RZ ;  /* 0x0000000005007210 */ /* 0x000fe20007f7e0ff */
[----:B------:R-:W-:Y:S04]  /*39410*/  STL [R1+0x1320], R80 ;  /* 0x0013205001007387 */ /* 0x000fe80000100800 */
[----:B------:R-:W-:Y:S01]  /*39420*/  IMAD.X R16, R6, 0x1, R16, P3 ;  /* 0x0000000106107824 */ /* 0x000fe200018e0610 */
[----:B------:R0:W-:Y:S04]  /*39430*/  STL [R1+0x760], R13 ;  /* 0x0007600d01007387 */ /* 0x0001e80000100800 */
[----:B------:R-:W-:Y:S01]  /*39440*/  STL [R1+0x754], R19 ;  /* 0x0007541301007387 */ /* 0x000fe20000100800 */
[----:B-1----:R-:W-:-:S03]  /*39450*/  @!P1 IMAD.MOV.U32 R8, RZ, RZ, R13 ;  /* 0x000000ffff089224 */ /* 0x002fc600078e000d */
[----:B------:R-:W-:Y:S04]  /*39460*/  STL [R1+0x768], R0 ;  /* 0x0007680001007387 */ /* 0x000fe80000100800 */
[----:B------:R1:W-:Y:S04]  /*39470*/  STL [R1+0x75c], R15 ;  /* 0x00075c0f01007387 */ /* 0x0003e80000100800 */
[----:B0-----:R-:W3:Y:S04]  /*39480*/  LDL.LU R17, [R1+0x794] ;  /* 0x0007940001117983 */ /* 0x001ee80000300800 */
[----:B------:R0:W-:Y:S04]  /*39490*/  STL [R1+0x764], R16 ;  /* 0x0007641001007387 */ /* 0x0001e80000100800 */
[----:B------:R-:W3:Y:S01]  /*394a0*/  LDL.LU R13, [R1+0x79c] ;  /* 0x00079c00010d7983 */ /* 0x000ee20000300800 */
[----:B------:R-:W-:-:S03]  /*394b0*/  @!P1 IMAD.MOV.U32 R9, RZ, RZ, R15 ;  /* 0x000000ffff099224 */ /* 0x000fc600078e000f */
[----:B-1----:R-:W3:Y:S01]  /*394c0*/  LDL.LU R15, [R1+0x7a8] ;  /* 0x0007a800010f7983 */ /* 0x002ee20000300800 */
[----:B------:R-:W-:Y:S02]  /*394d0*/  PRMT R76, RZ, 0x7610, R76 ;  /* 0x00007610ff4c7816 */ /* 0x000fe4000000004c */
[----:B------:R-:W-:Y:S02]  /*394e0*/  IADD3 R12, P3, PT, R5, R12, RZ ;  /* 0x0000000c050c7210 */ /* 0x000fe40007f7e0ff */
[----:B------:R-:W-:Y:S02]  /*394f0*/  PRMT R74, RZ, 0x7610, R74 ;  /* 0x00007610ff4a7816 */ /* 0x000fe4000000004a */
[----:B------:R1:W3:Y:S01]  /*39500*/  @!P1 LDG.E.U8 R76, desc[UR18][R8.64] ;  /* 0x00000012084c9981 */ /* 0x0002e2000c1e1100 */
[----:B------:R-:W-:Y:S01]  /*39510*/  PRMT R72, RZ, 0x7610, R72 ;  /* 0x00007610ff487816 */ /* 0x000fe20000000048 */
[----:B-1----:R-:W-:Y:S02]  /*39520*/  @!P1 IMAD.MOV.U32 R8, RZ, RZ, R0 ;  /* 0x000000ffff089224 */ /* 0x002fe400078e0000 */
[----:B------:R-:W-:-:S02]  /*39530*/  @!P1 IMAD.MOV.U32 R9, RZ, RZ, R16 ;  /* 0x000000ffff099224 */ /* 0x000fc400078e0010 */
[----:B0-----:R-:W3:Y:S04]  /*39540*/  LDL.LU R16, [R1+0x7a4] ;  /* 0x0007a40001107983 */ /* 0x001ee80000300800 */
[----:B------:R0:W3:Y:S04]  /*39550*/  @!P1 LDG.E.U8 R74, desc[UR18][R8.64] ;  /* 0x00000012084a9981 */ /* 0x0000e8000c1e1100 */
[----:B------:R-:W3:Y:S01]  /*39560*/  LDL.LU R0, [R1+0x7b0] ;  /* 0x0007b00001007983 */ /* 0x000ee20000300800 */
[----:B------:R-:W-:-:S03]  /*39570*/  PRMT R70, RZ, 0x7610, R70 ;  /* 0x00007610ff467816 */ /* 0x000fc60000000046 */
[----:B------:R1:W-:Y:S01]  /*39580*/  STL [R1+0x770], R12 ;  /* 0x0007700c01007387 */ /* 0x0003e20000100800 */
[----:B0-----:R-:W-:Y:S01]  /*39590*/  @!P1 IMAD.MOV.U32 R8, RZ, RZ, R12 ;  /* 0x000000ffff089224 */ /* 0x001fe200078e000c */
[----:B------:R-:W-:Y:S02]  /*395a0*/  PRMT R68, RZ, 0x7610, R68 ;  /* 0x00007610ff447816 */ /* 0x000fe40000000044 */
[----:B------:R-:W-:Y:S01]  /*395b0*/  PRMT R66, RZ, 0x7610, R66 ;  /* 0x00007610ff427816 */ /* 0x000fe20000000042 */
[----:B--2---:R-:W-:-:S04]  /*395c0*/  IMAD.X R18, R6, 0x1, R18, P3 ;  /* 0x0000000106127824 */ /* 0x004fc800018e0612 */
[----:B------:R-:W-:Y:S01]  /*395d0*/  @!P1 IMAD.MOV.U32 R9, RZ, RZ, R18 ;  /* 0x000000ffff099224 */ /* 0x000fe200078e0012 */
[----:B----4-:R-:W-:-:S04]  /*395e0*/  IADD3 R11, P4, PT, R5, R11, RZ ;  /* 0x0000000b050b7210 */ /* 0x010fc80007f9e0ff */
[----:B------:R0:W2:Y:S01]  /*395f0*/  @!P1 LDG.E.U8 R72, desc[UR18][R8.64] ;  /* 0x0000001208489981 */ /* 0x0000a2000c1e1100 */
[----:B------:R-:W-:-:S03]  /*39600*/  IADD3 R3, P3, PT, R5, R3, RZ ;  /* 0x0000000305037210 */ /* 0x000fc60007f7e0ff */
[----:B------:R-:W-:Y:S04]  /*39610*/  STL [R1+0x778], R11 ;  /* 0x0007780b01007387 */ /* 0x000fe80000100800 */
[----:B------:R-:W-:Y:S01]  /*39620*/  STL [R1+0x76c], R18 ;  /* 0x00076c1201007387 */ /* 0x000fe20000100800 */
[----:B0-----:R-:W-:-:S03]  /*39630*/  @!P1 IMAD.MOV.U32 R8, RZ, RZ, R11 ;  /* 0x000000ffff089224 */ /* 0x001fc600078e000b */
[----:B------:R-:W-:Y:S01]  /*39640*/  STL [R1+0x780], R3 ;  /* 0x0007800301007387 */ /* 0x000fe20000100800 */
[----:B------:R-:W-:-:S03]  /*39650*/  IMAD.X R14, R6, 0x1, R14, P4 ;  /* 0x00000001060e7824 */ /* 0x000fc600020e060e */
[----:B-1----:R-:W4:Y:S01]  /*39660*/  LDL.LU R12, [R1+0x7ac] ;  /* 0x0007ac00010c7983 */ /* 0x002f220000300800 */
[----:B------:R-:W-:-:S03]  /*39670*/  @!P1 IMAD.MOV.U32 R9, RZ, RZ, R14 ;  /* 0x000000ffff099224 */ /* 0x000fc600078e000e */
[----:B------:R0:W-:Y:S01]  /*39680*/  STL [R1+0x774], R14 ;  /* 0x0007740e01007387 */ /* 0x0001e20000100800 */
[----:B------:R-:W-:-:S03]  /*39690*/  IMAD.X R4, R6, 0x1, R4, P3 ;  /* 0x0000000106047824 */ /* 0x000fc600018e0604 */
[----:B------:R1:W2:Y:S01]  /*396a0*/  @!P1 LDG.E.U8 R70, desc[UR18][R8.64] ;  /* 0x0000001208469981 */ /* 0x0002a2000c1e1100 */
[----:B------:R-:W-:-:S03]  /*396b0*/  IADD3 R2, P4, PT, R5, R2, RZ ;  /* 0x0000000205027210 */ /* 0x000fc60007f9e0ff */
[----:B0-----:R-:W2:Y:S04]  /*396c0*/  LDL.LU R14, [R1+0x7b4] ;  /* 0x0007b400010e7983 */ /* 0x001ea80000300800 */
[----:B------:R-:W2:Y:S01]  /*396d0*/  LDL.LU R11, [R1+0x7b8] ;  /* 0x0007b800010b7983 */ /* 0x000ea20000300800 */
[----:B-1----:R-:W-:Y:S01]  /*396e0*/  @!P1 IMAD.MOV.U32 R9, RZ, RZ, R4 ;  /* 0x000000ffff099224 */ /* 0x002fe200078e0004 */
[----:B------:R-:W-:Y:S02]  /*396f0*/  IADD3 R10, P3, PT, R5, R10, RZ ;  /* 0x0000000a050a7210 */ /* 0x000fe40007f7e0ff */
[----:B------:R0:W-:Y:S01]  /*39700*/  STL [R1+0x77c], R4 ;  /* 0x00077c0401007387 */ /* 0x0001e20000100800 */
[----:B------:R-:W-:-:S05]  /*39710*/  @!P1 IMAD.MOV.U32 R8, RZ, RZ, R3 ;  /* 0x000000ffff089224 */ /* 0x000fca00078e0003 */
[----:B------:R1:W2:Y:S04]  /*39720*/  @!P1 LDG.E.U8 R68, desc[UR18][R8.64] ;  /* 0x0000001208449981 */ /* 0x0002a8000c1e1100 */
[----:B0-----:R-:W2:Y:S04]  /*39730*/  LDL.LU R4, [R1+0x7bc] ;  /* 0x0007bc0001047983 */ /* 0x001ea80000300800 */
[----:B------:R0:W-:Y:S04]  /*39740*/  STL [R1+0x798], R2 ;  /* 0x0007980201007387 */ /* 0x0001e80000100800 */
[----:B------:R-:W2:Y:S01]  /*39750*/  LDL.LU R3, [R1+0x7c0] ;  /* 0x0007c00001037983 */ /* 0x000ea20000300800 */
[----:B-1----:R-:W-:-:S03]  /*39760*/  @!P1 IMAD.MOV.U32 R8, RZ, RZ, R2 ;  /* 0x000000ffff089224 */ /* 0x002fc600078e0002 */
[----:B------:R1:W-:Y:S01]  /*39770*/  STL [R1+0x7a0], R10 ;  /* 0x0007a00a01007387 */ /* 0x0003e20000100800 */
[----:B---3--:R-:W-:-:S04]  /*39780*/  IMAD.X R17, R6, 0x1, R17, P4 ;  /* 0x0000000106117824 */ /* 0x008fc800020e0611 */
[----:B------:R-:W-:Y:S02]  /*39790*/  @!P1 IMAD.MOV.U32 R9, RZ, RZ, R17 ;  /* 0x000000ffff099224 */ /* 0x000fe400078e0011 */
[----:B------:R-:W-:Y:S01]  /*397a0*/  IMAD.X R13, R6, 0x1, R13, P3 ;  /* 0x00000001060d7824 */ /* 0x000fe200018e060d */
[----:B------:R-:W-:Y:S01]  /*397b0*/  STL [R1+0x794], R17 ;  /* 0x0007941101007387 */ /* 0x000fe20000100800 */
[----:B------:R-:W-:-:S03]  /*397c0*/  IADD3 R15, P3, PT, R5, R15, RZ ;  /* 0x0000000f050f7210 */ /* 0x000fc60007f7e0ff */
[----:B------:R3:W-:Y:S04]  /*397d0*/  STL [R1+0x79c], R13 ;  /* 0x00079c0d01007387 */ /* 0x0007e80000100800 */
[----:B0-----:R-:W2:Y:S04]  /*397e0*/  LDL.LU R2, [R1+0x7d8] ;  /* 0x0007d80001027983 */ /* 0x001ea80000300800 */
[----:B------:R0:W2:Y:S04]  /*397f0*/  @!P1 LDG.E.U8 R66, desc[UR18][R8.64] ;  /* 0x0000001208429981 */ /* 0x0000a8000c1e1100 */
[----:B------:R3:W-:Y:S01]  /*39800*/  STL [R1+0x7a8], R15 ;  /* 0x0007a80f01007387 */ /* 0x0007e20000100800 */
[----:B0-----:R-:W-:-:S03]  /*39810*/  @!P1 IMAD.MOV.U32 R8, RZ, RZ, R10 ;  /* 0x000000ffff089224 */ /* 0x001fc600078e000a */
[----:B-1----:R-:W2:Y:S01]  /*39820*/  LDL.LU R10, [R1+0x7d4] ;  /* 0x0007d400010a7983 */ /* 0x002ea20000300800 */
[----:B------:R-:W-:Y:S01]  /*39830*/  PRMT R64, RZ, 0x7610, R64 ;  /* 0x00007610ff407816 */ /* 0x000fe20000000040 */
[----:B------:R-:W-:Y:S02]  /*39840*/  @!P1 IMAD.MOV.U32 R9, RZ, RZ, R13 ;  /* 0x000000ffff099224 */ /* 0x000fe400078e000d */
[----:B------:R-:W-:Y:S01]  /*39850*/  IMAD.X R16, R6, 0x1, R16, P3 ;  /* 0x0000000106107824 */ /* 0x000fe200018e0610 */
[----:B------:R-:W-:Y:S01]  /*39860*/  PRMT R62, RZ, 0x7610, R62 ;  /* 0x00007610ff3e7816 */ /* 0x000fe2000000003e */
[----:B---3--:R-:W3:Y:S01]  /*39870*/  LDL.LU R13, [R1+0x7e0] ;  /* 0x0007e000010d7983 */ /* 0x008ee20000300800 */
[----:B------:R-:W-:-:S03]  /*39880*/  IADD3 R0, P3, PT, R5, R0, RZ ;  /* 0x0000000005007210 */ /* 0x000fc60007f7e0ff */
[----:B------:R0:W3:Y:S01]  /*39890*/  @!P1 LDG.E.U8 R64, desc[UR18][R8.64] ;  /* 0x0000001208409981 */ /* 0x0000e2000c1e1100 */
[----:B------:R-:W-:-:S03]  /*398a0*/  PRMT R60, RZ, 0x7610, R60 ;  /* 0x00007610ff3c7816 */ /* 0x000fc6000000003c */
[----:B------:R-:W-:Y:S01]  /*398b0*/  STL [R1+0x7a4], R16 ;  /* 0x0007a41001007387 */ /* 0x000fe20000100800 */
[----:B0-----:R-:W-:Y:S02]  /*398c0*/  @!P1 IMAD.MOV.U32 R8, RZ, RZ, R15 ;  /* 0x000000ffff089224 */ /* 0x001fe400078e000f */
[----:B------:R-:W-:Y:S01]  /*398d0*/  @!P1 IMAD.MOV.U32 R9, RZ, RZ, R16 ;  /* 0x000000ffff099224 */ /* 0x000fe200078e0010 */
[----:B------:R-:W3:Y:S04]  /*398e0*/  LDL.LU R15, [R1+0x7dc] ;  /* 0x0007dc00010f7983 */ /* 0x000ee80000300800 */
[----:B------:R0:W3:Y:S04]  /*398f0*/  @!P1 LDG.E.U8 R62, desc[UR18][R8.64] ;  /* 0x00000012083e9981 */ /* 0x0000e8000c1e1100 */
[----:B------:R-:W-:Y:S01]  /*39900*/  STL [R1+0x7b0], R0 ;  /* 0x0007b00001007387 */ /* 0x000fe20000100800 */
[----:B------:R-:W-:Y:S01]  /*39910*/  PRMT R58, RZ, 0x7610, R58 ;  /* 0x00007610ff3a7816 */ /* 0x000fe2000000003a */
[----:B0-----:R-:W-:Y:S01]  /*39920*/  @!P1 IMAD.MOV.U32 R8, RZ, RZ, R0 ;  /* 0x000000ffff089224 */ /* 0x001fe200078e0000 */
[----:B------:R-:W-:Y:S01]  /*39930*/  PRMT R56, RZ, 0x7610, R56 ;  /* 0x00007610ff387816 */ /* 0x000fe20000000038 */
[----:B----4-:R-:W-:-:S04]  /*39940*/  IMAD.X R12, R6, 0x1, R12, P3 ;  /* 0x00000001060c7824 */ /* 0x010fc800018e060c */
[----:B------:R-:W-:Y:S01]  /*39950*/  @!P1 IMAD.MOV.U32 R9, RZ, RZ, R12 ;  /* 0x000000ffff099224 */ /* 0x000fe200078e000c */
[----:B------:R0:W-:Y:S04]  /*39960*/  STL [R1+0x7ac], R12 ;  /* 0x0007ac0c01007387 */ /* 0x0001e80000100800 */
[----:B------:R1:W4:Y:S04]  /*39970*/  @!P1 LDG.E.U8 R60, desc[UR18][R8.64] ;  /* 0x00000012083c9981 */ /* 0x000328000c1e1100 */
        /* <DEDUP_REMOVED lines=8> */
[----:B------:R1:W4:Y:S04]  /*39a00*/  @!P1 LDG.E.U8 R58, desc[UR18][R8.64] ;  /* 0x00000012083a9981 */ /* 0x000328000c1e1100 */
[----:B0-----:R-:W4:Y:S01]  /*39a10*/  LDL.LU R14, [R1+0x7ec] ;  /* 0x0007ec00010e7983 */ /* 0x001f220000300800 */
[----:B------:R-:W-:-:S03]  /*39a20*/  IADD3 R3, P3, PT, R5, R3, RZ ;  /* 0x0000000305037210 */ /* 0x000fc60007f7e0ff */
[----:B------:R-:W4:Y:S02]  /*39a30*/  LDL.LU R11, [R1+0x7f0] ;  /* 0x0007f000010b7983 */ /* 0x000f240000300800 */
[----:B------:R-:W-:Y:S02]  /*39a40*/  IMAD.X R4, R6, 0x1, R4, P3 ;  /* 0x0000000106047824 */ /* 0x000fe400018e0604 */
[----:B------:R-:W-:Y:S01]  /*39a50*/  STL [R1+0x7c0], R3 ;  /* 0x0007c00301007387 */ /* 0x000fe20000100800 */
[----:B-1----:R-:W-:Y:S02]  /*39a60*/  @!P1 IMAD.MOV.U32 R8, RZ, RZ, R3 ;  /* 0x000000ffff089224 */ /* 0x002fe400078e0003 */
[----:B------:R-:W-:Y:S01]  /*39a70*/  @!P1 IMAD.MOV.U32 R9, RZ, RZ, R4 ;  /* 0x000000ffff099224 */ /* 0x000fe200078e0004 */
[----:B------:R0:W-:Y:S04]  /*39a80*/  STL [R1+0x7bc], R4 ;  /* 0x0007bc0401007387 */ /* 0x0001e80000100800 */
[----:B------:R1:W4:Y:S04]  /*39a90*/  @!P1 LDG.E.U8 R56, desc[UR18][R8.64] ;  /* 0x0000001208389981 */ /* 0x000328000c1e1100 */
[----:B0-----:R-:W4:Y:S04]  /*39aa0*/  LDL.LU R4, [R1+0x7f4] ;  /* 0x0007f40001047983 */ /* 0x001f280000300800 */
[----:B------:R-:W4:Y:S01]  /*39ab0*/  LDL.LU R3, [R1+0x7f8] ;  /* 0x0007f80001037983 */ /* 0x000f220000300800 */
[----:B------:R-:W-:-:S05]  /*39ac0*/  IADD3 R2, P3, PT, R5, R2, RZ ;  /* 0x0000000205027210 */ /* 0x000fca0007f7e0ff */
[----:B------:R-:W-:Y:S01]  /*39ad0*/  STL [R1+0x7d8], R2 ;  /* 0x0007d80201007387 */ /* 0x000fe20000100800 */
[----:B-1----:R-:W-:Y:S02]  /*39ae0*/  @!P1 IMAD.MOV.U32 R8, RZ, RZ, R2 ;  /* 0x000000ffff089224 */ /* 0x002fe400078e0002 */
[----:B------:R-:W-:-:S04]  /*39af0*/  IMAD.X R10, R6, 0x1, R10, P3 ;  /* 0x00000001060a7824 */ /* 0x000fc800018e060a */
[----:B------:R-:W-:Y:S01]  /*39b00*/  @!P1 IMAD.MOV.U32 R9, RZ, RZ, R10 ;  /* 0x000000ffff099224 */ /* 0x000fe200078e000a */
[----:B------:R0:W-:Y:S04]  /*39b10*/  STL [R1+0x7d4], R10 ;  /* 0x0007d40a01007387 */ /* 0x0001e80000100800 */
[----:B0-----:R-:W4:Y:S04]  /*39b20*/  LDL.LU R10, [R1+0x7fc] ;  /* 0x0007fc00010a7983 */ /* 0x001f280000300800 */
[----:B------:R-:W4:Y:S01]  /*39b30*/  LDL.LU R2, [R1+0x800] ;  /* 0x0008000001027983 */ /* 0x000f220000300800 */
[----:B---3--:R-:W-:-:S02]  /*39b40*/  IADD3 R13, P3, PT, R5, R13, RZ ;  /* 0x0000000d050d7210 */ /* 0x008fc40007f7e0ff */
[----:B------:R-:W-:-:S03]  /*39b50*/  PRMT R54, RZ, 0x7610, R54 ;  /* 0x00007610ff367816 */ /* 0x000fc60000000036 */
[----:B------:R-:W-:Y:S01]  /*39b60*/  IMAD.X R15, R6, 0x1, R15, P3 ;  /* 0x00000001060f7824 */ /* 0x000fe200018e060f */
[----:B------:R-:W-:Y:S01]  /*39b70*/  PRMT R52, RZ, 0x7610, R52 ;  /* 0x00007610ff347816 */ /* 0x000fe20000000034 */
[----:B------:R0:W-:Y:S04]  /*39b80*/  STL [R1+0x7e0], R13 ;  /* 0x0007e00d01007387 */ /* 0x0001e80000100800 */
[----:B------:R1:W3:Y:S04]  /*39b90*/  @!P1 LDG.E.U8 R54, desc[UR18][R8.64] ;  /* 0x0000001208369981 */ /* 0x0002e8000c1e1100 */
[----:B------:R-:W-:Y:S04]  /*39ba0*/  STL [R1+0x7dc], R15 ;  /* 0x0007dc0f01007387 */ /* 0x000fe80000100800 */
[----:B------:R-:W3:Y:S01]  /*39bb0*/  LDL.LU R16, [R1+0x814] ;  /* 0x0008140001107983 */ /* 0x000ee20000300800 */
[----:B-1----:R-:W-:-:S02]  /*39bc0*/  @!P1 IMAD.MOV.U32 R8, RZ, RZ, R13 ;  /* 0x000000ffff089224 */ /* 0x002fc400078e000d */
[----:B------:R-:W-:Y:S01]  /*39bd0*/  @!P1 IMAD.MOV.U32 R9, RZ, RZ, R15 ;  /* 0x000000ffff099224 */ /* 0x000fe200078e000f */
[----:B0-----:R-:W3:Y:S01]  /*39be0*/  LDL.LU R13, [R1+0x818] ;  /* 0x00081800010d7983 */ /* 0x001ee20000300800 */
[----:B------:R-:W-:-:S03]  /*39bf0*/  PRMT R50, RZ, 0x7610, R50 ;  /* 0x00007610ff327816 */ /* 0x000fc60000000032 */
[----:B------:R0:W3:Y:S01]  /*39c00*/  @!P1 LDG.E.U8 R52, desc[UR18][R8.64] ;  /* 0x0000001208349981 */ /* 0x0000e2000c1e1100 */
[----:B------:R-:W-:Y:S02]  /*39c10*/  PRMT R48, RZ, 0x7610, R48 ;  /* 0x00007610ff307816 */ /* 0x000fe40000000030 */
        /* <DEDUP_REMOVED lines=8> */
[----:B------:R-:W-:-:S03]  /*39ca0*/  IADD3 R11, P3, PT, R5, R11, RZ ;  /* 0x0000000b050b7210 */ /* 0x000fc60007f7e0ff */
[----:B------:R-:W2:Y:S02]  /*39cb0*/  LDL.LU R0, [R1+0x820] ;  /* 0x0008200001007983 */ /* 0x000ea40000300800 */
[----:B------:R-:W-:Y:S02]  /*39cc0*/  IMAD.X R14, R6, 0x1, R14, P3 ;  /* 0x00000001060e7824 */ /* 0x000fe400018e060e */
[----:B------:R-:W-:Y:S01]  /*39cd0*/  STL [R1+0x7f0], R11 ;  /* 0x0007f00b01007387 */ /* 0x000fe20000100800 */
[----:B-1----:R-:W-:Y:S02]  /*39ce0*/  @!P1 IMAD.MOV.U32 R8, RZ, RZ, R11 ;  /* 0x000000ffff089224 */ /* 0x002fe400078e000b */
[----:B------:R-:W-:Y:S01]  /*39cf0*/  @!P1 IMAD.MOV.U32 R9, RZ, RZ, R14 ;  /* 0x000000ffff099224 */ /* 0x000fe200078e000e */
[----:B------:R0:W-:Y:S04]  /*39d00*/  STL [R1+0x7ec], R14 ;  /* 0x0007ec0e01007387 */ /* 0x0001e80000100800 */
[----:B------:R-:W4:Y:S04]  /*39d10*/  LDL.LU R15, [R1+0x824] ;  /* 0x00082400010f7983 */ /* 0x000f280000300800 */
[----:B------:R1:W4:Y:S01]  /*39d20*/  @!P1 LDG.E.U8 R48, desc[UR18][R8.64] ;  /* 0x0000001208309981 */ /* 0x000322000c1e1100 */
[----:B------:R-:W-:-:S03]  /*39d30*/  IADD3 R3, P3, PT, R5, R3, RZ ;  /* 0x0000000305037210 */ /* 0x000fc60007f7e0ff */
[----:B0-----:R-:W4:Y:S02]  /*39d40*/  LDL.LU R14, [R1+0x828] ;  /* 0x00082800010e7983 */ /* 0x001f240000300800 */
[----:B------:R-:W-:Y:S02]  /*39d50*/  IMAD.X R4, R6, 0x1, R4, P3 ;  /* 0x0000000106047824 */ /* 0x000fe400018e0604 */
[----:B------:R-:W-:Y:S01]  /*39d60*/  STL [R1+0x7f8], R3 ;  /* 0x0007f80301007387 */ /* 0x000fe20000100800 */
[----:B-1----:R-:W-:Y:S02]  /*39d70*/  @!P1 IMAD.MOV.U32 R8, RZ, RZ, R3 ;  /* 0x000000ffff089224 */ /* 0x002fe400078e0003 */
[----:B------:R-:W-:Y:S01]  /*39d80*/  @!P1 IMAD.MOV.U32 R9, RZ, RZ, R4 ;  /* 0x000000ffff099224 */ /* 0x000fe200078e0004 */
[----:B------:R0:W-:Y:S04]  /*39d90*/  STL [R1+0x7f4], R4 ;  /* 0x0007f40401007387 */ /* 0x0001e80000100800 */
[----:B0-----:R-:W4:Y:S04]  /*39da0*/  LDL.LU R4, [R1+0x82c] ;  /* 0x00082c0001047983 */ /* 0x001f280000300800 */
[----:B------:R-:W4:Y:S01]  /*39db0*/  LDL.LU R3, [R1+0x830] ;  /* 0x0008300001037983 */ /* 0x000f220000300800 */
[----:B------:R-:W-:-:S05]  /*39dc0*/  IADD3 R2, P3, PT, R5, R2, RZ ;  /* 0x0000000205027210 */ /* 0x000fca0007f7e0ff */
[----:B------:R-:W-:Y:S01]  /*39dd0*/  IMAD.X R10, R6, 0x1, R10, P3 ;  /* 0x00000001060a7824 */ /* 0x000fe200018e060a */
[----:B------:R-:W-:Y:S03]  /*39de0*/  STL [R1+0x800], R2 ;  /* 0x0008000201007387 */ /* 0x000fe60000100800 */
[----:B------:R-:W-:Y:S01]  /*39df0*/  @!P1 IMAD.MOV.U32 R11, RZ, RZ, R10 ;  /* 0x000000ffff0b9224 */ /* 0x000fe200078e000a */
[----:B------:R0:W-:Y:S04]  /*39e00*/  STL [R1+0x7fc], R10 ;  /* 0x0007fc0a01007387 */ /* 0x0001e80000100800 */
[----:B------:R-:W4:Y:S01]  /*39e10*/  LDL.LU R20, [R1+0x834] ;  /* 0x0008340001147983 */ /* 0x000f220000300800 */
[----:B0-----:R-:W-:-:S03]  /*39e20*/  @!P1 IMAD.MOV.U32 R10, RZ, RZ, R2 ;  /* 0x000000ffff0a9224 */ /* 0x001fc600078e0002 */
[----:B------:R-:W4:Y:S01]  /*39e30*/  LDL.LU R2, [R1+0x838] ;  /* 0x0008380001027983 */ /* 0x000f220000300800 */
[----:B------:R-:W-:Y:S02]  /*39e40*/  PRMT R7, RZ, 0x7610, R7 ;  /* 0x00007610ff077816 */ /* 0x000fe40000000007 */
[----:B---3--:R-:W-:-:S04]  /*39e50*/  IADD3 R13, P3, PT, R5, R13, RZ ;  /* 0x0000000d050d7210 */ /* 0x008fc80007f7e0ff */
[----:B------:R0:W3:Y:S01]  /*39e60*/  @!P1 LDG.E.U8 R7, desc[UR18][R8.64] ;  /* 0x0000001208079981 */ /* 0x0000e2000c1e1100 */
[----:B------:R-:W-:-:S03]  /*39e70*/  IMAD.X R16, R6, 0x1, R16, P3 ;  /* 0x0000000106107824 */ /* 0x000fc600018e0610 */
[----:B------:R-:W-:Y:S01]  /*39e80*/  STL [R1+0x818], R13 ;  /* 0x0008180d01007387 */ /* 0x000fe20000100800 */
[----:B0-----:R-:W-:-:S03]  /*39e90*/  PRMT R8, RZ, 0x7610, R8 ;  /* 0x00007610ff087816 */ /* 0x001fc60000000008 */
[----:B------:R0:W-:Y:S01]  /*39ea0*/  STL [R1+0x814], R16 ;  /* 0x0008141001007387 */ /* 0x0001e20000100800 */
[----:B------:R-:W-:-:S03]  /*39eb0*/  PRMT R9, RZ, 0x7610, R9 ;  /* 0x00007610ff097816 */ /* 0x000fc60000000009 */
[----:B------:R-:W3:Y:S04]  /*39ec0*/  LDL.LU R17, [R1+0x83c] ;  /* 0x00083c0001117983 */ /* 0x000ee80000300800 */
[----:B------:R1:W3:Y:S02]  /*39ed0*/  @!P1 LDG.E.U8 R8, desc[UR18][R10.64] ;  /* 0x000000120a089981 */ /* 0x0002e4000c1e1100 */
[----:B-1----:R-:W-:Y:S02]  /*39ee0*/  @!P1 IMAD.MOV.U32 R11, RZ, RZ, R16 ;  /* 0x000000ffff0b9224 */ /* 0x002fe400078e0010 */
[----:B------:R-:W-:Y:S01]  /*39ef0*/  @!P1 IMAD.MOV.U32 R10, RZ, RZ, R13 ;  /* 0x000000ffff0a9224 */ /* 0x000fe200078e000d */
[----:B0-----:R-:W3:Y:S04]  /*39f00*/  LDL.LU R16, [R1+0x840] ;  /* 0x0008400001107983 */ /* 0x001ee80000300800 */
[----:B------:R0:W3:Y:S02]  /*39f10*/  @!P1 LDG.E.U8 R9, desc[UR18][R10.64] ;  /* 0x000000120a099981 */ /* 0x0000e4000c1e1100 */
[----:B0-----:R-:W-:-:S02]  /*39f20*/  PRMT R10, RZ, 0x7610, R10 ;  /* 0x00007610ff0a7816 */ /* 0x001fc4000000000a */
[----:B------:R-:W-:Y:S02]  /*39f30*/  PRMT R11, RZ, 0x7610, R11 ;  /* 0x00007610ff0b7816 */ /* 0x000fe4000000000b */
[----:B--2---:R-:W-:-:S05]  /*39f40*/  IADD3 R0, P3, PT, R5, R0, RZ ;  /* 0x0000000005007210 */ /* 0x004fca0007f7e0ff */
[----:B----4-:R-:W-:Y:S01]  /*39f50*/  IMAD.X R12, R6, 0x1, R12, P3 ;  /* 0x00000001060c7824 */ /* 0x010fe200018e060c */
[----:B------:R-:W-:Y:S03]  /*39f60*/  STL [R1+0x820], R0 ;  /* 0x0008200001007387 */ /* 0x000fe60000100800 */
[----:B------:R-:W-:Y:S01]  /*39f70*/  @!P1 IMAD.MOV.U32 R13, RZ, RZ, R12 ;  /* 0x000000ffff0d9224 */ /* 0x000fe200078e000c */
[----:B------:R0:W-:Y:S04]  /*39f80*/  STL [R1+0x81c], R12 ;  /* 0x00081c0c01007387 */ /* 0x0001e80000100800 */
[----:B------:R-:W2:Y:S01]  /*39f90*/  LDL.LU R21, [R1+0x854] ;  /* 0x0008540001157983 */ /* 0x000ea20000300800 */
[----:B------:R-:W-:Y:S01]  /*39fa0*/  IADD3 R14, P3, PT, R5, R14, RZ ;  /* 0x0000000e050e7210 */ /* 0x000fe20007f7e0ff */
[----:B0-----:R-:W-:-:S02]  /*39fb0*/  @!P1 IMAD.MOV.U32 R12, RZ, RZ, R0 ;  /* 0x000000ffff0c9224 */ /* 0x001fc400078e0000 */
[----:B------:R-:W4:Y:S02]  /*39fc0*/  LDL.LU R0, [R1+0x858] ;  /* 0x0008580001007983 */ /* 0x000f240000300800 */
[----:B------:R-:W-:Y:S02]  /*39fd0*/  IMAD.X R15, R6, 0x1, R15, P3 ;  /* 0x00000001060f7824 */ /* 0x000fe400018e060f */
[----:B------:R-:W-:Y:S04]  /*39fe0*/  STL [R1+0x828], R14 ;  /* 0x0008280e01007387 */ /* 0x000fe80000100800 */
[----:B------:R0:W-:Y:S04]  /*39ff0*/  STL [R1+0x824], R15 ;  /* 0x0008240f01007387 */ /* 0x0001e80000100800 */
[----:B------:R-:W2:Y:S04]  /*3a000*/  LDL.LU R19, [R1+0x85c] ;  /* 0x00085c0001137983 */ /* 0x000ea80000300800 */
[----:B------:R1:W2:Y:S01]  /*3a010*/  @!P1 LDG.E.U8 R10, desc[UR18][R12.64] ;  /* 0x000000120c0a9981 */ /* 0x0002a2000c1e1100 */
[----:B------:R-:W-:-:S03]  /*3a020*/  IADD3 R3, P3, PT, R5, R3, RZ ;  /* 0x0000000305037210 */ /* 0x000fc60007f7e0ff */
[----:B------:R-:W2:Y:S02]  /*3a030*/  LDL.LU R18, [R1+0x860] ;  /* 0x0008600001127983 */ /* 0x000ea40000300800 */
[----:B------:R-:W-:Y:S02]  /*3a040*/  IMAD.X R4, R6, 0x1, R4, P3 ;  /* 0x0000000106047824 */ /* 0x000fe400018e0604 */
[----:B-1----:R-:W-:Y:S02]  /*3a050*/  @!P1 IMAD.MOV.U32 R12, RZ, RZ, R14 ;  /* 0x000000ffff0c9224 */ /* 0x002fe400078e000e */
[----:B------:R-:W-:Y:S01]  /*3a060*/  @!P1 IMAD.MOV.U32 R13, RZ, RZ, R15 ;  /* 0x000000ffff0d9224 */ /* 0x000fe200078e000f */
[----:B------:R-:W-:Y:S01]  /*3a070*/  STL [R1+0x830], R3 ;  /* 0x0008300301007387 */ /* 0x000fe20000100800 */
[----:B0-----:R-:W-:Y:S02]  /*3a080*/  @!P1 IMAD.MOV.U32 R15, RZ, RZ, R4 ;  /* 0x000000ffff0f9224 */ /* 0x001fe400078e0004 */
[----:B------:R-:W-:Y:S01]  /*3a090*/  @!P1 IMAD.MOV.U32 R14, RZ, RZ, R3 ;  /* 0x000000ffff0e9224 */ /* 0x000fe200078e0003 */
[----:B------:R0:W-:Y:S04]  /*3a0a0*/  STL [R1+0x82c], R4 ;  /* 0x00082c0401007387 */ /* 0x0001e80000100800 */
[----:B------:R1:W2:Y:S04]  /*3a0b0*/  @!P1 LDG.E.U8 R11, desc[UR18][R12.64] ;  /* 0x000000120c0b9981 */ /* 0x0002a8000c1e1100 */
[----:B0-----:R-:W2:Y:S04]  /*3a0c0*/  LDL.LU R4, [R1+0x864] ;  /* 0x0008640001047983 */ /* 0x001ea80000300800 */
[----:B------:R-:W2:Y:S01]  /*3a0d0*/  LDL.LU R3, [R1+0x868] ;  /* 0x0008680001037983 */ /* 0x000ea20000300800 */
[----:B-1----:R-:W-:-:S06]  /*3a0e0*/  PRMT R12, RZ, 0x7610, R12 ;  /* 0x00007610ff0c7816 */ /* 0x002fcc000000000c */
[----:B------:R0:W2:Y:S01]  /*3a0f0*/  @!P1 LDG.E.U8 R12, desc[UR18][R14.64] ;  /* 0x000000120e0c9981 */ /* 0x0000a2000c1e1100 */
[----:B------:R-:W-:-:S05]  /*3a100*/  IADD3 R2, P3, PT, R5, R2, RZ ;  /* 0x0000000205027210 */ /* 0x000fca0007f7e0ff */
[----:B------:R-:W-:Y:S01]  /*3a110*/  IMAD.X R20, R6, 0x1, R20, P3 ;  /* 0x0000000106147824 */ /* 0x000fe200018e0614 */
[----:B------:R-:W-:Y:S01]  /*3a120*/  STL [R1+0x838], R2 ;  /* 0x0008380201007387 */ /* 0x000fe20000100800 */
[----:B0-----:R-:W-:-:S03]  /*3a130*/  @!P1 IMAD.MOV.U32 R14, RZ, RZ, R2 ;  /* 0x000000ffff0e9224 */ /* 0x001fc600078e0002 */
[----:B------:R0:W-:Y:S01]  /*3a140*/  STL [R1+0x834], R20 ;  /* 0x0008341401007387 */ /* 0x0001e20000100800 */
[----:B------:R-:W-:-:S03]  /*3a150*/  @!P1 IMAD.MOV.U32 R15, RZ, RZ, R20 ;  /* 0x000000ffff0f9224 */ /* 0x000fc600078e0014 */
[----:B0-----:R-:W2:Y:S04]  /*3a160*/  LDL.LU R20, [R1+0x86c] ;  /* 0x00086c0001147983 */ /* 0x001ea80000300800 */
[----:B------:R-:W2:Y:S01]  /*3a170*/  LDL.LU R2, [R1+0x870] ;  /* 0x0008700001027983 */ /* 0x000ea20000300800 */
[----:B------:R-:W-:-:S06]  /*3a180*/  PRMT R13, RZ, 0x7610, R13 ;  /* 0x00007610ff0d7816 */ /* 0x000fcc000000000d */
[----:B------:R0:W2:Y:S01]  /*3a190*/  @!P1 LDG.E.U8 R13, desc[UR18][R14.64] ;  /* 0x000000120e0d9981 */ /* 0x0000a2000c1e1100 */
[----:B---3--:R-:W-:Y:S02]  /*3a1a0*/  IADD3 R16, P3, PT, R5, R16, RZ ;  /* 0x0000001005107210 */ /* 0x008fe40007f7e0ff */
[----:B0-----:R-:W-:-:S03]  /*3a1b0*/  PRMT R14, RZ, 0x7610, R14 ;  /* 0x00007610ff0e7816 */ /* 0x001fc6000000000e */
[----:B------:R-:W-:Y:S01]  /*3a1c0*/  IMAD.X R17, R6, 0x1, R17, P3 ;  /* 0x0000000106117824 */ /* 0x000fe200018e0611 */
[----:B------:R0:W-:Y:S04]  /*3a1d0*/  STL [R1+0x840], R16 ;  /* 0x0008401001007387 */ /* 0x0001e80000100800 */
[----:B------:R1:W-:Y:S01]  /*3a1e0*/  STL [R1+0x83c], R17 ;  /* 0x00083c1101007387 */ /* 0x0003e20000100800 */
[----:B------:R-:W-:-:S03]  /*3a1f0*/  PRMT R15, RZ, 0x7610, R15 ;  /* 0x00007610ff0f7816 */ /* 0x000fc6000000000f */
[----:B------:R-:W3:Y:S04]  /*3a200*/  LDL.LU R26, [R1+0x874] ;  /* 0x00087400011a7983 */ /* 0x000ee80000300800 */
[----:B------:R-:W3:Y:S04]  /*3a210*/  LDL.LU R23, [R1+0x878] ;  /* 0x0008780001177983 */ /* 0x000ee80000300800 */
[----:B------:R0:W3:Y:S01]  /*3a220*/  @!P1 LDG.E.U8 R14, desc[UR18][R16.64] ;  /* 0x00000012100e9981 */ /* 0x0000e2000c1e1100 */
[----:B----4-:R-:W-:-:S05]  /*3a230*/  IADD3 R0, P3, PT, R5, R0, RZ ;  /* 0x0000000005007210 */ /* 0x010fca0007f7e0ff */
[----:B--2---:R-:W-:Y:S01]  /*3a240*/  IMAD.X R21, R6, 0x1, R21, P3 ;  /* 0x0000000106157824 */ /* 0x004fe200018e0615 */
[----:B------:R2:W-:Y:S01]  /*3a250*/  STL [R1+0x858], R0 ;  /* 0x0008580001007387 */ /* 0x0005e20000100800 */
[----:B0-----:R-:W-:Y:S02]  /*3a260*/  @!P1 IMAD.MOV.U32 R16, RZ, RZ, R0 ;  /* 0x000000ffff109224 */ /* 0x001fe400078e0000 */
[----:B-1----:R-:W-:Y:S01]  /*3a270*/  @!P1 IMAD.MOV.U32 R17, RZ, RZ, R21 ;  /* 0x000000ffff119224 */ /* 0x002fe200078e0015 */
[----:B------:R-:W-:Y:S04]  /*3a280*/  STL [R1+0x854], R21 ;  /* 0x0008541501007387 */ /* 0x000fe80000100800 */
[----:B------:R-:W4:Y:S04]  /*3a290*/  LDL.LU R22, [R1+0x87c] ;  /* 0x00087c0001167983 */ /* 0x000f280000300800 */
[----:B--2---:R-:W2:Y:S01]  /*3a2a0*/  LDL.LU R0, [R1+0x880] ;  /* 0x0008800001007983 */ /* 0x004ea20000300800 */
[----:B------:R-:W-:-:S03]  /*3a2b0*/  IADD3 R18, P3, PT, R5, R18, RZ ;  /* 0x0000001205127210 */ /* 0x000fc60007f7e0ff */
[----:B------:R0:W4:Y:S02]  /*3a2c0*/  @!P1 LDG.E.U8 R15, desc[UR18][R16.64] ;  /* 0x00000012100f9981 */ /* 0x000124000c1e1100 */
[----:B------:R-:W-:Y:S02]  /*3a2d0*/  IMAD.X R19, R6, 0x1, R19, P3 ;  /* 0x0000000106137824 */ /* 0x000fe400018e0613 */
[----:B------:R1:W-:Y:S04]  /*3a2e0*/  STL [R1+0x860], R18 ;  /* 0x0008601201007387 */ /* 0x0003e80000100800 */
[----:B------:R1:W-:Y:S01]  /*3a2f0*/  STL [R1+0x85c], R19 ;  /* 0x00085c1301007387 */ /* 0x0003e20000100800 */
[----:B0-----:R-:W-:-:S03]  /*3a300*/  PRMT R16, RZ, 0x7610, R16 ;  /* 0x00007610ff107816 */ /* 0x001fc60000000010 */
[----:B------:R-:W4:Y:S04]  /*3a310*/  LDL.LU R25, [R1+0x894] ;  /* 0x0008940001197983 */ /* 0x000f280000300800 */
[----:B------:R-:W4:Y:S04]  /*3a320*/  LDL.LU R24, [R1+0x898] ;  /* 0x0008980001187983 */ /* 0x000f280000300800 */
[----:B------:R1:W4:Y:S01]  /*3a330*/  @!P1 LDG.E.U8 R16, desc[UR18][R18.64] ;  /* 0x0000001212109981 */ /* 0x000322000c1e1100 */
[----:B------:R-:W-:-:S05]  /*3a340*/  IADD3 R3, P3, PT, R5, R3, RZ ;  /* 0x0000000305037210 */ /* 0x000fca0007f7e0ff */
[----:B------:R-:W-:Y:S01]  /*3a350*/  IMAD.X R4, R6, 0x1, R4, P3 ;  /* 0x0000000106047824 */ /* 0x000fe200018e0604 */
        /* <DEDUP_REMOVED lines=14> */
[----:B------:R-:W-:-:S06]  /*3a440*/  PRMT R17, RZ, 0x7610, R17 ;  /* 0x00007610ff117816 */ /* 0x000fcc0000000011 */
[----:B------:R0:W4:Y:S01]  /*3a450*/  @!P1 LDG.E.U8 R17, desc[UR18][R18.64] ;  /* 0x0000001212119981 */ /* 0x000122000c1e1100 */
[----:B---3--:R-:W-:-:S05]  /*3a460*/  IADD3 R23, P3, PT, R5, R23, RZ ;  /* 0x0000001705177210 */ /* 0x008fca0007f7e0ff */
[----:B------:R-:W-:Y:S01]  /*3a470*/  IMAD.X R26, R6, 0x1, R26, P3 ;  /* 0x00000001061a7824 */ /* 0x000fe200018e061a */
[----:B0-----:R-:W-:Y:S01]  /*3a480*/  PRMT R18, RZ, 0x7610, R18 ;  /* 0x00007610ff127816 */ /* 0x001fe20000000012 */
[----:B------:R-:W-:Y:S01]  /*3a490*/  STL [R1+0x878], R23 ;  /* 0x0008781701007387 */ /* 0x000fe20000100800 */
[----:B------:R-:W-:-:S03]  /*3a4a0*/  PRMT R19, RZ, 0x7610, R19 ;  /* 0x00007610ff137816 */ /* 0x000fc60000000013 */
[----:B------:R0:W-:Y:S04]  /*3a4b0*/  STL [R1+0x874], R26 ;  /* 0x0008741a01007387 */ /* 0x0001e80000100800 */
[----:B------:R1:W3:Y:S04]  /*3a4c0*/  @!P1 LDG.E.U8 R18, desc[UR18][R20.64] ;  /* 0x0000001214129981 */ /* 0x0002e8000c1e1100 */
[----:B------:R-:W3:Y:S01]  /*3a4d0*/  LDL.LU R27, [R1+0x8ac] ;  /* 0x0008ac00011b7983 */ /* 0x000ee20000300800 */
        /* <DEDUP_REMOVED lines=16> */
[----:B------:R0:W-:Y:S04]  /*3a5e0*/  STL [R1+0x898], R24 ;  /* 0x0008981801007387 */ /* 0x0001e80000100800 */
[----:B------:R1:W-:Y:S04]  /*3a5f0*/  STL [R1+0x894], R25 ;  /* 0x0008941901007387 */ /* 0x0003e80000100800 */
[----:B------:R-:W2:Y:S04]  /*3a600*/  LDL.LU R29, [R1+0x8bc] ;  /* 0x0008bc00011d7983 */ /* 0x000ea80000300800 */
[----:B------:R0:W2:Y:S04]  /*3a610*/  @!P1 LDG.E.U8 R20, desc[UR18][R22.64] ;  /* 0x0000001216149981 */ /* 0x0000a8000c1e1100 */
[----:B------:R-:W2:Y:S01]  /*3a620*/  LDL.LU R28, [R1+0x8c0] ;  /* 0x0008c000011c7983 */ /* 0x000ea20000300800 */
[----:B------:R-:W-:Y:S01]  /*3a630*/  IADD3 R3, P3, PT, R5, R3, RZ ;  /* 0x0000000305037210 */ /* 0x000fe20007f7e0ff */
[----:B0-----:R-:W-:-:S02]  /*3a640*/  @!P1 IMAD.MOV.U32 R22, RZ, RZ, R24 ;  /* 0x000000ffff169224 */ /* 0x001fc400078e0018 */
[----:B------:R-:W-:Y:S02]  /*3a650*/  @!P1 IMAD.MOV.U32 R23, RZ, RZ, R25 ;  /* 0x000000ffff179224 */ /* 0x000fe400078e0019 */
[----:B------:R-:W-:Y:S01]  /*3a660*/  IMAD.X R4, R6, 0x1, R4, P3 ;  /* 0x0000000106047824 */ /* 0x000fe200018e0604 */
[----:B------:R-:W-:Y:S01]  /*3a670*/  STL [R1+0x8a0], R3 ;  /* 0x0008a00301007387 */ /* 0x000fe20000100800 */
[----:B------:R-:W-:Y:S02]  /*3a680*/  @!P1 IMAD.MOV.U32 R24, RZ, RZ, R3 ;  /* 0x000000ffff189224 */ /* 0x000fe400078e0003 */
[----:B-1----:R-:W-:Y:S01]  /*3a690*/  @!P1 IMAD.MOV.U32 R25, RZ, RZ, R4 ;  /* 0x000000ffff199224 */ /* 0x002fe200078e0004 */
[----:B------:R0:W-:Y:S04]  /*3a6a0*/  STL [R1+0x89c], R4 ;  /* 0x00089c0401007387 */ /* 0x0001e80000100800 */
[----:B------:R1:W2:Y:S04]  /*3a6b0*/  @!P1 LDG.E.U8 R21, desc[UR18][R22.64] ;  /* 0x0000001216159981 */ /* 0x0002a8000c1e1100 */
[----:B0-----:R-:W2:Y:S04]  /*3a6c0*/  LDL.LU R4, [R1+0x8d4] ;  /* 0x0008d40001047983 */ /* 0x001ea80000300800 */
[----:B------:R-:W2:Y:S01]  /*3a6d0*/  LDL.LU R3, [R1+0x8d8] ;  /* 0x0008d80001037983 */ /* 0x000ea20000300800 */
[----:B-1----:R-:W-:-:S02]  /*3a6e0*/  PRMT R22, RZ, 0x7610, R22 ;  /* 0x00007610ff167816 */ /* 0x002fc40000000016 */
[----:B------:R-:W-:-:S04]  /*3a6f0*/  IADD3 R2, P3, PT, R5, R2, RZ ;  /* 0x0000000205027210 */ /* 0x000fc80007f7e0ff */
[----:B------:R0:W2:Y:S01]  /*3a700*/  @!P1 LDG.E.U8 R22, desc[UR18][R24.64] ;  /* 0x0000001218169981 */ /* 0x0000a2000c1e1100 */
[----:B------:R-:W-:-:S03]  /*3a710*/  IMAD.X R30, R6, 0x1, R30, P3 ;  /* 0x00000001061e7824 */ /* 0x000fc600018e061e */
[----:B------:R-:W-:Y:S04]  /*3a720*/  STL [R1+0x8a8], R2 ;  /* 0x0008a80201007387 */ /* 0x000fe80000100800 */
[----:B------:R1:W-:Y:S01]  /*3a730*/  STL [R1+0x8a4], R30 ;  /* 0x0008a41e01007387 */ /* 0x0003e20000100800 */
[----:B0-----:R-:W-:Y:S02]  /*3a740*/  @!P1 IMAD.MOV.U32 R25, RZ, RZ, R30 ;  /* 0x000000ffff199224 */ /* 0x001fe400078e001e */
[----:B------:R-:W-:Y:S01]  /*3a750*/  @!P1 IMAD.MOV.U32 R24, RZ, RZ, R2 ;  /* 0x000000ffff189224 */ /* 0x000fe200078e0002 */
[----:B-1----:R-:W2:Y:S04]  /*3a760*/  LDL.LU R30, [R1+0x8dc] ;  /* 0x0008dc00011e7983 */ /* 0x002ea80000300800 */
[----:B------:R-:W2:Y:S01]  /*3a770*/  LDL.LU R2, [R1+0x8e0] ;  /* 0x0008e00001027983 */ /* 0x000ea20000300800 */
[----:B------:R-:W-:-:S06]  /*3a780*/  PRMT R23, RZ, 0x7610, R23 ;  /* 0x00007610ff177816 */ /* 0x000fcc0000000017 */
[----:B------:R0:W2:Y:S01]  /*3a790*/  @!P1 LDG.E.U8 R23, desc[UR18][R24.64] ;  /* 0x0000001218179981 */ /* 0x0000a2000c1e1100 */
[----:B---3--:R-:W-:Y:S02]  /*3a7a0*/  IADD3 R26, P3, PT, R5, R26, RZ ;  /* 0x0000001a051a7210 */ /* 0x008fe40007f7e0ff */
[----:B0-----:R-:W-:-:S03]  /*3a7b0*/  PRMT R24, RZ, 0x7610, R24 ;  /* 0x00007610ff187816 */ /* 0x001fc60000000018 */
[----:B------:R-:W-:Y:S01]  /*3a7c0*/  IMAD.X R27, R6, 0x1, R27, P3 ;  /* 0x00000001061b7824 */ /* 0x000fe200018e061b */
[----:B------:R0:W-:Y:S01]  /*3a7d0*/  STL [R1+0x8b0], R26 ;  /* 0x0008b01a01007387 */ /* 0x0001e20000100800 */
[----:B------:R-:W-:-:S03]  /*3a7e0*/  PRMT R25, RZ, 0x7610, R25 ;  /* 0x00007610ff197816 */ /* 0x000fc60000000019 */
[----:B------:R1:W-:Y:S04]  /*3a7f0*/  STL [R1+0x8ac], R27 ;  /* 0x0008ac1b01007387 */ /* 0x0003e80000100800 */
[----:B------:R0:W3:Y:S04]  /*3a800*/  @!P1 LDG.E.U8 R24, desc[UR18][R26.64] ;  /* 0x000000121a189981 */ /* 0x0000e8000c1e1100 */
[----:B------:R-:W3:Y:S04]  /*3a810*/  LDL.LU R35, [R1+0x8e4] ;  /* 0x0008e40001237983 */ /* 0x000ee80000300800 */
[----:B------:R-:W3:Y:S01]  /*3a820*/  LDL.LU R33, [R1+0x8e8] ;  /* 0x0008e80001217983 */ /* 0x000ee20000300800 */
[----:B----4-:R-:W-:-:S05]  /*3a830*/  IADD3 R0, P3, PT, R5, R0, RZ ;  /* 0x0000000005007210 */ /* 0x010fca0007f7e0ff */
[----:B--2---:R-:W-:Y:S02]  /*3a840*/  IMAD.X R31, R6, 0x1, R31, P3 ;  /* 0x00000001061f7824 */ /* 0x004fe400018e061f */
[----:B0-----:R-:W-:Y:S02]  /*3a850*/  @!P1 IMAD.MOV.U32 R26, RZ, RZ, R0 ;  /* 0x000000ffff1a9224 */ /* 0x001fe400078e0000 */
[----:B-1----:R-:W-:Y:S01]  /*3a860*/  @!P1 IMAD.MOV.U32 R27, RZ, RZ, R31 ;  /* 0x000000ffff1b9224 */ /* 0x002fe200078e001f */
[----:B------:R0:W-:Y:S01]  /*3a870*/  STL [R1+0x8b8], R0 ;  /* 0x0008b80001007387 */ /* 0x0001e20000100800 */
[----:B------:R-:W-:-:S03]  /*3a880*/  IADD3 R28, P3, PT, R5, R28, RZ ;  /* 0x0000001c051c7210 */ /* 0x000fc60007f7e0ff */
[----:B------:R-:W-:Y:S02]  /*3a890*/  STL [R1+0x8b4], R31 ;  /* 0x0008b41f01007387 */ /* 0x000fe40000100800 */
[----:B------:R-:W-:Y:S02]  /*3a8a0*/  IMAD.X R29, R6, 0x1, R29, P3 ;  /* 0x00000001061d7824 */ /* 0x000fe400018e061d */
[----:B------:R1:W2:Y:S04]  /*3a8b0*/  @!P1 LDG.E.U8 R25, desc[UR18][R26.64] ;  /* 0x000000121a199981 */ /* 0x0002a8000c1e1100 */
[----:B------:R-:W4:Y:S04]  /*3a8c0*/  LDL.LU R32, [R1+0x8ec] ;  /* 0x0008ec0001207983 */ /* 0x000f280000300800 */
[----:B0-----:R-:W2:Y:S01]  /*3a8d0*/  LDL.LU R0, [R1+0x8f0] ;  /* 0x0008f00001007983 */ /* 0x001ea20000300800 */
[----:B-1----:R-:W-:-:S03]  /*3a8e0*/  PRMT R26, RZ, 0x7610, R26 ;  /* 0x00007610ff1a7816 */ /* 0x002fc6000000001a */
[----:B------:R-:W-:Y:S04]  /*3a8f0*/  STL [R1+0x8c0], R28 ;  /* 0x0008c01c01007387 */ /* 0x000fe80000100800 */
[----:B------:R0:W-:Y:S04]  /*3a900*/  STL [R1+0x8bc], R29 ;  /* 0x0008bc1d01007387 */ /* 0x0001e80000100800 */
[----:B------:R-:W4:Y:S04]  /*3a910*/  LDL.LU R34, [R1+0x8f4] ;  /* 0x0008f40001227983 */ /* 0x000f280000300800 */
[----:B------:R0:W4:Y:S01]  /*3a920*/  @!P1 LDG.E.U8 R26, desc[UR18][R28.64] ;  /* 0x000000121c1a9981 */ /* 0x000122000c1e1100 */
[----:B------:R-:W-:-:S05]  /*3a930*/  IADD3 R3, P3, PT, R5, R3, RZ ;  /* 0x0000000305037210 */ /* 0x000fca0007f7e0ff */
[----:B------:R-:W-:Y:S01]  /*3a940*/  IMAD.X R4, R6, 0x1, R4, P3 ;  /* 0x0000000106047824 */ /* 0x000fe200018e0604 */
[----:B------:R-:W-:Y:S03]  /*3a950*/  STL [R1+0x8d8], R3 ;  /* 0x0008d80301007387 */ /* 0x000fe60000100800 */
[----:B0-----:R-:W-:Y:S01]  /*3a960*/  @!P1 IMAD.MOV.U32 R29, RZ, RZ, R4 ;  /* 0x000000ffff1d9224 */ /* 0x001fe200078e0004 */
[----:B------:R0:W-:Y:S01]  /*3a970*/  STL [R1+0x8d4], R4 ;  /* 0x0008d40401007387 */ /* 0x0001e20000100800 */
[----:B------:R-:W-:-:S03]  /*3a980*/  @!P1 IMAD.MOV.U32 R28, RZ, RZ, R3 ;  /* 0x000000ffff1c9224 */ /* 0x000fc600078e0003 */
[----:B0-----:R-:W4:Y:S04]  /*3a990*/  LDL.LU R4, [R1+0x8f8] ;  /* 0x0008f80001047983 */ /* 0x001f280000300800 */
[----:B------:R-:W4:Y:S01]  /*3a9a0*/  LDL.LU R3, [R1+0x8fc] ;  /* 0x0008fc0001037983 */ /* 0x000f220000300800 */
[----:B------:R-:W-:-:S05]  /*3a9b0*/  IADD3 R2, P3, PT, R5, R2, RZ ;  /* 0x0000000205027210 */ /* 0x000fca0007f7e0ff */
[----:B------:R-:W-:Y:S01]  /*3a9c0*/  IMAD.X R30, R6, 0x1, R30, P3 ;  /* 0x00000001061e7824 */ /* 0x000fe200018e061e */
[----:B------:R-:W-:Y:S03]  /*3a9d0*/  STL [R1+0x8e0], R2 ;  /* 0x0008e00201007387 */ /* 0x000fe60000100800 */
[----:B------:R-:W-:Y:S01]  /*3a9e0*/  @!P1 IMAD.MOV.U32 R31, RZ, RZ, R30 ;  /* 0x000000ffff1f9224 */ /* 0x000fe200078e001e */
[----:B------:R0:W-:Y:S02]  /*3a9f0*/  STL [R1+0x8dc], R30 ;  /* 0x0008dc1e01007387 */ /* 0x0001e40000100800 */
[----:B0-----:R-:W-:Y:S02]  /*3aa00*/  @!P1 IMAD.MOV.U32 R30, RZ, RZ, R2 ;  /* 0x000000ffff1e9224 */ /* 0x001fe400078e0002 */
[----:B------:R-:W4:Y:S01]  /*3aa10*/  LDL.LU R2, [R1+0x900] ;  /* 0x0009000001027983 */ /* 0x000f220000300800 */
[----:B------:R-:W-:-:S06]  /*3aa20*/  PRMT R27, RZ, 0x7610, R27 ;  /* 0x00007610ff1b7816 */ /* 0x000fcc000000001b */
[----:B------:R0:W4:Y:S01]  /*3aa30*/  @!P1 LDG.E.U8 R27, desc[UR18][R28.64] ;  /* 0x000000121c1b9981 */ /* 0x000122000c1e1100 */
[----:B---3--:R-:W-:Y:S02]  /*3aa40*/  IADD3 R33, P3, PT, R5, R33, RZ ;  /* 0x0000002105217210 */ /* 0x008fe40007f7e0ff */
[----:B0-----:R-:W-:-:S03]  /*3aa50*/  PRMT R28, RZ, 0x7610, R28 ;  /* 0x00007610ff1c7816 */ /* 0x001fc6000000001c */
[----:B------:R-:W-:Y:S01]  /*3aa60*/  IMAD.X R35, R6, 0x1, R35, P3 ;  /* 0x0000000106237824 */ /* 0x000fe200018e0623 */
[----:B------:R0:W-:Y:S01]  /*3aa70*/  STL [R1+0x8e8], R33 ;  /* 0x0008e82101007387 */ /* 0x0001e20000100800 */
[----:B------:R-:W-:-:S03]  /*3aa80*/  PRMT R29, RZ, 0x7610, R29 ;  /* 0x00007610ff1d7816 */ /* 0x000fc6000000001d */
[----:B------:R1:W3:Y:S04]  /*3aa90*/  @!P1 LDG.E.U8 R28, desc[UR18][R30.64] ;  /* 0x000000121e1c9981 */ /* 0x0002e8000c1e1100 */
[----:B------:R-:W-:Y:S04]  /*3aaa0*/  STL [R1+0x8e4], R35 ;  /* 0x0008e42301007387 */ /* 0x000fe80000100800 */
[----:B------:R-:W3:Y:S01]  /*3aab0*/  LDL.LU R39, [R1+0x914] ;  /* 0x0009140001277983 */ /* 0x000ee20000300800 */
[----:B-1----:R-:W-:Y:S02]  /*3aac0*/  @!P1 IMAD.MOV.U32 R30, RZ, RZ, R33 ;  /* 0x000000ffff1e9224 */ /* 0x002fe400078e0021 */
[----:B------:R-:W-:Y:S01]  /*3aad0*/  @!P1 IMAD.MOV.U32 R31, RZ, RZ, R35 ;  /* 0x000000ffff1f9224 */ /* 0x000fe200078e0023 */
[----:B------:R-:W3:Y:S04]  /*3aae0*/  LDL.LU R37, [R1+0x918] ;  /* 0x0009180001257983 */ /* 0x000ee80000300800 */
[----:B------:R1:W3:Y:S02]  /*3aaf0*/  @!P1 LDG.E.U8 R29, desc[UR18][R30.64] ;  /* 0x000000121e1d9981 */ /* 0x0002e4000c1e1100 */
[----:B-1----:R-:W-:-:S02]  /*3ab00*/  PRMT R30, RZ, 0x7610, R30 ;  /* 0x00007610ff1e7816 */ /* 0x002fc4000000001e */
[----:B--2---:R-:W-:-:S05]  /*3ab10*/  IADD3 R0, P3, PT, R5, R0, RZ ;  /* 0x0000000005007210 */ /* 0x004fca0007f7e0ff */
[----:B----4-:R-:W-:Y:S01]  /*3ab20*/  IMAD.X R32, R6, 0x1, R32, P3 ;  /* 0x0000000106207824 */ /* 0x010fe200018e0620 */
[----:B------:R-:W-:Y:S03]  /*3ab30*/  STL [R1+0x8f0], R0 ;  /* 0x0008f00001007387 */ /* 0x000fe60000100800 */
[----:B0-----:R-:W-:Y:S01]  /*3ab40*/  @!P1 IMAD.MOV.U32 R33, RZ, RZ, R32 ;  /* 0x000000ffff219224 */ /* 0x001fe200078e0020 */
[----:B------:R0:W-:Y:S04]  /*3ab50*/  STL [R1+0x8ec], R32 ;  /* 0x0008ec2001007387 */ /* 0x0001e80000100800 */
[----:B------:R-:W2:Y:S01]  /*3ab60*/  LDL.LU R36, [R1+0x91c] ;  /* 0x00091c0001247983 */ /* 0x000ea20000300800 */
[----:B0-----:R-:W-:-:S03]  /*3ab70*/  @!P1 IMAD.MOV.U32 R32, RZ, RZ, R0 ;  /* 0x000000ffff209224 */ /* 0x001fc600078e0000 */
[----:B------:R-:W4:Y:S04]  /*3ab80*/  LDL.LU R0, [R1+0x920] ;  /* 0x0009200001007983 */ /* 0x000f280000300800 */
[----:B------:R0:W2:Y:S01]  /*3ab90*/  @!P1 LDG.E.U8 R30, desc[UR18][R32.64] ;  /* 0x00000012201e9981 */ /* 0x0000a2000c1e1100 */
[----:B------:R-:W-:-:S05]  /*3aba0*/  IADD3 R4, P3, PT, R5, R4, RZ ;  /* 0x0000000405047210 */ /* 0x000fca0007f7e0ff */
[----:B------:R-:W-:Y:S01]  /*3abb0*/  IMAD.X R34, R6, 0x1, R34, P3 ;  /* 0x0000000106227824 */ /* 0x000fe200018e0622 */
[----:B------:R1:W-:Y:S01]  /*3abc0*/  STL [R1+0x8f8], R4 ;  /* 0x0008f80401007387 */ /* 0x0003e20000100800 */
[----:B0-----:R-:W-:-:S03]  /*3abd0*/  @!P1 IMAD.MOV.U32 R32, RZ, RZ, R4 ;  /* 0x000000ffff209224 */ /* 0x001fc600078e0004 */
[----:B------:R0:W-:Y:S04]  /*3abe0*/  STL [R1+0x8f4], R34 ;  /* 0x0008f42201007387 */ /* 0x0001e80000100800 */
[----:B------:R-:W2:Y:S04]  /*3abf0*/  LDL.LU R38, [R1+0x924] ;  /* 0x0009240001267983 */ /* 0x000ea80000300800 */
[----:B-1----:R-:W2:Y:S01]  /*3ac00*/  LDL.LU R4, [R1+0x928] ;  /* 0x0009280001047983 */ /* 0x002ea20000300800 */
[----:B------:R-:W-:Y:S01]  /*3ac10*/  @!P1 IMAD.MOV.U32 R33, RZ, RZ, R34 ;  /* 0x000000ffff219224 */ /* 0x000fe200078e0022 */
[----:B------:R-:W-:-:S05]  /*3ac20*/  IADD3 R2, P3, PT, R5, R2, RZ ;  /* 0x0000000205027210 */ /* 0x000fca0007f7e0ff */
[----:B------:R-:W-:Y:S01]  /*3ac30*/  IMAD.X R3, R6, 0x1, R3, P3 ;  /* 0x0000000106037824 */ /* 0x000fe200018e0603 */
[----:B------:R-:W-:Y:S01]  /*3ac40*/  STL [R1+0x900], R2 ;  /* 0x0009000201007387 */ /* 0x000fe20000100800 */
[----:B0-----:R-:W-:Y:S02]  /*3ac50*/  @!P1 IMAD.MOV.U32 R34, RZ, RZ, R2 ;  /* 0x000000ffff229224 */ /* 0x001fe400078e0002 */
[----:B------:R-:W-:Y:S01]  /*3ac60*/  @!P1 IMAD.MOV.U32 R35, RZ, RZ, R3 ;  /* 0x000000ffff239224 */ /* 0x000fe200078e0003 */
[----:B------:R0:W-:Y:S04]  /*3ac70*/  STL [R1+0x8fc], R3 ;  /* 0x0008fc0301007387 */ /* 0x0001e80000100800 */
[----:B0-----:R-:W2:Y:S04]  /*3ac80*/  LDL.LU R3, [R1+0x92c] ;  /* 0x00092c0001037983 */ /* 0x001ea80000300800 */
[----:B------:R-:W2:Y:S01]  /*3ac90*/  LDL.LU R2, [R1+0x930] ;  /* 0x0009300001027983 */ /* 0x000ea20000300800 */
[----:B------:R-:W-:-:S06]  /*3aca0*/  PRMT R31, RZ, 0x7610, R31 ;  /* 0x00007610ff1f7816 */ /* 0x000fcc000000001f */
[----:B------:R0:W2:Y:S01]  /*3acb0*/  @!P1 LDG.E.U8 R31, desc[UR18][R32.64] ;  /* 0x00000012201f9981 */ /* 0x0000a2000c1e1100 */
[----:B---3--:R-:W-:Y:S02]  /*3acc0*/  IADD3 R37, P3, PT, R5, R37, RZ ;  /* 0x0000002505257210 */ /* 0x008fe40007f7e0ff */
[----:B0-----:R-:W-:-:S03]  /*3acd0*/  PRMT R32, RZ, 0x7610, R32 ;  /* 0x00007610ff207816 */ /* 0x001fc60000000020 */
[----:B------:R-:W-:Y:S01]  /*3ace0*/  IMAD.X R39, R6, 0x1, R39, P3 ;  /* 0x0000000106277824 */ /* 0x000fe200018e0627 */
[----:B------:R-:W-:Y:S02]  /*3acf0*/  PRMT R33, RZ, 0x7610, R33 ;  /* 0x00007610ff217816 */ /* 0x000fe40000000021 */
[----:B------:R0:W3:Y:S04]  /*3ad00*/  @!P1 LDG.E.U8 R32, desc[UR18][R34.64] ;  /* 0x0000001222209981 */ /* 0x0000e8000c1e1100 */
[----:B------:R1:W-:Y:S01]  /*3ad10*/  STL [R1+0x918], R37 ;  /* 0x0009182501007387 */ /* 0x0003e20000100800 */
[----:B0-----:R-:W-:Y:S02]  /*3ad20*/  @!P1 IMAD.MOV.U32 R34, RZ, RZ, R37 ;  /* 0x000000ffff229224 */ /* 0x001fe400078e0025 */
[----:B------:R-:W-:Y:S01]  /*3ad30*/  @!P1 IMAD.MOV.U32 R35, RZ, RZ, R39 ;  /* 0x000000ffff239224 */ /* 0x000fe200078e0027 */
[----:B------:R-:W-:Y:S04]  /*3ad40*/  STL [R1+0x914], R39 ;  /* 0x0009142701007387 */ /* 0x000fe80000100800 */
[----:B------:R-:W3:Y:S04]  /*3ad50*/  LDL.LU R41, [R1+0x934] ;  /* 0x0009340001297983 */ /* 0x000ee80000300800 */
[----:B------:R0:W3:Y:S02]  /*3ad60*/  @!P1 LDG.E.U8 R33, desc[UR18][R34.64] ;  /* 0x0000001222219981 */ /* 0x0000e4000c1e1100 */
[----:B0-----:R-:W-:-:S02]  /*3ad70*/  PRMT R34, RZ, 0x7610, R34 ;  /* 0x00007610ff227816 */ /* 0x001fc40000000022 */
[----:B----4-:R-:W-:-:S05]  /*3ad80*/  IADD3 R0, P3, PT, R5, R0, RZ ;  /* 0x0000000005007210 */ /* 0x010fca0007f7e0ff */
[----:B--2---:R-:W-:Y:S01]  /*3ad90*/  IMAD.X R36, R6, 0x1, R36, P3 ;  /* 0x0000000106247824 */ /* 0x004fe200018e0624 */
[----:B------:R-:W-:Y:S03]  /*3ada0*/  STL [R1+0x920], R0 ;  /* 0x0009200001007387 */ /* 0x000fe60000100800 */
[----:B-1----:R-:W-:Y:S01]  /*3adb0*/  @!P1 IMAD.MOV.U32 R37, RZ, RZ, R36 ;  /* 0x000000ffff259224 */ /* 0x002fe200078e0024 */
[----:B------:R0:W-:Y:S02]  /*3adc0*/  STL [R1+0x91c], R36 ;  /* 0x00091c2401007387 */ /* 0x0001e40000100800 */
[----:B0-----:R-:W-:Y:S02]  /*3add0*/  @!P1 IMAD.MOV.U32 R36, RZ, RZ, R0 ;  /* 0x000000ffff249224 */ /* 0x001fe400078e0000 */
[----:B------:R-:W2:Y:S04]  /*3ade0*/  LDL.LU R0, [R1+0x938] ;  /* 0x0009380001007983 */ /* 0x000ea80000300800 */
[----:B------:R-:W4:Y:S04]  /*3adf0*/  LDL.LU R40, [R1+0x93c] ;  /* 0x00093c0001287983 */ /* 0x000f280000300800 */
[----:B------:R0:W4:Y:S01]  /*3ae00*/  @!P1 LDG.E.U8 R34, desc[UR18][R36.64] ;  /* 0x0000001224229981 */ /* 0x000122000c1e1100 */
[----:B------:R-:W-:-:S05]  /*3ae10*/  IADD3 R4, P3, PT, R5, R4, RZ ;  /* 0x0000000405047210 */ /* 0x000fca0007f7e0ff */
[----:B------:R-:W-:Y:S01]  /*3ae20*/  IMAD.X R38, R6, 0x1, R38, P3 ;  /* 0x0000000106267824 */ /* 0x000fe200018e0626 */
[----:B------:R1:W-:Y:S01]  /*3ae30*/  STL [R1+0x928], R4 ;  /* 0x0009280401007387 */ /* 0x0003e20000100800 */
[----:B0-----:R-:W-:-:S03]  /*3ae40*/  @!P1 IMAD.MOV.U32 R36, RZ, RZ, R4 ;  /* 0x000000ffff249224 */ /* 0x001fc600078e0004 */
[----:B------:R0:W-:Y:S04]  /*3ae50*/  STL [R1+0x924], R38 ;  /* 0x0009242601007387 */ /* 0x0001e80000100800 */
[----:B-1----:R-:W4:Y:S01]  /*3ae60*/  LDL.LU R4, [R1+0x940] ;  /* 0x0009400001047983 */ /* 0x002f220000300800 */
[----:B------:R-:W-:Y:S01]  /*3ae70*/  @!P1 IMAD.MOV.U32 R37, RZ, RZ, R38 ;  /* 0x000000ffff259224 */ /* 0x000fe200078e0026 */
[----:B------:R-:W-:-:S05]  /*3ae80*/  IADD3 R2, P3, PT, R5, R2, RZ ;  /* 0x0000000205027210 */ /* 0x000fca0007f7e0ff */
[----:B------:R-:W-:Y:S01]  /*3ae90*/  IMAD.X R3, R6, 0x1, R3, P3 ;  /* 0x0000000106037824 */ /* 0x000fe200018e0603 */
[----:B------:R-:W-:Y:S01]  /*3aea0*/  STL [R1+0x930], R2 ;  /* 0x0009300201007387 */ /* 0x000fe20000100800 */
[----:B0-----:R-:W-:Y:S02]  /*3aeb0*/  @!P1 IMAD.MOV.U32 R38, RZ, RZ, R2 ;  /* 0x000000ffff269224 */ /* 0x001fe400078e0002 */
[----:B------:R-:W-:Y:S01]  /*3aec0*/  @!P1 IMAD.MOV.U32 R39, RZ, RZ, R3 ;  /* 0x000000ffff279224 */ /* 0x000fe200078e0003 */
[----:B------:R0:W-:Y:S04]  /*3aed0*/  STL [R1+0x92c], R3 ;  /* 0x00092c0301007387 */ /* 0x0001e80000100800 */
[----:B0-----:R-:W4:Y:S04]  /*3aee0*/  LDL.LU R3, [R1+0x954] ;  /* 0x0009540001037983 */ /* 0x001f280000300800 */
[----:B------:R-:W4:Y:S01]  /*3aef0*/  LDL.LU R2, [R1+0x958] ;  /* 0x0009580001027983 */ /* 0x000f220000300800 */
[----:B------:R-:W-:-:S06]  /*3af00*/  PRMT R35, RZ, 0x7610, R35 ;  /* 0x00007610ff237816 */ /* 0x000fcc0000000023 */
[----:B------:R0:W4:Y:S02]  /*3af10*/  @!P1 LDG.E.U8 R35, desc[UR18][R36.64] ;  /* 0x0000001224239981 */ /* 0x000124000c1e1100 */
[----:B0-----:R-:W-:Y:S02]  /*3af20*/  PRMT R36, RZ, 0x7610, R36 ;  /* 0x00007610ff247816 */ /* 0x001fe40000000024 */
[----:B------:R-:W-:-:S04]  /*3af30*/  PRMT R37, RZ, 0x7610, R37 ;  /* 0x00007610ff257816 */ /* 0x000fc80000000025 */
[----:B------:R0:W4:Y:S01]  /*3af40*/  @!P1 LDG.E.U8 R36, desc[UR18][R38.64] ;  /* 0x0000001226249981 */ /* 0x000122000c1e1100 */
[----:B--2---:R-:W-:-:S05]  /*3af50*/  IADD3 R0, P3, PT, R5, R0, RZ ;  /* 0x0000000005007210 */ /* 0x004fca0007f7e0ff */
[----:B---3--:R-:W-:Y:S01]  /*3af60*/  IMAD.X R41, R6, 0x1, R41, P3 ;  /* 0x0000000106297824 */ /* 0x008fe200018e0629 */
[----:B------:R1:W-:Y:S01]  /*3af70*/  STL [R1+0x938], R0 ;  /* 0x0009380001007387 */ /* 0x0003e20000100800 */
[----:B0-----:R-:W-:-:S03]  /*3af80*/  @!P1 IMAD.MOV.U32 R38, RZ, RZ, R0 ;  /* 0x000000ffff269224 */ /* 0x001fc600078e0000 */
[----:B------:R0:W-:Y:S04]  /*3af90*/  STL [R1+0x934], R41 ;  /* 0x0009342901007387 */ /* 0x0001e80000100800 */
[----:B------:R-:W2:Y:S01]  /*3afa0*/  LDL.LU R42, [R1+0x95c] ;  /* 0x00095c00012a7983 */ /* 0x000ea20000300800 */
[----:B------:R-:W-:-:S03]  /*3afb0*/  @!P1 IMAD.MOV.U32 R39, RZ, RZ, R41 ;  /* 0x000000ffff279224 */ /* 0x000fc600078e0029 */
[----:B-1----:R-:W3:Y:S04]  /*3afc0*/  LDL.LU R0, [R1+0x960] ;  /* 0x0009600001007983 */ /* 0x002ee80000300800 */
[----:B------:R1:W2:Y:S01]  /*3afd0*/  @!P1 LDG.E.U8 R37, desc[UR18][R38.64] ;  /* 0x0000001226259981 */ /* 0x0002a2000c1e1100 */
[----:B----4-:R-:W-:-:S05]  /*3afe0*/  IADD3 R4, P3, PT, R5, R4, RZ ;  /* 0x0000000405047210 */ /* 0x010fca0007f7e0ff */
[----:B------:R-:W-:Y:S01]  /*3aff0*/  IMAD.X R40, R6, 0x1, R40, P3 ;  /* 0x0000000106287824 */ /* 0x000fe200018e0628 */
[----:B------:R-:W-:Y:S03]  /*3b000*/  STL [R1+0x940], R4 ;  /* 0x0009400401007387 */ /* 0x000fe60000100800 */
[----:B0-----:R-:W-:Y:S01]  /*3b010*/  @!P1 IMAD.MOV.U32 R41, RZ, RZ, R40 ;  /* 0x000000ffff299224 */ /* 0x001fe200078e0028 */
[----:B------:R0:W-:Y:S04]  /*3b020*/  STL [R1+0x93c], R40 ;  /* 0x00093c2801007387 */ /* 0x0001e80000100800 */
[----:B------:R-:W4:Y:S01]  /*3b030*/  LDL.LU R44, [R1+0x964] ;  /* 0x00096400012c7983 */ /* 0x000f220000300800 */
[----:B-1----:R-:W-:Y:S01]  /*3b040*/  PRMT R38, RZ, 0x7610, R38 ;  /* 0x00007610ff267816 */ /* 0x002fe20000000026 */
[----:B0-----:R-:W-:-:S02]  /*3b050*/  @!P1 IMAD.MOV.U32 R40, RZ, RZ, R4 ;  /* 0x000000ffff289224 */ /* 0x001fc400078e0004 */
[----:B------:R-:W4:Y:S04]  /*3b060*/  LDL.LU R4, [R1+0x968] ;  /* 0x0009680001047983 */ /* 0x000f280000300800 */
[----:B------:R0:W4:Y:S01]  /*3b070*/  @!P1 LDG.E.U8 R38, desc[UR18][R40.64] ;  /* 0x0000001228269981 */ /* 0x000122000c1e1100 */
        /* <DEDUP_REMOVED lines=11> */
[----:B---3--:R-:W-:-:S05]  /*3b130*/  IADD3 R0, P3, PT, R5, R0, RZ ;  /* 0x0000000005007210 */ /* 0x008fca0007f7e0ff */
[----:B--2---:R-:W-:Y:S01]  /*3b140*/  IMAD.X R42, R6, 0x1, R42, P3 ;  /* 0x00000001062a7824 */ /* 0x004fe200018e062a */
[----:B------:R-:W-:Y:S03]  /*3b150*/  STL [R1+0x960], R0 ;  /* 0x0009600001007387 */ /* 0x000fe60000100800 */
[----:B------:R-:W-:Y:S01]  /*3b160*/  @!P1 IMAD.MOV.U32 R43, RZ, RZ, R42 ;  /* 0x000000ffff2b9224 */ /* 0x000fe200078e002a */
[----:B------:R0:W-:Y:S04]  /*3b170*/  STL [R1+0x95c], R42 ;  /* 0x00095c2a01007387 */ /* 0x0001e80000100800 */
[----:B------:R-:W2:Y:S04]  /*3b180*/  LDL.LU R80, [R1+0x974] ;  /* 0x0009740001507983 */ /* 0x000ea80000300800 */
[----:B------:R-:W3:Y:S01]  /*3b190*/  LDL.LU R47, [R1+0x978] ;  /* 0x00097800012f7983 */ /* 0x000ee20000300800 */
[----:B0-----:R-:W-:-:S05]  /*3b1a0*/  @!P1 IMAD.MOV.U32 R42, RZ, RZ, R0 ;  /* 0x000000ffff2a9224 */ /* 0x001fca00078e0000 */
[----:B------:R0:W2:Y:S01]  /*3b1b0*/  @!P1 LDG.E.U8 R40, desc[UR18][R42.64] ;  /* 0x000000122a289981 */ /* 0x0000a2000c1e1100 */
[----:B----4-:R-:W-:-:S05]  /*3b1c0*/  IADD3 R4, P3, PT, R5, R4, RZ ;  /* 0x0000000405047210 */ /* 0x010fca0007f7e0ff */
[----:B------:R-:W-:Y:S01]  /*3b1d0*/  IMAD.X R44, R6, 0x1, R44, P3 ;  /* 0x00000001062c7824 */ /* 0x000fe200018e062c */
[----:B------:R1:W-:Y:S01]  /*3b1e0*/  STL [R1+0x968], R4 ;  /* 0x0009680401007387 */ /* 0x0003e20000100800 */
[----:B0-----:R-:W-:-:S03]  /*3b1f0*/  @!P1 IMAD.MOV.U32 R42, RZ, RZ, R4 ;  /* 0x000000ffff2a9224 */ /* 0x001fc600078e0004 */
[----:B------:R0:W-:Y:S04]  /*3b200*/  STL [R1+0x964], R44 ;  /* 0x0009642c01007387 */ /* 0x0001e80000100800 */
[----:B------:R-:W4:Y:S04]  /*3b210*/  LDL.LU R46, [R1+0x97c] ;  /* 0x00097c00012e7983 */ /* 0x000f280000300800 */
[----:B-1----:R-:W4:Y:S01]  /*3b220*/  LDL.LU R4, [R1+0x980] ;  /* 0x0009800001047983 */ /* 0x002f220000300800 */
[----:B------:R-:W-:Y:S02]  /*3b230*/  IMAD.MOV.U32 R0, RZ, RZ, R45 ;  /* 0x000000ffff007224 */ /* 0x000fe400078e002d */
        /* <DEDUP_REMOVED lines=14> */
[----:B---3--:R-:W-:-:S05]  /*3b320*/  IADD3 R47, P3, PT, R5, R47, RZ ;  /* 0x0000002f052f7210 */ /* 0x008fca0007f7e0ff */
[----:B--2---:R-:W-:Y:S01]  /*3b330*/  IMAD.X R80, R6, 0x1, R80, P3 ;  /* 0x0000000106507824 */ /* 0x004fe200018e0650 */
[----:B------:R1:W-:Y:S04]  /*3b340*/  STL [R1+0x978], R47 ;  /* 0x0009782f01007387 */ /* 0x0003e80000100800 */
[----:B------:R2:W-:Y:S04]  /*3b350*/  STL [R1+0x974], R80 ;  /* 0x0009745001007387 */ /* 0x0005e80000100800 */
[----:B------:R-:W3:Y:S01]  /*3b360*/  LDL.LU R84, [R1+0x99c] ;  /* 0x00099c0001547983 */ /* 0x000ee20000300800 */
[----:B0-----:R-:W-:-:S03]  /*3b370*/  @!P1 IMAD.MOV.U32 R44, RZ, RZ, R47 ;  /* 0x000000ffff2c9224 */ /* 0x001fc600078e002f */
[----:B------:R-:W3:Y:S01]  /*3b380*/  LDL.LU R82, [R1+0x9a0] ;  /* 0x0009a00001527983 */ /* 0x000ee20000300800 */
[----:B------:R-:W-:-:S05]  /*3b390*/  @!P1 IMAD.MOV.U32 R45, RZ, RZ, R80 ;  /* 0x000000ffff2d9224 */ /* 0x000fca00078e0050 */
[----:B------:R0:W3:Y:S01]  /*3b3a0*/  @!P1 LDG.E.U8 R43, desc[UR18][R44.64] ;  /* 0x000000122c2b9981 */ /* 0x0000e2000c1e1100 */
[----:B----4-:R-:W-:-:S05]  /*3b3b0*/  IADD3 R4, P3, PT, R5, R4, RZ ;  /* 0x0000000405047210 */ /* 0x010fca0007f7e0ff */
[----:B------:R-:W-:Y:S01]  /*3b3c0*/  IMAD.X R46, R6, 0x1, R46, P3 ;  /* 0x00000001062e7824 */ /* 0x000fe200018e062e */
[----:B------:R-:W-:Y:S03]  /*3b3d0*/  STL [R1+0x980], R4 ;  /* 0x0009800401007387 */ /* 0x000fe60000100800 */
[----:B-1----:R-:W-:Y:S01]  /*3b3e0*/  @!P1 IMAD.MOV.U32 R47, RZ, RZ, R46 ;  /* 0x000000ffff2f9224 */ /* 0x002fe200078e002e */
[----:B------:R1:W-:Y:S04]  /*3b3f0*/  STL [R1+0x97c], R46 ;  /* 0x00097c2e01007387 */ /* 0x0003e80000100800 */
[----:B--2---:R-:W2:Y:S01]  /*3b400*/  LDL.LU R80, [R1+0x9a4] ;  /* 0x0009a40001507983 */ /* 0x004ea20000300800 */
[----:B0-----:R-:W-:Y:S01]  /*3b410*/  PRMT R44, RZ, 0x7610, R44 ;  /* 0x00007610ff2c7816 */ /* 0x001fe2000000002c */
[----:B-1----:R-:W-:-:S02]  /*3b420*/  @!P1 IMAD.MOV.U32 R46, RZ, RZ, R4 ;  /* 0x000000ffff2e9224 */ /* 0x002fc400078e0004 */
[----:B------:R-:W4:Y:S04]  /*3b430*/  LDL.LU R4, [R1+0x9a8] ;  /* 0x0009a80001047983 */ /* 0x000f280000300800 */
[----:B------:R0:W2:Y:S01]  /*3b440*/  @!P1 LDG.E.U8 R44, desc[UR18][R46.64] ;  /* 0x000000122e2c9981 */ /* 0x0000a2000c1e1100 */
        /* <DEDUP_REMOVED lines=8> */
[----:B------:R-:W-:-:S02]  /*3b4d0*/  PRMT R45, RZ, 0x7610, R45 ;  /* 0x00007610ff2d7816 */ /* 0x000fc4000000002d */
[----:B------:R-:W-:-:S04]  /*3b4e0*/  PRMT R49, RZ, 0x7610, R49 ;  /* 0x00007610ff317816 */ /* 0x000fc80000000031 */
[----:B------:R0:W2:Y:S01]  /*3b4f0*/  @!P1 LDG.E.U8 R45, desc[UR18][R46.64] ;  /* 0x000000122e2d9981 */ /* 0x0000a2000c1e1100 */
[----:B------:R-:W-:Y:S02]  /*3b500*/  PRMT R51, RZ, 0x7610, R51 ;  /* 0x00007610ff337816 */ /* 0x000fe40000000033 */
[----:B---3--:R-:W-:-:S05]  /*3b510*/  IADD3 R82, P3, PT, R5, R82, RZ ;  /* 0x0000005205527210 */ /* 0x008fca0007f7e0ff */
[----:B------:R-:W-:Y:S01]  /*3b520*/  IMAD.X R84, R6, 0x1, R84, P3 ;  /* 0x0000000106547824 */ /* 0x000fe200018e0654 */
[----:B------:R-:W-:Y:S01]  /*3b530*/  STL [R1+0x9a0], R82 ;  /* 0x0009a05201007387 */ /* 0x000fe20000100800 */
[----:B0-----:R-:W-:Y:S02]  /*3b540*/  @!P1 IMAD.MOV.U32 R46, RZ, RZ, R82 ;  /* 0x000000ffff2e9224 */ /* 0x001fe400078e0052 */
[----:B------:R-:W-:Y:S01]  /*3b550*/  @!P1 IMAD.MOV.U32 R47, RZ, RZ, R84 ;  /* 0x000000ffff2f9224 */ /* 0x000fe200078e0054 */
[----:B------:R0:W-:Y:S04]  /*3b560*/  STL [R1+0x99c], R84 ;  /* 0x00099c5401007387 */ /* 0x0001e80000100800 */
[----:B------:R1:W3:Y:S04]  /*3b570*/  @!P1 LDG.E.U8 R49, desc[UR18][R46.64] ;  /* 0x000000122e319981 */ /* 0x0002e8000c1e1100 */
[----:B0-----:R-:W3:Y:S04]  /*3b580*/  LDL.LU R84, [R1+0x9b4] ;  /* 0x0009b40001547983 */ /* 0x001ee80000300800 */
[----:B------:R-:W3:Y:S01]  /*3b590*/  LDL.LU R82, [R1+0x9b8] ;  /* 0x0009b80001527983 */ /* 0x000ee20000300800 */
[----:B----4-:R-:W-:-:S05]  /*3b5a0*/  IADD3 R4, P3, PT, R5, R4, RZ ;  /* 0x0000000405047210 */ /* 0x010fca0007f7e0ff */
[----:B--2---:R-:W-:Y:S01]  /*3b5b0*/  IMAD.X R80, R6, 0x1, R80, P3 ;  /* 0x0000000106507824 */ /* 0x004fe200018e0650 */
[----:B------:R-:W-:Y:S01]  /*3b5c0*/  STL [R1+0x9a8], R4 ;  /* 0x0009a80401007387 */ /* 0x000fe20000100800 */
[----:B-1----:R-:W-:Y:S02]  /*3b5d0*/  @!P1 IMAD.MOV.U32 R46, RZ, RZ, R4 ;  /* 0x000000ffff2e9224 */ /* 0x002fe400078e0004 */
[----:B------:R-:W-:Y:S01]  /*3b5e0*/  @!P1 IMAD.MOV.U32 R47, RZ, RZ, R80 ;  /* 0x000000ffff2f9224 */ /* 0x000fe200078e0050 */
[----:B------:R0:W-:Y:S04]  /*3b5f0*/  STL [R1+0x9a4], R80 ;  /* 0x0009a45001007387 */ /* 0x0001e80000100800 */
[----:B------:R1:W2:Y:S04]  /*3b600*/  @!P1 LDG.E.U8 R51, desc[UR18][R46.64] ;  /* 0x000000122e339981 */ /* 0x0002a8000c1e1100 */
[----:B0-----:R-:W4:Y:S04]  /*3b610*/  LDL.LU R80, [R1+0x9bc] ;  /* 0x0009bc0001507983 */ /* 0x001f280000300800 */
[----:B------:R-:W2:Y:S01]  /*3b620*/  LDL.LU R4, [R1+0x9c0] ;  /* 0x0009c00001047983 */ /* 0x000ea20000300800 */
        /* <DEDUP_REMOVED lines=8> */
[----:B------:R-:W-:-:S02]  /*3b6b0*/  PRMT R53, RZ, 0x7610, R53 ;  /* 0x00007610ff357816 */ /* 0x000fc40000000035 */
[----:B------:R-:W-:-:S04]  /*3b6c0*/  PRMT R55, RZ, 0x7610, R55 ;  /* 0x00007610ff377816 */ /* 0x000fc80000000037 */
[----:B------:R0:W4:Y:S01]  /*3b6d0*/  @!P1 LDG.E.U8 R53, desc[UR18][R46.64] ;  /* 0x000000122e359981 */ /* 0x000122000c1e1100 */
        /* <DEDUP_REMOVED lines=10> */
[----:B--2---:R-:W-:-:S05]  /*3b780*/  IADD3 R4, P3, PT, R5, R4, RZ ;  /* 0x0000000405047210 */ /* 0x004fca0007f7e0ff */
[----:B----4-:R-:W-:Y:S01]  /*3b790*/  IMAD.X R80, R6, 0x1, R80, P3 ;  /* 0x0000000106507824 */ /* 0x010fe200018e0650 */
        /* <DEDUP_REMOVED lines=81> */
[----:B------:R-:W-:Y:S04]  /*3bcb0*/  STL [R1+0xa20], R82 ;  /* 0x000a205201007387 */ /* 0x000fe80000100800 */
[----:B------:R1:W-:Y:S04]  /*3bcc0*/  STL [R1+0xa1c], R84 ;  /* 0x000a1c5401007387 */ /* 0x0003e80000100800 */
[----:B------:R-:W3:Y:S04]  /*3bcd0*/  LDL.LU R88, [R1+0xa24] ;  /* 0x000a240001587983 */ /* 0x000ee80000300800 */
[----:B------:R-:W3:Y:S01]  /*3bce0*/  LDL.LU R86, [R1+0xa28] ;  /* 0x000a280001567983 */ /* 0x000ee20000300800 */
[----:B0-----:R-:W-:-:S02]  /*3bcf0*/  @!P1 IMAD.MOV.U32 R46, RZ, RZ, R82 ;  /* 0x000000ffff2e9224 */ /* 0x001fc400078e0052 */
[----:B------:R-:W-:-:S05]  /*3bd00*/  @!P1 IMAD.MOV.U32 R47, RZ, RZ, R84 ;  /* 0x000000ffff2f9224 */ /* 0x000fca00078e0054 */
[----:B------:R0:W3:Y:S01]  /*3bd10*/  @!P1 LDG.E.U8 R73, desc[UR18][R46.64] ;  /* 0x000000122e499981 */ /* 0x0000e2000c1e1100 */
[----:B--2---:R-:W-:-:S05]  /*3bd20*/  IADD3 R4, P3, PT, R5, R4, RZ ;  /* 0x0000000405047210 */ /* 0x004fca0007f7e0ff */
[----:B----4-:R-:W-:Y:S01]  /*3bd30*/  IMAD.X R80, R6, 0x1, R80, P3 ;  /* 0x0000000106507824 */ /* 0x010fe200018e0650 */
[----:B------:R-:W-:Y:S04]  /*3bd40*/  STL [R1+0xa58], R4 ;  /* 0x000a580401007387 */ /* 0x000fe80000100800 */
[----:B------:R2:W-:Y:S04]  /*3bd50*/  STL [R1+0xa54], R80 ;  /* 0x000a545001007387 */ /* 0x0005e80000100800 */
[----:B-1----:R-:W4:Y:S04]  /*3bd60*/  LDL.LU R84, [R1+0xa5c] ;  /* 0x000a5c0001547983 */ /* 0x002f280000300800 */
[----:B------:R-:W4:Y:S01]  /*3bd70*/  LDL.LU R82, [R1+0xa60] ;  /* 0x000a600001527983 */ /* 0x000f220000300800 */
[----:B0-----:R-:W-:-:S02]  /*3bd80*/  @!P1 IMAD.MOV.U32 R46, RZ, RZ, R4 ;  /* 0x000000ffff2e9224 */ /* 0x001fc400078e0004 */
[----:B------:R-:W-:Y:S02]  /*3bd90*/  @!P1 IMAD.MOV.U32 R47, RZ, RZ, R80 ;  /* 0x000000ffff2f9224 */ /* 0x000fe400078e0050 */
[----:B--2---:R-:W2:Y:S04]  /*3bda0*/  LDL.LU R80, [R1+0x9f4] ;  /* 0x0009f40001507983 */ /* 0x004ea80000300800 */
[----:B------:R-:W2:Y:S04]  /*3bdb0*/  LDL.LU R4, [R1+0x9f8] ;  /* 0x0009f80001047983 */ /* 0x000ea80000300800 */
        /* <DEDUP_REMOVED lines=13> */
[----:B------:R-:W-:Y:S02]  /*3be90*/  PRMT R83, RZ, 0x7610, R83 ;  /* 0x00007610ff537816 */ /* 0x000fe40000000053 */
[----:B------:R-:W-:Y:S02]  /*3bea0*/  PRMT R85, RZ, 0x7610, R85 ;  /* 0x00007610ff557816 */ /* 0x000fe40000000055 */
[----:B---3--:R-:W-:-:S05]  /*3beb0*/  IADD3 R86, P3, PT, R5, R86, RZ ;  /* 0x0000005605567210 */ /* 0x008fca0007f7e0ff */
[----:B------:R-:W-:Y:S02]  /*3bec0*/  IMAD.X R88, R6, 0x1, R88, P3 ;  /* 0x0000000106587824 */ /* 0x000fe400018e0658 */
[----:B0-----:R-:W-:Y:S02]  /*3bed0*/  @!P1 IMAD.MOV.U32 R46, RZ, RZ, R86 ;  /* 0x000000ffff2e9224 */ /* 0x001fe400078e0056 */
[----:B------:R-:W-:-:S05]  /*3bee0*/  @!P1 IMAD.MOV.U32 R47, RZ, RZ, R88 ;  /* 0x000000ffff2f9224 */ /* 0x000fca00078e0058 */
[----:B------:R0:W3:Y:S04]  /*3bef0*/  @!P1 LDG.E.U8 R79, desc[UR18][R46.64] ;  /* 0x000000122e4f9981 */ /* 0x0000e8000c1e1100 */
[----:B------:R-:W-:Y:S04]  /*3bf00*/  STL [R1+0xa28], R86 ;  /* 0x000a285601007387 */ /* 0x000fe80000100800 */
[----:B------:R-:W-:Y:S01]  /*3bf10*/  STL [R1+0xa24], R88 ;  /* 0x000a245801007387 */ /* 0x000fe20000100800 */
[----:B----4-:R-:W-:-:S05]  /*3bf20*/  IADD3 R82, P3, PT, R5, R82, RZ ;  /* 0x0000005205527210 */ /* 0x010fca0007f7e0ff */
[C---:B------:R-:W-:Y:S01]  /*3bf30*/  IMAD.X R84, R6.reuse, 0x1, R84, P3 ;  /* 0x0000000106547824 */ /* 0x040fe200018e0654 */
[----:B--2---:R-:W-:Y:S01]  /*3bf40*/  IADD3 R4, P3, PT, R5, R4, RZ ;  /* 0x0000000405047210 */ /* 0x004fe20007f7e0ff */
[----:B0-----:R-:W-:Y:S02]  /*3bf50*/  @!P1 IMAD.MOV.U32 R46, RZ, RZ, R82 ;  /* 0x000000ffff2e9224 */ /* 0x001fe400078e0052 */
[----:B------:R-:W-:Y:S02]  /*3bf60*/  @!P1 IMAD.MOV.U32 R47, RZ, RZ, R84 ;  /* 0x000000ffff2f9224 */ /* 0x000fe400078e0054 */
[----:B------:R-:W-:Y:S01]  /*3bf70*/  IMAD.X R80, R6, 0x1, R80, P3 ;  /* 0x0000000106507824 */ /* 0x000fe200018e0650 */
[----:B------:R-:W-:Y:S04]  /*3bf80*/  STL [R1+0xa60], R82 ;  /* 0x000a605201007387 */ /* 0x000fe80000100800 */
[----:B------:R0:W2:Y:S04]  /*3bf90*/  @!P1 LDG.E.U8 R81, desc[UR18][R46.64] ;  /* 0x000000122e519981 */ /* 0x0000a8000c1e1100 */
[----:B------:R-:W-:Y:S01]  /*3bfa0*/  STL [R1+0xa5c], R84 ;  /* 0x000a5c5401007387 */ /* 0x000fe20000100800 */
[----:B0-----:R-:W-:-:S02]  /*3bfb0*/  @!P1 IMAD.MOV.U32 R46, RZ, RZ, R4 ;  /* 0x000000ffff2e9224 */ /* 0x001fc400078e0004 */
[----:B------:R-:W-:Y:S01]  /*3bfc0*/  @!P1 IMAD.MOV.U32 R47, RZ, RZ, R80 ;  /* 0x000000ffff2f9224 */ /* 0x000fe200078e0050 */
[----:B------:R-:W-:Y:S04]  /*3bfd0*/  STL [R1+0x9f8], R4 ;  /* 0x0009f80401007387 */ /* 0x000fe80000100800 */
[----:B------:R0:W-:Y:S04]  /*3bfe0*/  STL [R1+0x9f4], R80 ;  /* 0x0009f45001007387 */ /* 0x0001e80000100800 */
[----:B------:R1:W4:Y:S01]  /*3bff0*/  @!P1 LDG.E.U8 R83, desc[UR18][R46.64] ;  /* 0x000000122e539981 */ /* 0x000322000c1e1100 */
[----:B0-----:R-:W-:Y:S01]  /*3c000*/  IMAD.MOV.U32 R80, RZ, RZ, R0 ;  /* 0x000000ffff507224 */ /* 0x001fe200078e0000 */
[----:B------:R-:W-:-:S05]  /*3c010*/  IADD3 R2, P3, PT, R5, R2, RZ ;  /* 0x0000000205027210 */ /* 0x000fca0007f7e0ff */
[----:B------:R-:W-:Y:S01]  /*3c020*/  IMAD.X R3, R6, 0x1, R3, P3 ;  /* 0x0000000106037824 */ /* 0x000fe200018e0603 */
[----:B------:R0:W-:Y:S01]  /*3c030*/  STL [R1+0xa30], R2 ;  /* 0x000a300201007387 */ /* 0x0001e20000100800 */
[----:B-1----:R-:W-:-:S03]  /*3c040*/  @!P1 IMAD.MOV.U32 R46, RZ, RZ, R2 ;  /* 0x000000ffff2e9224 */ /* 0x002fc600078e0002 */
[----:B------:R1:W-:Y:S01]  /*3c050*/  STL [R1+0xa2c], R3 ;  /* 0x000a2c0301007387 */ /* 0x0003e20000100800 */
[----:B------:R-:W-:-:S03]  /*3c060*/  @!P1 IMAD.MOV.U32 R47, RZ, RZ, R3 ;  /* 0x000000ffff2f9224 */ /* 0x000fc600078e0003 */
        /* <DEDUP_REMOVED lines=9> */
[----:B-1----:R-:W2:Y:S04]  /*3c100*/  LDL.LU R3, [R1+0x10] ;  /* 0x0000100001037983 */ /* 0x002ea80000300800 */
[----:B------:R0:W2:Y:S04]  /*3c110*/  @!P1 LDG.E.U8 R85, desc[UR18][R46.64] ;  /* 0x000000122e559981 */ /* 0x0000a8000c1e1100 */
[----:B------:R-:W2:Y:S04]  /*3c120*/  LDL.LU R46, [R1+0x31c] ;  /* 0x00031c00012e7983 */ /* 0x000ea80000300800 */
[----:B------:R-:W0:Y:S01]  /*3c130*/  LDL.LU R47, [R1+0x320] ;  /* 0x00032000012f7983 */ /* 0x000e220000300800 */
[----:B------:R-:W-:-:S02]  /*3c140*/  PRMT R87, RZ, 0x7610, R87 ;  /* 0x00007610ff577816 */ /* 0x000fc40000000057 */
[----:B0-----:R-:W-:-:S05]  /*3c150*/  IADD3 R47, P3, PT, R5, R47, RZ ;  /* 0x0000002f052f7210 */ /* 0x001fca0007f7e0ff */
[----:B--2---:R-:W-:Y:S01]  /*3c160*/  IMAD.X R46, R6, 0x1, R46, P3 ;  /* 0x00000001062e7824 */ /* 0x004fe200018e062e */
[----:B------:R0:W-:Y:S04]  /*3c170*/  STL [R1+0x320], R47 ;  /* 0x0003202f01007387 */ /* 0x0001e80000100800 */
[----:B------:R1:W-:Y:S01]  /*3c180*/  STL [R1+0x31c], R46 ;  /* 0x00031c2e01007387 */ /* 0x0003e20000100800 */
[----:B0-----:R-:W-:-:S04]  /*3c190*/  @!P1 LOP3.LUT R47, R47, R46, RZ, 0x3c, !PT ;  /* 0x0000002e2f2f9212 */ /* 0x001fc800078e3cff */
[----:B-1----:R-:W-:-:S04]  /*3c1a0*/  @!P1 LOP3.LUT R46, R47, R46, RZ, 0x3c, !PT ;  /* 0x0000002e2f2e9212 */ /* 0x002fc800078e3cff */
[----:B------:R-:W-:-:S05]  /*3c1b0*/  @!P1 LOP3.LUT R47, R47, R46, RZ, 0x3c, !PT ;  /* 0x0000002e2f2f9212 */ /* 0x000fca00078e3cff */
[----:B------:R0:W2:Y:S04]  /*3c1c0*/  @!P1 LDG.E.U8 R87, desc[UR18][R46.64] ;  /* 0x000000122e579981 */ /* 0x0000a8000c1e1100 */
[----:B------:R-:W2:Y:S04]  /*3c1d0*/  LDL.LU R46, [R1+0x304] ;  /* 0x00030400012e7983 */ /* 0x000ea80000300800 */
[----:B------:R-:W0:Y:S01]  /*3c1e0*/  LDL.LU R47, [R1+0x308] ;  /* 0x00030800012f7983 */ /* 0x000e220000300800 */
[----:B------:R-:W-:Y:S02]  /*3c1f0*/  PRMT R89, RZ, 0x7610, R89 ;  /* 0x00007610ff597816 */ /* 0x000fe40000000059 */
[----:B------:R-:W-:-:S02]  /*3c200*/  PRMT R91, RZ, 0x7610, R91 ;  /* 0x00007610ff5b7816 */ /* 0x000fc4000000005b */
[----:B0-----:R-:W-:-:S05]  /*3c210*/  IADD3 R47, P3, PT, R5, R47, RZ ;  /* 0x0000002f052f7210 */ /* 0x001fca0007f7e0ff */
[----:B--2---:R-:W-:Y:S01]  /*3c220*/  IMAD.X R46, R6, 0x1, R46, P3 ;  /* 0x00000001062e7824 */ /* 0x004fe200018e062e */
[----:B------:R0:W-:Y:S01]  /*3c230*/  STL [R1+0x308], R47 ;  /* 0x0003082f01007387 */ /* 0x0001e20000100800 */
[----:B------:R-:W-:-:S03]  /*3c240*/  IADD3 R0, P3, PT, R5, R0, RZ ;  /* 0x0000000005007210 */ /* 0x000fc60007f7e0ff */
[----:B------:R1:W-:Y:S01]  /*3c250*/  STL [R1+0x304], R46 ;  /* 0x0003042e01007387 */ /* 0x0003e20000100800 */
[----:B0-----:R-:W-:-:S04]  /*3c260*/  @!P1 LOP3.LUT R47, R47, R46, RZ, 0x3c, !PT ;  /* 0x0000002e2f2f9212 */ /* 0x001fc800078e3cff */
[----:B-1----:R-:W-:Y:S01]  /*3c270*/  @!P1 LOP3.LUT R46, R47, R46, RZ, 0x3c, !PT ;  /* 0x0000002e2f2e9212 */ /* 0x002fe200078e3cff */
[----:B------:R-:W-:-:S03]  /*3c280*/  IMAD.X R2, R6, 0x1, R2, P3 ;  /* 0x0000000106027824 */ /* 0x000fc600018e0602 */
[----:B------:R-:W-:-:S05]  /*3c290*/  @!P1 LOP3.LUT R47, R47, R46, RZ, 0x3c, !PT ;  /* 0x0000002e2f2f9212 */ /* 0x000fca00078e3cff */
[----:B------:R0:W2:Y:S04]  /*3c2a0*/  @!P1 LDG.E.U8 R89, desc[UR18][R46.64] ;  /* 0x000000122e599981 */ /* 0x0000a8000c1e1100 */
[----:B------:R1:W-:Y:S01]  /*3c2b0*/  STL [R1+0x318], R0 ;  /* 0x0003180001007387 */ /* 0x0003e20000100800 */
[----:B0-----:R-:W-:Y:S02]  /*3c2c0*/  @!P1 IMAD.MOV.U32 R46, RZ, RZ, R0 ;  /* 0x000000ffff2e9224 */ /* 0x001fe400078e0000 */
[----:B------:R-:W-:Y:S01]  /*3c2d0*/  @!P1 IMAD.MOV.U32 R47, RZ, RZ, R2 ;  /* 0x000000ffff2f9224 */ /* 0x000fe200078e0002 */
[----:B------:R0:W-:Y:S04]  /*3c2e0*/  STL [R1+0x314], R2 ;  /* 0x0003140201007387 */ /* 0x0001e80000100800 */
[----:B------:R0:W2:Y:S04]  /*3c2f0*/  @!P1 LDG.E.U8 R91, desc[UR18][R46.64] ;  /* 0x000000122e5b9981 */ /* 0x0000a8000c1e1100 */
[----:B------:R-:W2:Y:S04]  /*3c300*/  LDL.LU R46, [R1+0x30c] ;  /* 0x00030c00012e7983 */ /* 0x000ea80000300800 */
[----:B------:R-:W2:Y:S01]  /*3c310*/  LDL.LU R47, [R1+0x310] ;  /* 0x00031000012f7983 */ /* 0x000ea20000300800 */
[----:B-1----:R-:W1:Y:S01]  /*3c320*/  S2R R0, SR_TID.X ;  /* 0x0000000000007919 */ /* 0x002e620000002100 */
[----:B------:R-:W-:-:S02]  /*3c330*/  PRMT R93, RZ, 0x7610, R93 ;  /* 0x00007610ff5d7816 */ /* 0x000fc4000000005d */
[----:B-1----:R-:W-:-:S04]  /*3c340*/  LOP3.LUT R0, R0, 0x7f, RZ, 0xc0, !PT ;  /* 0x0000007f00007812 */ /* 0x002fc800078ec0ff */
[----:B0-----:R-:W-:-:S05]  /*3c350*/  LOP3.LUT R2, R0, 0x20, RZ, 0x3c, !PT ;  /* 0x0000002000027812 */ /* 0x001fca00078e3cff */
[----:B------:R-:W-:Y:S04]  /*3c360*/  STS.U8 [R2+UR9+0x9d00], R80 ;  /* 0x009d005002007988 */ /* 0x000fe80008000009 */
[----:B------:R-:W-:Y:S04]  /*3c370*/  STS.U8 [R2+UR9+0xa100], R82 ;  /* 0x00a1005202007988 */ /* 0x000fe80008000009 */
[----:B------:R-:W-:Y:S04]  /*3c380*/  STS.U8 [R2+UR9+0xa500], R84 ;  /* 0x00a5005402007988 */ /* 0x000fe80008000009 */
[----:B------:R-:W-:Y:S04]  /*3c390*/  STS.U8 [R2+UR9+0xa900], R86 ;  /* 0x00a9005602007988 */ /* 0x000fe80008000009 */
[----:B------:R-:W-:Y:S04]  /*3c3a0*/  STS.U8 [R2+UR9+0xad00], R88 ;  /* 0x00ad005802007988 */ /* 0x000fe80008000009 */
[----:B------:R-:W-:Y:S01]  /*3c3b0*/  STS.U8 [R2+UR9+0xb100], R90 ;  /* 0x00b1005a02007988 */ /* 0x000fe20008000009 */
[----:B--2---:R-:W-:-:S05]  /*3c3c0*/  IADD3 R47, P3, PT, R5, R47, RZ ;  /* 0x0000002f052f7210 */ /* 0x004fca0007f7e0ff */
[----:B------:R-:W-:Y:S01]  /*3c3d0*/  IMAD.X R46, R6, 0x1, R46, P3 ;  /* 0x00000001062e7824 */ /* 0x000fe200018e062e */
[----:B------:R0:W-:Y:S04]  /*3c3e0*/  STL [R1+0x310], R47 ;  /* 0x0003102f01007387 */ /* 0x0001e80000100800 */
[----:B------:R1:W-:Y:S01]  /*3c3f0*/  STL [R1+0x30c], R46 ;  /* 0x00030c2e01007387 */ /* 0x0003e20000100800 */
[----:B0-----:R-:W-:-:S04]  /*3c400*/  @!P1 LOP3.LUT R47, R47, R46, RZ, 0x3c, !PT ;  /* 0x0000002e2f2f9212 */ /* 0x001fc800078e3cff */
[----:B-1----:R-:W-:-:S04]  /*3c410*/  @!P1 LOP3.LUT R46, R47, R46, RZ, 0x3c, !PT ;  /* 0x0000002e2f2e9212 */ /* 0x002fc800078e3cff */
[----:B------:R-:W-:-:S05]  /*3c420*/  @!P1 LOP3.LUT R47, R47, R46, RZ, 0x3c, !PT ;  /* 0x0000002e2f2f9212 */ /* 0x000fca00078e3cff */
[----:B------:R0:W2:Y:S04]  /*3c430*/  @!P1 LDG.E.U8 R93, desc[UR18][R46.64] ;  /* 0x000000122e5d9981 */ /* 0x0000a8000c1e1100 */
[----:B------:R-:W2:Y:S04]  /*3c440*/  LDL.LU R46, [R1+0x58] ;  /* 0x00005800012e7983 */ /* 0x000ea80000300800 */
[----:B------:R-:W3:Y:S04]  /*3c450*/  LDL.LU R47, [R1+0x40] ;  /* 0x00004000012f7983 */ /* 0x000ee80000300800 */
[----:B------:R-:W4:Y:S04]  /*3c460*/  LDL.LU R80, [R1+0x1320] ;  /* 0x0013200001507983 */ /* 0x000f280000300800 */
[----:B------:R-:W4:Y:S04]  /*3c470*/  LDL.LU R82, [R1+0x131c] ;  /* 0x00131c0001527983 */ /* 0x000f280000300800 */
[----:B------:R-:W4:Y:S04]  /*3c480*/  LDL.LU R84, [R1+0x1318] ;  /* 0x0013180001547983 */ /* 0x000f280000300800 */
[----:B------:R-:W4:Y:S04]  /*3c490*/  LDL.LU R86, [R1+0x1314] ;  /* 0x0013140001567983 */ /* 0x000f280000300800 */
[----:B------:R-:W4:Y:S04]  /*3c4a0*/  LDL.LU R88, [R1+0x1310] ;  /* 0x0013100001587983 */ /* 0x000f280000300800 */
[----:B------:R-:W4:Y:S04]  /*3c4b0*/  LDL.LU R90, [R1+0x130c] ;  /* 0x00130c00015a7983 */ /* 0x000f280000300800 */
[----:B------:R1:W-:Y:S04]  /*3c4c0*/  STS.U8 [R2+UR9+0xb500], R92 ;  /* 0x00b5005c02007988 */ /* 0x0003e80008000009 */
[----:B-1----:R-:W4:Y:S04]  /*3c4d0*/  LDL.LU R92, [R1+0x1308] ;  /* 0x00130800015c7983 */ /* 0x002f280000300800 */
[----:B--2---:R-:W-:Y:S04]  /*3c4e0*/  STS.U8 [R2+UR9+0xb900], R46 ;  /* 0x00b9002e02007988 */ /* 0x004fe80008000009 */
[----:B---3--:R-:W-:Y:S04]  /*3c4f0*/  STS.U8 [R2+UR9+0xbd00], R47 ;  /* 0x00bd002f02007988 */ /* 0x008fe80008000009 */
[----:B------:R1:W-:Y:S04]  /*3c500*/  STS.U8 [R2+UR9+0xc100], R4 ;  /* 0x00c1000402007988 */ /* 0x0003e80008000009 */
[----:B------:R2:W-:Y:S04]  /*3c510*/  STS.U8 [R2+UR9+0xc500], R3 ;  /* 0x00c5000302007988 */ /* 0x0005e80008000009 */
[----:B-1----:R-:W3:Y:S04]  /*3c520*/  LDL.LU R4, [R1+0x18c] ;  /* 0x00018c0001047983 */ /* 0x002ee80000300800 */
[----:B--2---:R-:W2:Y:S04]  /*3c530*/  LDL.LU R3, [R1+0x178] ;  /* 0x0001780001037983 */ /* 0x004ea80000300800 */
[----:B------:R-:W2:Y:S04]  /*3c540*/  LDL.LU R46, [R1+0x24] ;  /* 0x00002400012e7983 */ /* 0x000ea80000300800 */
[----:B------:R-:W2:Y:S04]  /*3c550*/  LDL.LU R47, [R1+0xc] ;  /* 0x00000c00012f7983 */ /* 0x000ea80000300800 */
[----:B----4-:R1:W-:Y:S04]  /*3c560*/  STS.U8 [R2+UR9+0xc900], R90 ;  /* 0x00c9005a02007988 */ /* 0x0103e80008000009 */
[----:B------:R4:W-:Y:S04]  /*3c570*/  STS.U8 [R2+UR9+0xcd00], R78 ;  /* 0x00cd004e02007988 */ /* 0x0009e80008000009 */
[----:B------:R0:W-:Y:S04]  /*3c580*/  STS.U8 [R2+UR9+0xd100], R66 ;  /* 0x00d1004202007988 */ /* 0x0001e80008000009 */
[----:B-1----:R-:W2:Y:S04]  /*3c590*/  LDL.LU R90, [R1+0x3c] ;  /* 0x00003c00015a7983 */ /* 0x002ea80000300800 */
[----:B----4-:R-:W4:Y:S04]  /*3c5a0*/  LDL.LU R78, [R1+0x54] ;  /* 0x00005400014e7983 */ /* 0x010f280000300800 */
[----:B0-----:R-:W4:Y:S04]  /*3c5b0*/  LDL.LU R66, [R1+0x6c] ;  /* 0x00006c0001427983 */ /* 0x001f280000300800 */
[----:B------:R0:W-:Y:S04]  /*3c5c0*/  STS.U8 [R2+UR9+0xd500], R54 ;  /* 0x00d5003602007988 */ /* 0x0001e80008000009 */
[----:B------:R1:W-:Y:S04]  /*3c5d0*/  STS.U8 [R2+UR9+0xd900], R9 ;  /* 0x00d9000902007988 */ /* 0x0003e80008000009 */
[----:B------:R1:W-:Y:S04]  /*3c5e0*/  STS.U8 [R2+UR9+0xdd00], R15 ;  /* 0x00dd000f02007988 */ /* 0x0003e80008000009 */
[----:B0-----:R-:W4:Y:S04]  /*3c5f0*/  LDL.LU R54, [R1+0x84] ;  /* 0x0000840001367983 */ /* 0x001f280000300800 */
[----:B-1----:R-:W4:Y:S04]  /*3c600*/  LDL.LU R9, [R1+0x9c] ;  /* 0x00009c0001097983 */ /* 0x002f280000300800 */
[----:B------:R-:W4:Y:S04]  /*3c610*/  LDL.LU R15, [R1+0xb4] ;  /* 0x0000b400010f7983 */ /* 0x000f280000300800 */
        /* <DEDUP_REMOVED lines=14> */
[----:B0-----:R-:W4:Y:S04]  /*3c700*/  LDL.LU R61, [R1+0x150] ;  /* 0x00015000013d7983 */ /* 0x001f280000300800 */
[----:B-1----:R-:W4:Y:S04]  /*3c710*/  LDL.LU R2, [R1+0x1304] ;  /* 0x0013040001027983 */ /* 0x002f280000300800 */
[----:B------:R-:W4:Y:S01]  /*3c720*/  LDL.LU R63, [R1+0x164] ;  /* 0x00016400013f7983 */ /* 0x000f220000300800 */
[----:B------:R-:W-:-:S05]  /*3c730*/  LOP3.LUT R0, R0, 0x30, RZ, 0x3c, !PT ;  /* 0x0000003000007812 */ /* 0x000fca00078e3cff */
[----:B---3--:R0:W-:Y:S04]  /*3c740*/  STS.U8 [R0+UR9+0x8180], R4 ;  /* 0x0081800400007988 */ /* 0x0081e80008000009 */
[----:B--2---:R1:W-:Y:S04]  /*3c750*/  STS.U8 [R0+UR9+0x8580], R3 ;  /* 0x0085800300007988 */ /* 0x0043e80008000009 */
[----:B0-----:R-:W2:Y:S04]  /*3c760*/  LDL.LU R4, [R1+0x1300] ;  /* 0x0013000001047983 */ /* 0x001ea80000300800 */
[----:B-1----:R-:W3:Y:S04]  /*3c770*/  LDL.LU R3, [R1+0x12fc] ;  /* 0x0012fc0001037983 */ /* 0x002ee80000300800 */
[----:B----4-:R0:W-:Y:S04]  /*3c780*/  STS.U8 [R0+UR9+0x8980], R63 ;  /* 0x0089803f00007988 */ /* 0x0101e80008000009 */
[----:B------:R1:W-:Y:S04]  /*3c790*/  STS.U8 [R0+UR9+0x8d80], R61 ;  /* 0x008d803d00007988 */ /* 0x0003e80008000009 */
[----:B------:R4:W-:Y:S04]  /*3c7a0*/  STS.U8 [R0+UR9+0x9180], R59 ;  /* 0x0091803b00007988 */ /* 0x0009e80008000009 */
[----:B0-----:R-:W2:Y:S04]  /*3c7b0*/  LDL.LU R63, [R1+0x174] ;  /* 0x00017400013f7983 */ /* 0x001ea80000300800 */
[----:B-1----:R-:W2:Y:S04]  /*3c7c0*/  LDL.LU R61, [R1+0x160] ;  /* 0x00016000013d7983 */ /* 0x002ea80000300800 */
[----:B------:R0:W-:Y:S04]  /*3c7d0*/  STS.U8 [R0+UR9+0x9580], R45 ;  /* 0x0095802d00007988 */ /* 0x0001e80008000009 */
[----:B----4-:R-:W4:Y:S04]  /*3c7e0*/  LDL.LU R59, [R1+0x14c] ;  /* 0x00014c00013b7983 */ /* 0x010f280000300800 */
        /* <DEDUP_REMOVED lines=26> */
[----:B-1----:R-:W2:Y:S04]  /*3c990*/  LDL.LU R88, [R1+0x188] ;  /* 0x0001880001587983 */ /* 0x002ea80000300800 */
[----:B------:R-:W-:Y:S04]  /*3c9a0*/  STS.U8 [R0+UR9+0xcd80], R76 ;  /* 0x00cd804c00007988 */ /* 0x000fe80008000009 */
[----:B------:R0:W-:Y:S02]  /*3c9b0*/  STS.U8 [R0+UR9+0xd180], R64 ;  /* 0x00d1804000007988 */ /* 0x0001e40008000009 */
[----:B0-----:R-:W0:Y:S01]  /*3c9c0*/  S2R R64, SR_TID.X ;  /* 0x0000000000407919 */ /* 0x001e220000002100 */
[----:B------:R-:W1:Y:S01]  /*3c9d0*/  S2R R76, SR_TID.X ;  /* 0x00000000004c7919 */ /* 0x000e620000002100 */
[----:B------:R-:W3:Y:S01]  /*3c9e0*/  LDL.LU R0, [R1+0x12f8] ;  /* 0x0012f80001007983 */ /* 0x000ee20000300800 */
[----:B0-----:R-:W-:-:S04]  /*3c9f0*/  LOP3.LUT R64, R64, 0x7f, RZ, 0xc0, !PT ;  /* 0x0000007f40407812 */ /* 0x001fc800078ec0ff */
[----:B------:R-:W-:-:S05]  /*3ca00*/  LOP3.LUT R64, R64, 0x30, RZ, 0x3c, !PT ;  /* 0x0000003040407812 */ /* 0x000fca00078e3cff */
[----:B------:R0:W-:Y:S02]  /*3ca10*/  STS.U8 [R64+UR9+0xd580], R52 ;  /* 0x00d5803440007988 */ /* 0x0001e40008000009 */
[----:B0-----:R-:W0:Y:S01]  /*3ca20*/  S2R R64, SR_TID.X ;  /* 0x0000000000407919 */ /* 0x001e220000002100 */
[----:B-1----:R-:W-:-:S04]  /*3ca30*/  LOP3.LUT R76, R76, 0x7f, RZ, 0xc0, !PT ;  /* 0x0000007f4c4c7812 */ /* 0x002fc800078ec0ff */
[----:B------:R-:W-:-:S05]  /*3ca40*/  LOP3.LUT R52, R76, 0x30, RZ, 0x3c, !PT ;  /* 0x000000304c347812 */ /* 0x000fca00078e3cff */
[----:B------:R-:W-:Y:S04]  /*3ca50*/  STS.U8 [R52+UR9+0xd980], R10 ;  /* 0x00d9800a34007988 */ /* 0x000fe80008000009 */
[----:B------:R-:W-:Y:S04]  /*3ca60*/  STS.U8 [R52+UR9+0xdd80], R16 ;  /* 0x00dd801034007988 */ /* 0x000fe80008000009 */
[----:B------:R-:W-:Y:S04]  /*3ca70*/  STS.U8 [R52+UR9+0xe180], R22 ;  /* 0x00e1801634007988 */ /* 0x000fe80008000009 */
[----:B------:R-:W-:Y:S04]  /*3ca80*/  STS.U8 [R52+UR9+0xe580], R28 ;  /* 0x00e5801c34007988 */ /* 0x000fe80008000009 */
[----:B------:R-:W-:Y:S01]  /*3ca90*/  STS.U8 [R52+UR9+0xe980], R34 ;  /* 0x00e9802234007988 */ /* 0x000fe20008000009 */
[----:B0-----:R-:W-:-:S03]  /*3caa0*/  LOP3.LUT R64, R64, 0x7f, RZ, 0xc0, !PT ;  /* 0x0000007f40407812 */ /* 0x001fc600078ec0ff */
[----:B------:R-:W-:Y:S01]  /*3cab0*/  STS.U8 [R52+UR9+0xed80], R40 ;  /* 0x00ed802834007988 */ /* 0x000fe20008000009 */
[----:B------:R-:W-:-:S03]  /*3cac0*/  LOP3.LUT R76, R64, 0x40, RZ, 0x3c, !PT ;  /* 0x00000040404c7812 */ /* 0x000fc600078e3cff */
[----:B------:R-:W-:Y:S04]  /*3cad0*/  STS.U8 [R52+UR9+0xf180], R49 ;  /* 0x00f1803134007988 */ /* 0x000fe80008000009 */
[----:B------:R-:W-:Y:S04]  /*3cae0*/  STS.U8 [R52+UR9+0xf580], R65 ;  /* 0x00f5804134007988 */ /* 0x000fe80008000009 */
[----:B------:R-:W-:Y:S04]  /*3caf0*/  STS.U8 [R52+UR9+0xf980], R67 ;  /* 0x00f9804334007988 */ /* 0x000fe80008000009 */
[----:B------:R-:W-:Y:S04]  /*3cb00*/  STS.U8 [R52+UR9+0xfd80], R69 ;  /* 0x00fd804534007988 */ /* 0x000fe80008000009 */
[----:B--2---:R-:W-:Y:S04]  /*3cb10*/  STS.U8 [R76+UR9+0x8200], R88 ;  /* 0x008200584c007988 */ /* 0x004fe80008000009 */
[----:B------:R-:W-:Y:S04]  /*3cb20*/  STS.U8 [R76+UR9+0x8600], R63 ;  /* 0x0086003f4c007988 */ /* 0x000fe80008000009 */
        /* <DEDUP_REMOVED lines=15> */
[----:B---3--:R0:W-:Y:S04]  /*3cc20*/  STS.U8 [R76+UR9+0xc600], R3 ;  /* 0x00c600034c007988 */ /* 0x0081e80008000009 */
        /* <DEDUP_REMOVED lines=67> */
[----:B------:R-:W2:Y:S01]  /*3d060*/  LDL.LU R63, [R1+0x30] ;  /* 0x00003000013f7983 */ /* 0x000ea20000300800 */
[----:B------:R-:W0:Y:S03]  /*3d070*/  S2R R47, SR_TID.X ;  /* 0x00000000002f7919 */ /* 0x000e260000002100 */
[----:B------:R-:W-:Y:S04]  /*3d080*/  STS.U8 [R64+UR9+0xca80], R84 ;  /* 0x00ca805440007988 */ /* 0x000fe80008000009 */
[----:B------:R-:W-:Y:S04]  /*3d090*/  STS.U8 [R64+UR9+0xce80], R72 ;  /* 0x00ce804840007988 */ /* 0x000fe80008000009 */
        /* <DEDUP_REMOVED lines=16> */
[----:B--2---:R0:W-:Y:S04]  /*3d1a0*/  STS.U8 [R61+UR9+0x8b00], R59 ;  /* 0x008b003b3d007988 */ /* 0x0041e80008000009 */
[----:B------:R1:W-:Y:S04]  /*3d1b0*/  STS.U8 [R61+UR9+0x8f00], R45 ;  /* 0x008f002d3d007988 */ /* 0x0003e80008000009 */
[----:B------:R2:W-:Y:S04]  /*3d1c0*/  STS.U8 [R61+UR9+0x9300], R39 ;  /* 0x009300273d007988 */ /* 0x0005e80008000009 */
[----:B0-----:R-:W3:Y:S04]  /*3d1d0*/  LDL.LU R59, [R1+0x17c] ;  /* 0x00017c00013b7983 */ /* 0x001ee80000300800 */
[----:B------:R0:W-:Y:S04]  /*3d1e0*/  STS.U8 [R61+UR9+0x9700], R33 ;  /* 0x009700213d007988 */ /* 0x0001e80008000009 */
[----:B-1----:R-:W4:Y:S04]  /*3d1f0*/  LDL.LU R45, [R1+0x168] ;  /* 0x00016800012d7983 */ /* 0x002f280000300800 */
[----:B------:R1:W-:Y:S04]  /*3d200*/  STS.U8 [R61+UR9+0x9b00], R27 ;  /* 0x009b001b3d007988 */ /* 0x0003e80008000009 */
[----:B--2---:R-:W2:Y:S04]  /*3d210*/  LDL.LU R39, [R1+0x154] ;  /* 0x0001540001277983 */ /* 0x004ea80000300800 */
[----:B------:R1:W-:Y:S04]  /*3d220*/  STS.U8 [R61+UR9+0x9f00], R21 ;  /* 0x009f00153d007988 */ /* 0x0003e80008000009 */
[----:B0-----:R-:W2:Y:S04]  /*3d230*/  LDL.LU R33, [R1+0x140] ;  /* 0x0001400001217983 */ /* 0x001ea80000300800 */
[----:B------:R0:W-:Y:S04]  /*3d240*/  STS.U8 [R61+UR9+0xa300], R15 ;  /* 0x00a3000f3d007988 */ /* 0x0001e80008000009 */
        /* <DEDUP_REMOVED lines=13> */
[----:B------:R-:W2:Y:S04]  /*3d320*/  LDL.LU R90, [R1+0x8c] ;  /* 0x00008c00015a7983 */ /* 0x000ea80000300800 */
[----:B------:R-:W-:Y:S04]  /*3d330*/  STS.U8 [R61+UR9+0xbf00], R63 ;  /* 0x00bf003f3d007988 */ /* 0x000fe80008000009 */
[----:B0-----:R-:W2:Y:S04]  /*3d340*/  LDL.LU R46, [R1+0x74] ;  /* 0x00007400012e7983 */ /* 0x001ea80000300800 */
[----:B------:R0:W-:Y:S04]  /*3d350*/  STS.U8 [R61+UR9+0xc300], R3 ;  /* 0x00c300033d007988 */ /* 0x0001e80008000009 */
[----:B------:R1:W-:Y:S04]  /*3d360*/  STS.U8 [R61+UR9+0xc700], R2 ;  /* 0x00c700023d007988 */ /* 0x0003e80008000009 */
[----:B0-----:R-:W2:Y:S04]  /*3d370*/  LDL.LU R3, [R1+0x12ec] ;  /* 0x0012ec0001037983 */ /* 0x001ea80000300800 */
[----:B-1----:R-:W2:Y:S04]  /*3d380*/  LDL.LU R2, [R1+0x12e8] ;  /* 0x0012e80001027983 */ /* 0x002ea80000300800 */
        /* <DEDUP_REMOVED lines=31> */
[----:B0-----:R0:W5:Y:S04]  /*3d580*/  LDL.LU R2, [R1+0x12e4] ;  /* 0x0012e40001027983 */ /* 0x0011680000300800 */
[----:B-1----:R0:W5:Y:S04]  /*3d590*/  LDL.LU R3, [R1+0x12e0] ;  /* 0x0012e00001037983 */ /* 0x0021680000300800 */
[----:B--2---:R0:W5:Y:S04]  /*3d5a0*/  LDL.LU R4, [R1+0x12dc] ;  /* 0x0012dc0001047983 */ /* 0x0041680000300800 */
[----:B------:R1:W-:Y:S04]  /*3d5b0*/  STS.U8 [R47+UR9+0xc380], R0 ;  /* 0x00c380002f007988 */ /* 0x0003e80008000009 */
[----:B-1----:R0:W5:Y:S04]  /*3d5c0*/  LDL.LU R0, [R1+0x12d8] ;  /* 0x0012d80001007983 */ /* 0x0021680000300800 */
        /* <DEDUP_REMOVED lines=16> */
[----:B-1----:R-:W1:Y:S01]  /*3d6d0*/  FENCE.VIEW.ASYNC.S ;  /* 0x00000000000073c6 */ /* 0x002e620000000000 */
[----:B------:R-:W-:Y:S01]  /*3d6e0*/  ULEA UR6, UR11, UR9, 0x3 ;  /* 0x000000090b067291 */ /* 0x000fe2000f8e18ff */
[----:B------:R-:W-:-:S03]  /*3d6f0*/  UMOV UR4, UR5 ;  /* 0x0000000500047c82 */ /* 0x000fc60008000000 */
[----:B------:R-:W-:Y:S01]  /*3d700*/  UIADD3 UR6, UPT, UPT, UR6, 0x18000, URZ ;  /* 0x0001800006067890 */ /* 0x000fe2000fffe0ff */
[----:B-1----:R-:W-:Y:S06]  /*3d710*/  BAR.SYNC.DEFER_BLOCKING 0x0 ;  /* 0x0000000000007b1d */ /* 0x002fec0000010000 */
[----:B0-----:R-:W-:Y:S05]  /*3d720*/  @P0 BRA `(.L_x_9) ;  /* 0x0000000000480947 */ /* 0x001fea0003800000 */
[----:B------:R-:W-:Y:S01]  /*3d730*/  UMOV UR13, 0x40004040 ;  /* 0x40004040000d7882 */ /* 0x000fe20000000000 */
[----:B------:R-:W-:Y:S01]  /*3d740*/  UMOV UR15, 0x40004040 ;  /* 0x40004040000f7882 */ /* 0x000fe20000000000 */
[----:B------:R-:W-:Y:S01]  /*3d750*/  UMOV UR16, 0x0 ;  /* 0x0000000000107882 */ /* 0x000fe20000000000 */
[----:B------:R-:W-:Y:S01]  /*3d760*/  UMOV UR17, 0x8408010 ;  /* 0x0840801000117882 */ /* 0x000fe20000000000 */
[----:B------:R-:W-:Y:S01]  /*3d770*/  UMOV UR32, 0x0 ;  /* 0x0000000000207882 */ /* 0x000fe20000000000 */
[----:B------:R-:W-:Y:S01]  /*3d780*/  UMOV UR33, 0x8408010 ;  /* 0x0840801000217882 */ /* 0x000fe20000000000 */
[----:B------:R-:W-:Y:S01]  /*3d790*/  UMOV UR34, 0x0 ;  /* 0x0000000000227882 */ /* 0x000fe20000000000 */
[----:B------:R-:W-:Y:S01]  /*3d7a0*/  UMOV UR35, 0x8408010 ;  /* 0x0840801000237882 */ /* 0x000fe20000000000 */
[----:B------:R-:W-:Y:S01]  /*3d7b0*/  UMOV UR7, URZ ;  /* 0x000000ff00077c82 */ /* 0x000fe20008000000 */
[----:B------:R0:W-:Y:S01]  /*3d7c0*/  UTCQMMA gdesc[UR12], gdesc[UR14], tmem[UR8], tmem[UR16], idesc[UR17], UPT ;  /* 0x00ff100e0c0075ea */ /* 0x0001e2000b800308 */
        /* <DEDUP_REMOVED lines=8> */
.L_x_9:
[----:B------:R-:W2:Y:S04]  /*3d850*/  LDL R8, [R1+0xdd4] ;  /* 0x000dd40001087983 */ /* 0x000ea80000100800 */
[----:B------:R-:W2:Y:S01]  /*3d860*/  LDL.LU R7, [R1+0xdcc] ;  /* 0x000dcc0001077983 */ /* 0x000ea20000300800 */
[----:B------:R-:W-:-:S04]  /*3d870*/  UIADD3 UR11, UPT, UPT, UR11, 0x1, URZ ;  /* 0x000000010b0b7890 */ /* 0x000fc8000fffe0ff */
[----:B------:R-:W-:-:S04]  /*3d880*/  UISETP.GT.AND UP1, UPT, UR11, 0x1, UPT ;  /* 0x000000010b00788c */ /* 0x000fc8000bf24270 */
[----:B0-----:R-:W-:Y:S02]  /*3d890*/  USEL UR5, URZ, 0x1, !UP1 ;  /* 0x00000001ff057887 */ /* 0x001fe4000c800000 */
[----:B------:R-:W-:Y:S02]  /*3d8a0*/  USEL UR11, UR11, URZ, !UP1 ;  /* 0x000000ff0b0b7287 */ /* 0x000fe4000c800000 */
[----:B------:R-:W-:Y:S01]  /*3d8b0*/  ULOP3.LUT UR5, UR4, UR5, URZ, 0x3c, !UPT ;  /* 0x0000000504057292 */ /* 0x000fe2000f8e3cff */
[----:B--2---:R-:W-:Y:S02]  /*3d8c0*/  ISETP.NE.U32.AND P1, PT, R7, R8, PT ;  /* 0x000000080700720c */ /* 0x004fe40003f25070 */
[----:B------:R-:W2:Y:S01]  /*3d8d0*/  LDL.LU R8, [R1+0xdd0] ;  /* 0x000dd00001087983 */ /* 0x000ea20000300800 */
[----:B------:R-:W-:-:S03]  /*3d8e0*/  IMAD.U32 R7, RZ, RZ, UR4 ;  /* 0x00000004ff077e24 */ /* 0x000fc6000f8e00ff */
[----:B--2---:R0:W-:Y:S07]  /*3d8f0*/  STL [R1+0xdcc], R8 ;  /* 0x000dcc0801007387 */ /* 0x0041ee0000100800 */
[----:B------:R-:W-:Y:S05]  /*3d900*/  @P1 BRA `(.L_x_10) ;  /* 0xfffffeac00081947 */ /* 0x000fea000383ffff */
.L_x_7:
[----:B------:R-:W2:Y:S01]  /*3d910*/  LDL.LU R9, [R1+0xf20] ;  /* 0x000f200001097983 */ /* 0x000ea20000300800 */
[----:B------:R-:W1:Y:S01]  /*3d920*/  LDCU UR5, c[0x0][0x3b8] ;  /* 0x00007700ff0577ac */ /* 0x000e620008000800 */
[----:B------:R-:W3:Y:S02]  /*3d930*/  LDC R12, c[0x0][0x3a0] ;  /* 0x0000e800ff0c7b82 */ /* 0x000ee40000000800 */
[----:B------:R-:W4:Y:S01]  /*3d940*/  LDL.LU R11, [R1+0xdd8] ;  /* 0x000dd800010b7983 */ /* 0x000f220000300800 */
[----:B------:R-:W2:Y:S03]  /*3d950*/  LDCU.128 UR12, c[0x0][0x390] ;  /* 0x00007200ff0c77ac */ /* 0x000ea60008000c00 */
[----:B------:R-:W4:Y:S01]  /*3d960*/  LDL.LU R10, [R1+0xf60] ;  /* 0x000f6000010a7983 */ /* 0x000f220000300800 */
[----:B------:R-:W4:Y:S01]  /*3d970*/  LDCU UR20, c[0x0][0x39c] ;  /* 0x00007380ff1477ac */ /* 0x000f220008000800 */
[----:B------:R-:W0:Y:S01]  /*3d980*/  LDCU UR11, c[0x0][0x39c] ;  /* 0x00007380ff0b77ac */ /* 0x000e220008000800 */
[----:B------:R-:W0:Y:S02]  /*3d990*/  LDCU UR7, c[0x0][0x3b4] ;  /* 0x00007680ff0777ac */ /* 0x000e240008000800 */
[----:B01---5:R-:W-:Y:S01]  /*3d9a0*/  IMAD R8, R0, UR5, RZ ;  /* 0x0000000500087c24 */ /* 0x023fe2000f8e02ff */
[----:B------:R-:W0:Y:S03]  /*3d9b0*/  LDCU UR16, c[0x0][0x39c] ;  /* 0x00007380ff1077ac */ /* 0x000e260008000800 */
[----:B------:R-:W-:Y:S01]  /*3d9c0*/  VIADD R7, R8, UR5 ;  /* 0x0000000508077c36 */ /* 0x000fe20008000000 */
[----:B------:R-:W1:Y:S01]  /*3d9d0*/  LDCU UR17, c[0x0][0x39c] ;  /* 0x00007380ff1177ac */ /* 0x000e620008000800 */
[----:B---3--:R-:W-:-:S02]  /*3d9e0*/  VIADD R12, R12, 0x7f ;  /* 0x0000007f0c0c7836 */ /* 0x008fc40000000000 */
[----:B------:R-:W-:-:S03]  /*3d9f0*/  VIADD R6, R7, UR5 ;  /* 0x0000000507067c36 */ /* 0x000fc60008000000 */
[----:B------:R-:W-:Y:S01]  /*3da00*/  ISETP.GE.AND P4, PT, R12, 0x80, PT ;  /* 0x000000800c00780c */ /* 0x000fe20003f86270 */
[----:B------:R-:W-:-:S04]  /*3da10*/  VIADD R5, R6, UR5 ;  /* 0x0000000506057c36 */ /* 0x000fc80008000000 */
[----:B------:R-:W-:-:S04]  /*3da20*/  VIADD R4, R5, UR5 ;  /* 0x0000000505047c36 */ /* 0x000fc80008000000 */
[----:B------:R-:W-:-:S04]  /*3da30*/  VIADD R79, R4, UR5 ;  /* 0x00000005044f7c36 */ /* 0x000fc80008000000 */
[----:B------:R-:W-:-:S04]  /*3da40*/  VIADD R81, R79, UR5 ;  /* 0x000000054f517c36 */ /* 0x000fc80008000000 */
[----:B------:R-:W-:-:S04]  /*3da50*/  VIADD R3, R81, UR5 ;  /* 0x0000000551037c36 */ /* 0x000fc80008000000 */
[----:B------:R-:W-:-:S04]  /*3da60*/  VIADD R88, R3, UR5 ;  /* 0x0000000503587c36 */ /* 0x000fc80008000000 */
[----:B------:R-:W-:-:S04]  /*3da70*/  VIADD R91, R88, UR5 ;  /* 0x00000005585b7c36 */ /* 0x000fc80008000000 */
[----:B------:R-:W-:Y:S01]  /*3da80*/  VIADD R84, R91, UR5 ;  /* 0x000000055b547c36 */ /* 0x000fe20008000000 */
[C---:B--2---:R-:W-:Y:S01]  /*3da90*/  ISETP.GE.AND P1, PT, R9.reuse, UR14, PT ;  /* 0x0000000e09007c0c */ /* 0x044fe2000bf26270 */
[----:B------:R-:W-:Y:S01]  /*3daa0*/  IMAD R9, R9, UR7, RZ ;  /* 0x0000000709097c24 */ /* 0x000fe2000f8e02ff */
[----:B------:R-:W2:Y:S02]  /*3dab0*/  LDCU UR14, c[0x0][0x39c] ;  /* 0x00007380ff0e77ac */ /* 0x000ea40008000800 */
[----:B----4-:R-:W-:Y:S02]  /*3dac0*/  ISETP.LT.AND P6, PT, R11, UR20, !P1 ;  /* 0x000000140b007c0c */ /* 0x010fe4000cfc1270 */
[----:B------:R-:W-:Y:S02]  /*3dad0*/  IADD3 R2, P0, PT, R9, UR12, RZ ;  /* 0x0000000c09027c10 */ /* 0x000fe4000ff1e0ff */
[----:B------:R-:W-:Y:S02]  /*3dae0*/  ISETP.LT.AND P5, PT, R10, UR11, !P1 ;  /* 0x0000000b0a007c0c */ /* 0x000fe4000cfa1270 */
[----:B------:R-:W-:-:S02]  /*3daf0*/  P2R R10, PR, RZ, 0x40 ;  /* 0x00000040ff0a7803 */ /* 0x000fc40000000000 */
[----:B------:R-:W-:Y:S02]  /*3db00*/  ISETP.LT.AND P3, PT, R0, UR15, !P1 ;  /* 0x0000000f00007c0c */ /* 0x000fe4000cf61270 */
[----:B------:R-:W-:Y:S01]  /*3db10*/  LEA.HI.X.SX32 R0, R9, UR13, 0x1, P0 ;  /* 0x0000000d09007c11 */ /* 0x000fe200080f0eff */
[----:B------:R3:W-:Y:S01]  /*3db20*/  STL [R1+0x350], R10 ;  /* 0x0003500a01007387 */ /* 0x0007e20000100800 */
[----:B01----:R-:W-:Y:S09]  /*3db30*/  @!P4 BRA `(.L_x_11) ;  /* 0x000000000010c947 */ /* 0x003ff20003800000 */
[----:B------:R-:W-:-:S06]  /*3db40*/  USHF.L.U32 UR4, UR4, 0x1f, URZ ;  /* 0x0000001f04047899 */ /* 0x000fcc00080006ff */
[----:B------:R-:W-:-:S04]  /*3db50*/  IMAD.U32 R9, RZ, RZ, UR4 ;  /* 0x00000004ff097e24 */ /* 0x000fc8000f8e00ff */
[----:B------:R-:W0:Y:S02]  /*3db60*/  SYNCS.PHASECHK.TRANS64.TRYWAIT P0, [UR6], R9 ;  /* 0x00000009ff0075a7 */ /* 0x000e240008001106 */
[----:B0-----:R-:W-:Y:S05]  /*3db70*/  @!P0 BRA `(.L_x_12) ;  /* 0x000000a000c48947 */ /* 0x001fea0003800000 */
.L_x_11:
[----:B------:R-:W-:Y:S01]  /*3db80*/  BAR.SYNC.DEFER_BLOCKING 0x0 ;  /* 0x0000000000007b1d */ /* 0x000fe20000010000 */
[CC--:B------:R-:W-:Y:S01]  /*3db90*/  IADD3 R70, P0, PT, R7.reuse, R2.reuse, RZ ;  /* 0x0000000207467210 */ /* 0x0c0fe20007f1e0ff */
[----:B------:R-:W-:Y:S01]  /*3dba0*/  VIADD R90, R84, UR5 ;  /* 0x00000005545a7c36 */ /* 0x000fe20008000000 */
[----:B------:R-:W-:Y:S02]  /*3dbb0*/  IADD3 R68, P4, PT, R8, R2, RZ ;  /* 0x0000000208447210 */ /* 0x000fe40007f9e0ff */
[----:B------:R-:W-:Y:S01]  /*3dbc0*/  LEA.HI.X.SX32 R71, R7, R0, 0x1, P0 ;  /* 0x0000000007477211 */ /* 0x000fe200000f0eff */
[----:B------:R-:W-:Y:S01]  /*3dbd0*/  VIADD R87, R90, UR5 ;  /* 0x000000055a577c36 */ /* 0x000fe20008000000 */
[----:B------:R-:W-:Y:S01]  /*3dbe0*/  IADD3 R74, P0, PT, R5, R2, RZ ;  /* 0x00000002054a7210 */ /* 0x000fe20007f1e0ff */
[----:B------:R-:W-:Y:S01]  /*3dbf0*/  IMAD.MOV.U32 R93, RZ, RZ, R91 ;  /* 0x000000ffff5d7224 */ /* 0x000fe200078e005b */
[-C--:B------:R-:W-:Y:S01]  /*3dc00*/  LEA.HI.X.SX32 R69, R8, R0.reuse, 0x1, P4 ;  /* 0x0000000008457211 */ /* 0x080fe200020f0eff */
[----:B------:R-:W-:Y:S01]  /*3dc10*/  VIADD R82, R87, UR5 ;  /* 0x0000000557527c36 */ /* 0x000fe20008000000 */
[----:B------:R-:W-:Y:S01]  /*3dc20*/  LEA.HI.X.SX32 R75, R5, R0, 0x1, P0 ;  /* 0x00000000054b7211 */ /* 0x000fe200000f0eff */
[----:B------:R-:W0:Y:S01]  /*3dc30*/  LDCU UR4, c[0x0][0x39c] ;  /* 0x00007380ff0477ac */ /* 0x000e220008000800 */
[CC--:B------:R-:W-:Y:S01]  /*3dc40*/  IADD3 R78, P0, PT, R79.reuse, R2.reuse, RZ ;  /* 0x000000024f4e7210 */ /* 0x0c0fe20007f1e0ff */
[----:B------:R-:W-:Y:S01]  /*3dc50*/  STL.64 [R1+0x13c0], R68 ;  /* 0x0013c04401007387 */ /* 0x000fe20000100a00 */
[----:B------:R-:W-:Y:S01]  /*3dc60*/  VIADD R86, R82, UR5 ;  /* 0x0000000552567c36 */ /* 0x000fe20008000000 */
[----:B------:R-:W-:Y:S01]  /*3dc70*/  IADD3 R72, P4, PT, R6, R2, RZ ;  /* 0x0000000206487210 */ /* 0x000fe20007f9e0ff */
[----:B------:R-:W1:Y:S01]  /*3dc80*/  LDCU UR6, c[0x0][0x39c] ;  /* 0x00007380ff0677ac */ /* 0x000e620008000800 */
[----:B------:R4:W-:Y:S01]  /*3dc90*/  STL.64 [R1+0x13c8], R70 ;  /* 0x0013c84601007387 */ /* 0x0009e20000100a00 */
[-C--:B------:R-:W-:Y:S01]  /*3dca0*/  LEA.HI.X.SX32 R79, R79, R0.reuse, 0x1, P0 ;  /* 0x000000004f4f7211 */ /* 0x080fe200000f0eff */
[----:B------:R-:W-:Y:S01]  /*3dcb0*/  VIADD R89, R86, UR5 ;  /* 0x0000000556597c36 */ /* 0x000fe20008000000 */
[----:B------:R-:W-:Y:S01]  /*3dcc0*/  LEA.HI.X.SX32 R73, R6, R0, 0x1, P4 ;  /* 0x0000000006497211 */ /* 0x000fe200020f0eff */
[----:B------:R-:W5:Y:S01]  /*3dcd0*/  LDCU UR7, c[0x0][0x39c] ;  /* 0x00007380ff0777ac */ /* 0x000f620008000800 */
[C---:B------:R-:W-:Y:S01]  /*3dce0*/  IADD3 R76, P4, PT, R4.reuse, R2, RZ ;  /* 0x00000002044c7210 */ /* 0x040fe20007f9e0ff */
[----:B------:R-:W3:Y:S02]  /*3dcf0*/  @!P2 SYNCS.CCTL.IV [UR9+0x18000] ;  /* 0x01800000ff00a9b1 */ /* 0x000ee40008000009 */
[----:B---3--:R-:W-:Y:S01]  /*3dd00*/  BAR.SYNC.DEFER_BLOCKING 0x0 ;  /* 0x0000000000007b1d */ /* 0x008fe20000010000 */
[----:B------:R-:W-:Y:S01]  /*3dd10*/  VIADD R83, R89, UR5 ;  /* 0x0000000559537c36 */ /* 0x000fe20008000000 */
[----:B------:R-:W-:-:S02]  /*3dd20*/  LEA.HI.X.SX32 R77, R4, R0, 0x1, P4 ;  /* 0x00000000044d7211 */ /* 0x000fc400020f0eff */
[----:B----4-:R-:W-:Y:S01]  /*3dd30*/  IADD3 R70, P0, PT, R3, R2, RZ ;  /* 0x0000000203467210 */ /* 0x010fe20007f1e0ff */
[----:B------:R-:W-:Y:S01]  /*3dd40*/  VIADD R85, R83, UR5 ;  /* 0x0000000553557c36 */ /* 0x000fe20008000000 */
[----:B------:R-:W3:Y:S02]  /*3dd50*/  LDTM.x64 R4, tmem[UR10] ;  /* 0x0000000a000479ee */ /* 0x000ee40008340000 */
[----:B------:R-:W-:Y:S01]  /*3dd60*/  LEA.HI.X.SX32 R71, R3, R0, 0x1, P0 ;  /* 0x0000000003477211 */ /* 0x000fe200000f0eff */
[----:B------:R-:W-:-:S04]  /*3dd70*/  VIADD R92, R85, UR5 ;  /* 0x00000005555c7c36 */ /* 0x000fc80008000000 */
[----:B------:R4:W-:Y:S01]  /*3dd80*/  STL.64 [R1+0x200], R70 ;  /* 0x0002004601007387 */ /* 0x0009e20000100a00 */
[----:B------:R-:W-:Y:S01]  /*3dd90*/  VIADD R3, R92, UR5 ;  /* 0x000000055c037c36 */ /* 0x000fe20008000000 */
[----:B------:R-:W2:Y:S01]  /*3dda0*/  @!P2 SYNCS.CCTL.IV [UR9+0x18008] ;  /* 0x01800800ff00a9b1 */ /* 0x000ea20008000009 */
[-C--:B------:R-:W-:Y:S01]  /*3ddb0*/  IADD3 R80, P2, PT, R81, R2.reuse, RZ ;  /* 0x0000000251507210 */ /* 0x080fe20007f5e0ff */
[----:B------:R-:W0:Y:S01]  /*3ddc0*/  LDCU UR9, c[0x0][0x39c] ;  /* 0x00007380ff0977ac */ /* 0x000e220008000800 */
[----:B----4-:R-:W-:Y:S02]  /*3ddd0*/  IADD3 R70, P0, PT, R91, R2, RZ ;  /* 0x000000025b467210 */ /* 0x010fe40007f1e0ff */
[----:B------:R-:W-:Y:S02]  /*3dde0*/  LEA.HI.X.SX32 R81, R81, R0, 0x1, P2 ;  /* 0x0000000051517211 */ /* 0x000fe400010f0eff */
[----:B------:R-:W-:Y:S02]  /*3ddf0*/  IADD3 R68, P2, PT, R88, R2, RZ ;  /* 0x0000000258447210 */ /* 0x000fe40007f5e0ff */
[----:B------:R-:W-:-:S02]  /*3de00*/  LEA.HI.X.SX32 R71, R91, R0, 0x1, P0 ;  /* 0x000000005b477211 */ /* 0x000fc400000f0eff */
[----:B------:R-:W-:Y:S01]  /*3de10*/  LEA.HI.X.SX32 R69, R88, R0, 0x1, P2 ;  /* 0x0000000058457211 */ /* 0x000fe200010f0eff */
[----:B------:R-:W-:-:S04]  /*3de20*/  VIADD R88, R3, UR5 ;  /* 0x0000000503587c36 */ /* 0x000fc80008000000 */
[----:B------:R4:W-:Y:S04]  /*3de30*/  STL.64 [R1+0x208], R68 ;  /* 0x0002084401007387 */ /* 0x0009e80000100a00 */
[----:B------:R0:W-:Y:S01]  /*3de40*/  STL.64 [R1+0x280], R70 ;  /* 0x0002804601007387 */ /* 0x0001e20000100a00 */
[----:B----4-:R-:W-:-:S04]  /*3de50*/  IADD3 R68, P2, PT, R84, R2, RZ ;  /* 0x0000000254447210 */ /* 0x010fc80007f5e0ff */
[----:B------:R-:W-:Y:S01]  /*3de60*/  LEA.HI.X.SX32 R69, R84, R0, 0x1, P2 ;  /* 0x0000000054457211 */ /* 0x000fe200010f0eff */
[----:B------:R-:W-:Y:S01]  /*3de70*/  VIADD R84, R88, UR5 ;  /* 0x0000000558547c36 */ /* 0x000fe20008000000 */
[----:B0-----:R-:W-:-:S03]  /*3de80*/  IADD3 R70, P0, PT, R90, R2, RZ ;  /* 0x000000025a467210 */ /* 0x001fc60007f1e0ff */
[----:B------:R0:W-:Y:S01]  /*3de90*/  STL.64 [R1+0x2a0], R68 ;  /* 0x0002a04401007387 */ /* 0x0001e20000100a00 */
[----:B------:R-:W-:-:S05]  /*3dea0*/  LEA.HI.X.SX32 R71, R90, R0, 0x1, P0 ;  /* 0x000000005a477211 */ /* 0x000fca00000f0eff */
[----:B------:R4:W-:Y:S01]  /*3deb0*/  STL.64 [R1+0x2c0], R70 ;  /* 0x0002c04601007387 */ /* 0x0009e20000100a00 */
[----:B0-----:R-:W-:-:S04]  /*3dec0*/  IADD3 R68, P2, PT, R87, R2, RZ ;  /* 0x0000000257447210 */ /* 0x001fc80007f5e0ff */
[----:B------:R-:W-:Y:S01]  /*3ded0*/  LEA.HI.X.SX32 R69, R87, R0, 0x1, P2 ;  /* 0x0000000057457211 */ /* 0x000fe200010f0eff */
[----:B------:R-:W-:Y:S01]  /*3dee0*/  VIADD R87, R84, UR5 ;  /* 0x0000000554577c36 */ /* 0x000fe20008000000 */
[----:B----4-:R-:W-:-:S03]  /*3def0*/  IADD3 R70, P0, PT, R82, R2, RZ ;  /* 0x0000000252467210 */ /* 0x010fc60007f1e0ff */
[----:B------:R0:W-:Y:S01]  /*3df00*/  STL.64 [R1+0x2d0], R68 ;  /* 0x0002d04401007387 */ /* 0x0001e20000100a00 */
[----:B------:R-:W-:Y:S01]  /*3df10*/  LEA.HI.X.SX32 R71, R82, R0, 0x1, P0 ;  /* 0x0000000052477211 */ /* 0x000fe200000f0eff */
[----:B------:R-:W-:-:S04]  /*3df20*/  VIADD R82, R87, UR5 ;  /* 0x0000000557527c36 */ /* 0x000fc80008000000 */
[----:B------:R4:W-:Y:S01]  /*3df30*/  STL.64 [R1+0x2f0], R70 ;  /* 0x0002f04601007387 */ /* 0x0009e20000100a00 */
[----:B0-----:R-:W-:-:S04]  /*3df40*/  IADD3 R68, P2, PT, R86, R2, RZ ;  /* 0x0000000256447210 */ /* 0x001fc80007f5e0ff */
[----:B------:R-:W-:Y:S01]  /*3df50*/  LEA.HI.X.SX32 R69, R86, R0, 0x1, P2 ;  /* 0x0000000056457211 */ /* 0x000fe200010f0eff */
[----:B------:R-:W-:Y:S01]  /*3df60*/  VIADD R86, R82, UR5 ;  /* 0x0000000552567c36 */ /* 0x000fe20008000000 */
[----:B----4-:R-:W-:-:S03]  /*3df70*/  IADD3 R70, P0, PT, R89, R2, RZ ;  /* 0x0000000259467210 */ /* 0x010fc60007f1e0ff */
[----:B------:R0:W-:Y:S01]  /*3df80*/  STL.64 [R1+0x310], R68 ;  /* 0x0003104401007387 */ /* 0x0001e20000100a00 */
[----:B------:R-:W-:-:S05]  /*3df90*/  LEA.HI.X.SX32 R71, R89, R0, 0x1, P0 ;  /* 0x0000000059477211 */ /* 0x000fca00000f0eff */
[----:B------:R4:W-:Y:S01]  /*3dfa0*/  STL.64 [R1+0x330], R70 ;  /* 0x0003304601007387 */ /* 0x0009e20000100a00 */
[----:B0-----:R-:W-:-:S04]  /*3dfb0*/  IADD3 R68, P2, PT, R83, R2, RZ ;  /* 0x0000000253447210 */ /* 0x001fc80007f5e0ff */
[----:B------:R-:W-:Y:S02]  /*3dfc0*/  LEA.HI.X.SX32 R69, R83, R0, 0x1, P2 ;  /* 0x0000000053457211 */ /* 0x000fe400010f0eff */
[----:B----4-:R-:W-:-:S03]  /*3dfd0*/  IADD3 R70, P0, PT, R85, R2, RZ ;  /* 0x0000000255467210 */ /* 0x010fc60007f1e0ff */
[----:B------:R0:W-:Y:S01]  /*3dfe0*/  STL.64 [R1+0x340], R68 ;  /* 0x0003404401007387 */ /* 0x0001e20000100a00 */
[----:B------:R-:W-:Y:S02]  /*3dff0*/  LEA.HI.X.SX32 R71, R85, R0, 0x1, P0 ;  /* 0x0000000055477211 */ /* 0x000fe400000f0eff */
[----:B------:R-:W-:-:S03]  /*3e000*/  IADD3 R90, P0, PT, R3, R2, RZ ;  /* 0x00000002035a7210 */ /* 0x000fc60007f1e0ff */
[----:B------:R4:W-:Y:S01]  /*3e010*/  STL.64 [R1+0x348], R70 ;  /* 0x0003484601007387 */ /* 0x0009e20000100a00 */
[----:B0-----:R-:W-:-:S04]  /*3e020*/  IADD3 R68, P2, PT, R92, R2, RZ ;  /* 0x000000025c447210 */ /* 0x001fc80007f5e0ff */
[-C--:B------:R-:W-:Y:S01]  /*3e030*/  LEA.HI.X.SX32 R69, R92, R0.reuse, 0x1, P2 ;  /* 0x000000005c457211 */ /* 0x080fe200010f0eff */
[----:B----4-:R-:W4:Y:S01]  /*3e040*/  LDL.LU.64 R70, [R1+0x13c8] ;  /* 0x0013c80001467983 */ /* 0x010f220000300a00 */
[----:B------:R-:W-:Y:S02]  /*3e050*/  IMAD.MOV.U32 R92, RZ, RZ, R90 ;  /* 0x000000ffff5c7224 */ /* 0x000fe400078e005a */
[----:B------:R-:W-:Y:S01]  /*3e060*/  VIADD R83, R86, UR5 ;  /* 0x0000000556537c36 */ /* 0x000fe20008000000 */
[----:B------:R0:W-:Y:S01]  /*3e070*/  STL.64 [R1+0x338], R68 ;  /* 0x0003384401007387 */ /* 0x0001e20000100a00 */
[----:B------:R-:W-:Y:S02]  /*3e080*/  LEA.HI.X.SX32 R93, R3, R0, 0x1, P0 ;  /* 0x00000000035d7211 */ /* 0x000fe400000f0eff */
[----:B------:R-:W-:Y:S01]  /*3e090*/  IADD3 R92, P0, PT, R84, R2, RZ ;  /* 0x00000002545c7210 */ /* 0x000fe20007f1e0ff */
[----:B0-----:R-:W2:Y:S01]  /*3e0a0*/  LDL.LU.64 R68, [R1+0x13c0] ;  /* 0x0013c00001447983 */ /* 0x001ea20000300a00 */
[----:B------:R-:W-:-:S03]  /*3e0b0*/  VIADD R85, R83, UR5 ;  /* 0x0000000553557c36 */ /* 0x000fc60008000000 */
[----:B------:R0:W-:Y:S01]  /*3e0c0*/  STL [R1+0x328], R90 ;  /* 0x0003285a01007387 */ /* 0x0001e20000100800 */
[----:B------:R-:W-:-:S03]  /*3e0d0*/  VIADD R3, R85, UR5 ;  /* 0x0000000555037c36 */ /* 0x000fc60008000000 */
[----:B------:R1:W-:Y:S01]  /*3e0e0*/  STL [R1+0x32c], R93 ;  /* 0x00032c5d01007387 */ /* 0x0003e20000100800 */
[----:B0-----:R-:W-:-:S04]  /*3e0f0*/  IADD3 R90, P2, PT, R88, R2, RZ ;  /* 0x00000002585a7210 */ /* 0x001fc80007f5e0ff */
[-C--:B------:R-:W-:Y:S02]  /*3e100*/  LEA.HI.X.SX32 R91, R88, R0.reuse, 0x1, P2 ;  /* 0x00000000585b7211 */ /* 0x080fe400010f0eff */
[----:B-1----:R-:W-:Y:S01]  /*3e110*/  LEA.HI.X.SX32 R93, R84, R0, 0x1, P0 ;  /* 0x00000000545d7211 */ /* 0x002fe200000f0eff */
[----:B------:R-:W-:Y:S01]  /*3e120*/  VIADD R84, R3, UR5 ;  /* 0x0000000503547c36 */ /* 0x000fe20008000000 */
[C---:B------:R-:W-:Y:S01]  /*3e130*/  IADD3 R88, P0, PT, R82.reuse, R2, RZ ;  /* 0x0000000252587210 */ /* 0x040fe20007f1e0ff */
[----:B------:R0:W-:Y:S03]  /*3e140*/  STL.64 [R1+0x320], R90 ;  /* 0x0003205a01007387 */ /* 0x0001e60000100a00 */
[----:B------:R-:W-:Y:S01]  /*3e150*/  LEA.HI.X.SX32 R89, R82, R0, 0x1, P0 ;  /* 0x0000000052597211 */ /* 0x000fe200000f0eff */
[----:B------:R-:W-:Y:S01]  /*3e160*/  STL.64 [R1+0x318], R92 ;  /* 0x0003185c01007387 */ /* 0x000fe20000100a00 */
[----:B------:R-:W-:Y:S01]  /*3e170*/  VIADD R82, R84, UR5 ;  /* 0x0000000554527c36 */ /* 0x000fe20008000000 */
[----:B0-----:R-:W-:-:S04]  /*3e180*/  IADD3 R90, P2, PT, R87, R2, RZ ;  /* 0x00000002575a7210 */ /* 0x001fc80007f5e0ff */
[----:B------:R-:W-:-:S05]  /*3e190*/  LEA.HI.X.SX32 R91, R87, R0, 0x1, P2 ;  /* 0x00000000575b7211 */ /* 0x000fca00010f0eff */
[----:B------:R0:W-:Y:S04]  /*3e1a0*/  STL.64 [R1+0x308], R90 ;  /* 0x0003085a01007387 */ /* 0x0001e80000100a00 */
[----:B------:R1:W-:Y:S01]  /*3e1b0*/  STL.64 [R1+0x300], R88 ;  /* 0x0003005801007387 */ /* 0x0003e20000100a00 */
[CC--:B0-----:R-:W-:Y:S02]  /*3e1c0*/  IADD3 R90, P2, PT, R86.reuse, R2.reuse, RZ ;  /* 0x00000002565a7210 */ /* 0x0c1fe40007f5e0ff */
[C---:B-1----:R-:W-:Y:S02]  /*3e1d0*/  IADD3 R88, P0, PT, R83.reuse, R2, RZ ;  /* 0x0000000253587210 */ /* 0x042fe40007f1e0ff */
[-C--:B------:R-:W-:Y:S01]  /*3e1e0*/  LEA.HI.X.SX32 R91, R86, R0.reuse, 0x1, P2 ;  /* 0x00000000565b7211 */ /* 0x080fe200010f0eff */
[----:B------:R-:W-:Y:S01]  /*3e1f0*/  VIADD R86, R82, UR5 ;  /* 0x0000000552567c36 */ /* 0x000fe20008000000 */
[----:B------:R-:W-:-:S03]  /*3e200*/  LEA.HI.X.SX32 R89, R83, R0, 0x1, P0 ;  /* 0x0000000053597211 */ /* 0x000fc600000f0eff */
[----:B------:R0:W-:Y:S01]  /*3e210*/  STL.64 [R1+0x2f8], R90 ;  /* 0x0002f85a01007387 */ /* 0x0001e20000100a00 */
[----:B------:R-:W-:-:S03]  /*3e220*/  VIADD R83, R86, UR5 ;  /* 0x0000000556537c36 */ /* 0x000fc60008000000 */
[----:B------:R1:W-:Y:S01]  /*3e230*/  STL.64 [R1+0x2e8], R88 ;  /* 0x0002e85801007387 */ /* 0x0003e20000100a00 */
[-C--:B0-----:R-:W-:Y:S02]  /*3e240*/  IADD3 R90, P2, PT, R85, R2.reuse, RZ ;  /* 0x00000002555a7210 */ /* 0x081fe40007f5e0ff */
[----:B-1----:R-:W-:Y:S02]  /*3e250*/  IADD3 R88, P0, PT, R3, R2, RZ ;  /* 0x0000000203587210 */ /* 0x002fe40007f1e0ff */
[-C--:B------:R-:W-:Y:S02]  /*3e260*/  LEA.HI.X.SX32 R91, R85, R0.reuse, 0x1, P2 ;  /* 0x00000000555b7211 */ /* 0x080fe400010f0eff */
[----:B------:R-:W-:Y:S02]  /*3e270*/  LEA.HI.X.SX32 R89, R3, R0, 0x1, P0 ;  /* 0x0000000003597211 */ /* 0x000fe400000f0eff */
[-C--:B------:R-:W-:Y:S01]  /*3e280*/  IADD3 R92, P2, PT, R84, R2.reuse, RZ ;  /* 0x00000002545c7210 */ /* 0x080fe20007f5e0ff */
[----:B------:R-:W-:Y:S04]  /*3e290*/  STL.64 [R1+0x2e0], R90 ;  /* 0x0002e05a01007387 */ /* 0x000fe80000100a00 */
[----:B------:R0:W-:Y:S04]  /*3e2a0*/  STL.64 [R1+0x2d8], R88 ;  /* 0x0002d85801007387 */ /* 0x0001e80000100a00 */
[----:B0-----:R-:W2:Y:S04]  /*3e2b0*/  LDL.LU R89, [R1+0xf6c] ;  /* 0x000f6c0001597983 */ /* 0x001ea80000300800 */
[----:B------:R-:W4:Y:S04]  /*3e2c0*/  LDL.LU R88, [R1+0xf68] ;  /* 0x000f680001587983 */ /* 0x000f280000300800 */
[----:B------:R-:W5:Y:S01]  /*3e2d0*/  LDL.LU R85, [R1+0xf64] ;  /* 0x000f640001557983 */ /* 0x000f620000300800 */
[----:B------:R-:W-:Y:S01]  /*3e2e0*/  IADD3 R90, P0, PT, R82, R2, RZ ;  /* 0x00000002525a7210 */ /* 0x000fe20007f1e0ff */
[----:B------:R-:W-:Y:S01]  /*3e2f0*/  VIADD R3, R83, UR5 ;  /* 0x0000000553037c36 */ /* 0x000fe20008000000 */
[----:B------:R-:W-:-:S02]  /*3e300*/  LEA.HI.X.SX32 R93, R84, R0, 0x1, P2 ;  /* 0x00000000545d7211 */ /* 0x000fc400010f0eff */
[----:B------:R-:W-:Y:S01]  /*3e310*/  LEA.HI.X.SX32 R91, R82, R0, 0x1, P0 ;  /* 0x00000000525b7211 */ /* 0x000fe200000f0eff */
[----:B------:R-:W-:Y:S02]  /*3e320*/  VIADD R82, R3, UR5 ;  /* 0x0000000503527c36 */ /* 0x000fe40008000000 */
[----:B------:R0:W-:Y:S02]  /*3e330*/  STL.64 [R1+0x2c8], R92 ;  /* 0x0002c85c01007387 */ /* 0x0001e40000100a00 */
[----:B------:R-:W-:Y:S02]  /*3e340*/  VIADD R84, R82, UR5 ;  /* 0x0000000552547c36 */ /* 0x000fe40008000000 */
[----:B------:R1:W-:Y:S01]  /*3e350*/  STL.64 [R1+0x2b8], R90 ;  /* 0x0002b85a01007387 */ /* 0x0003e20000100a00 */
[-C--:B0-----:R-:W-:Y:S02]  /*3e360*/  IADD3 R92, P2, PT, R86, R2.reuse, RZ ;  /* 0x00000002565c7210 */ /* 0x081fe40007f5e0ff */
[----:B-1----:R-:W-:-:S02]  /*3e370*/  IADD3 R90, P0, PT, R83, R2, RZ ;  /* 0x00000002535a7210 */ /* 0x002fc40007f1e0ff */
[-C--:B------:R-:W-:Y:S02]  /*3e380*/  LEA.HI.X.SX32 R93, R86, R0.reuse, 0x1, P2 ;  /* 0x00000000565d7211 */ /* 0x080fe400010f0eff */
[----:B------:R-:W-:Y:S02]  /*3e390*/  LEA.HI.X.SX32 R91, R83, R0, 0x1, P0 ;  /* 0x00000000535b7211 */ /* 0x000fe400000f0eff */
[C---:B------:R-:W-:Y:S01]  /*3e3a0*/  IADD3 R86, P4, PT, R84.reuse, R2, RZ ;  /* 0x0000000254567210 */ /* 0x040fe20007f9e0ff */
[----:B------:R0:W-:Y:S01]  /*3e3b0*/  STL.64 [R1+0x2b0], R92 ;  /* 0x0002b05c01007387 */ /* 0x0001e20000100a00 */
[----:B---3--:R-:W-:Y:S02]  /*3e3c0*/  F2FP.SATFINITE.E4M3.F32.PACK_AB_MERGE_C R83, R7, R6, RZ ;  /* 0x000000060753723e */ /* 0x008fe400048070ff */
[----:B------:R-:W-:Y:S01]  /*3e3d0*/  LEA.HI.X.SX32 R87, R84, R0, 0x1, P4 ;  /* 0x0000000054577211 */ /* 0x000fe200020f0eff */
[----:B------:R1:W-:Y:S01]  /*3e3e0*/  STL.64 [R1+0x2a8], R90 ;  /* 0x0002a85a01007387 */ /* 0x0003e20000100a00 */
[----:B0-----:R-:W-:-:S02]  /*3e3f0*/  IADD3 R92, P2, PT, R3, R2, RZ ;  /* 0x00000002035c7210 */ /* 0x001fc40007f5e0ff */
[C---:B-1----:R-:W-:Y:S02]  /*3e400*/  IADD3 R90, P0, PT, R82.reuse, R2, RZ ;  /* 0x00000002525a7210 */ /* 0x042fe40007f1e0ff */
[-C--:B------:R-:W-:Y:S02]  /*3e410*/  LEA.HI.X.SX32 R93, R3, R0.reuse, 0x1, P2 ;  /* 0x00000000035d7211 */ /* 0x080fe400010f0eff */
[----:B------:R-:W-:Y:S02]  /*3e420*/  LEA.HI.X.SX32 R91, R82, R0, 0x1, P0 ;  /* 0x00000000525b7211 */ /* 0x000fe400000f0eff */
[----:B------:R-:W-:Y:S01]  /*3e430*/  F2FP.SATFINITE.E4M3.F32.PACK_AB_MERGE_C R3, R15, R14, RZ ;  /* 0x0000000e0f03723e */ /* 0x000fe200048070ff */
[----:B------:R-:W-:Y:S01]  /*3e440*/  STL.64 [R1+0x298], R92 ;  /* 0x0002985c01007387 */ /* 0x000fe20000100a00 */
[----:B------:R-:W-:Y:S02]  /*3e450*/  F2FP.SATFINITE.E4M3.F32.PACK_AB_MERGE_C R82, R5, R4, RZ ;  /* 0x000000040552723e */ /* 0x000fe400048070ff */
[----:B------:R-:W-:Y:S01]  /*3e460*/  F2FP.SATFINITE.E4M3.F32.PACK_AB_MERGE_C R5, R17, R16, RZ ;  /* 0x000000101105723e */ /* 0x000fe200048070ff */
[----:B------:R-:W-:Y:S01]  /*3e470*/  STL.64 [R1+0x290], R90 ;  /* 0x0002905a01007387 */ /* 0x000fe20000100a00 */
[----:B------:R-:W-:-:S03]  /*3e480*/  F2FP.SATFINITE.E4M3.F32.PACK_AB_MERGE_C R4, R19, R18, RZ ;  /* 0x000000121304723e */ /* 0x000fc600048070ff */
[----:B------:R0:W-:Y:S04]  /*3e490*/  STL.64 [R1+0x288], R86 ;  /* 0x0002885601007387 */ /* 0x0001e80000100a00 */
[----:B------:R1:W-:Y:S04]  /*3e4a0*/  STL [R1+0x354], R3 ;  /* 0x0003540301007387 */ /* 0x0003e80000100800 */
[----:B------:R3:W-:Y:S04]  /*3e4b0*/  STL [R1+0x358], R5 ;  /* 0x0003580501007387 */ /* 0x0007e80000100800 */
[----:B------:R3:W-:Y:S01]  /*3e4c0*/  STL [R1+0x35c], R4 ;  /* 0x00035c0401007387 */ /* 0x0007e20000100800 */
[----:B0-----:R-:W-:-:S02]  /*3e4d0*/  F2FP.SATFINITE.E4M3.F32.PACK_AB_MERGE_C R86, R11, R10, RZ ;  /* 0x0000000a0b56723e */ /* 0x001fc400048070ff */
[----:B-1----:R-:W-:Y:S02]  /*3e4e0*/  F2FP.SATFINITE.E4M3.F32.PACK_AB_MERGE_C R3, R21, R20, RZ ;  /* 0x000000141503723e */ /* 0x002fe400048070ff */
[----:B------:R-:W-:Y:S02]  /*3e4f0*/  F2FP.SATFINITE.E4M3.F32.PACK_AB_MERGE_C R87, R13, R12, RZ ;  /* 0x0000000c0d57723e */ /* 0x000fe400048070ff */
[----:B---3--:R-:W-:Y:S01]  /*3e500*/  F2FP.SATFINITE.E4M3.F32.PACK_AB_MERGE_C R5, R23, R22, RZ ;  /* 0x000000161705723e */ /* 0x008fe200048070ff */
[----:B------:R0:W-:Y:S01]  /*3e510*/  STL [R1+0x360], R3 ;  /* 0x0003600301007387 */ /* 0x0001e20000100800 */
[----:B------:R-:W-:-:S03]  /*3e520*/  F2FP.SATFINITE.E4M3.F32.PACK_AB_MERGE_C R4, R25, R24, RZ ;  /* 0x000000181904723e */ /* 0x000fc600048070ff */
[----:B------:R1:W-:Y:S04]  /*3e530*/  STL [R1+0x364], R5 ;  /* 0x0003640501007387 */ /* 0x0003e80000100800 */
[----:B------:R3:W-:Y:S01]  /*3e540*/  STL [R1+0x368], R4 ;  /* 0x0003680401007387 */ /* 0x0007e20000100800 */
[----:B0-----:R-:W-:Y:S02]  /*3e550*/  F2FP.SATFINITE.E4M3.F32.PACK_AB_MERGE_C R3, R27, R26, RZ ;  /* 0x0000001a1b03723e */ /* 0x001fe400048070ff */
[----:B-1----:R-:W-:-:S03]  /*3e560*/  F2FP.SATFINITE.E4M3.F32.PACK_AB_MERGE_C R5, R29, R28, RZ ;  /* 0x0000001c1d05723e */ /* 0x002fc600048070ff */
[----:B------:R0:W-:Y:S01]  /*3e570*/  STL [R1+0x36c], R3 ;  /* 0x00036c0301007387 */ /* 0x0001e20000100800 */
[----:B---3--:R-:W-:-:S03]  /*3e580*/  F2FP.SATFINITE.E4M3.F32.PACK_AB_MERGE_C R4, R31, R30, RZ ;  /* 0x0000001e1f04723e */ /* 0x008fc600048070ff */
        /* <DEDUP_REMOVED lines=18> */
[----:B------:R1:W-:Y:S01]  /*3e6b0*/  STL [R1+0x394], R5 ;  /* 0x0003940501007387 */ /* 0x0003e20000100800 */
[----:B0-----:R-:W-:Y:S02]  /*3e6c0*/  F2FP.SATFINITE.E4M3.F32.PACK_AB_MERGE_C R3, R49, R48, RZ ;  /* 0x000000303103723e */ /* 0x001fe400048070ff */
[----:B-1----:R-:W-:-:S03]  /*3e6d0*/  F2FP.SATFINITE.E4M3.F32.PACK_AB_MERGE_C R5, R53, R52, RZ ;  /* 0x000000343505723e */ /* 0x002fc600048070ff */
[----:B------:R0:W-:Y:S04]  /*3e6e0*/  STL [R1+0x398], R3 ;  /* 0x0003980301007387 */ /* 0x0001e80000100800 */
[----:B------:R1:W-:Y:S04]  /*3e6f0*/  STL [R1+0x39c], R4 ;  /* 0x00039c0401007387 */ /* 0x0003e80000100800 */
[----:B------:R3:W-:Y:S01]  /*3e700*/  STL [R1+0x3a0], R5 ;  /* 0x0003a00501007387 */ /* 0x0007e20000100800 */
[----:B0-----:R-:W-:Y:S02]  /*3e710*/  F2FP.SATFINITE.E4M3.F32.PACK_AB_MERGE_C R3, R55, R54, RZ ;  /* 0x000000363703723e */ /* 0x001fe400048070ff */
[----:B-1----:R-:W-:-:S03]  /*3e720*/  F2FP.SATFINITE.E4M3.F32.PACK_AB_MERGE_C R4, R57, R56, RZ ;  /* 0x000000383904723e */ /* 0x002fc600048070ff */
[----:B------:R0:W-:Y:S01]  /*3e730*/  STL [R1+0x3a4], R3 ;  /* 0x0003a40301007387 */ /* 0x0001e20000100800 */
[----:B---3--:R-:W-:-:S03]  /*3e740*/  F2FP.SATFINITE.E4M3.F32.PACK_AB_MERGE_C R5, R59, R58, RZ ;  /* 0x0000003a3b05723e */ /* 0x008fc600048070ff */
[----:B------:R1:W-:Y:S04]  /*3e750*/  STL [R1+0x3a8], R4 ;  /* 0x0003a80401007387 */ /* 0x0003e80000100800 */
[----:B------:R-:W-:Y:S01]  /*3e760*/  STL [R1+0x3ac], R5 ;  /* 0x0003ac0501007387 */ /* 0x000fe20000100800 */
[----:B0-----:R-:W-:Y:S02]  /*3e770*/  F2FP.SATFINITE.E4M3.F32.PACK_AB_MERGE_C R3, R61, R60, RZ ;  /* 0x0000003c3d03723e */ /* 0x001fe400048070ff */
[----:B-1----:R-:W-:-:S03]  /*3e780*/  F2FP.SATFINITE.E4M3.F32.PACK_AB_MERGE_C R4, R63, R62, RZ ;  /* 0x0000003e3f04723e */ /* 0x002fc600048070ff */
[----:B------:R0:W-:Y:S04]  /*3e790*/  STL [R1+0x3b0], R3 ;  /* 0x0003b00301007387 */ /* 0x0001e80000100800 */
[----:B------:R1:W-:Y:S01]  /*3e7a0*/  STL [R1+0x3b4], R4 ;  /* 0x0003b40401007387 */ /* 0x0003e20000100800 */
[----:B0-----:R-:W-:Y:S02]  /*3e7b0*/  F2FP.SATFINITE.E4M3.F32.PACK_AB_MERGE_C R3, R67, R66, RZ ;  /* 0x000000424303723e */ /* 0x001fe400048070ff */
[----:B--2---:R-:W-:Y:S02]  /*3e7c0*/  ISETP.LT.AND P2, PT, R89, UR16, !P1 ;  /* 0x0000001059007c0c */ /* 0x004fe4000cf41270 */
[----:B----4-:R-:W-:Y:S02]  /*3e7d0*/  ISETP.LT.AND P0, PT, R88, UR17, !P1 ;  /* 0x0000001158007c0c */ /* 0x010fe4000cf01270 */
[----:B------:R-:W-:-:S02]  /*3e7e0*/  F2FP.SATFINITE.E4M3.F32.PACK_AB_MERGE_C R88, R65, R64, RZ ;  /* 0x000000404158723e */ /* 0x000fc400048070ff */
[----:B-----5:R-:W-:Y:S02]  /*3e7f0*/  ISETP.LT.AND P4, PT, R85, UR14, !P1 ;  /* 0x0000000e55007c0c */ /* 0x020fe4000cf81270 */
[----:B------:R-:W-:Y:S01]  /*3e800*/  F2FP.SATFINITE.E4M3.F32.PACK_AB_MERGE_C R85, R9, R8, RZ ;  /* 0x000000080955723e */ /* 0x000fe200048070ff */
[----:B------:R-:W-:Y:S01]  /*3e810*/  STL [R1+0x3bc], R88 ;  /* 0x0003bc5801007387 */ /* 0x000fe20000100800 */
[----:B-1----:R-:W0:Y:S03]  /*3e820*/  LDTM.x64 R4, tmem[UR10+0x40] ;  /* 0x0000400a000479ee */ /* 0x002e260008340000 */
[----:B0-----:R-:W-:Y:S04]  /*3e830*/  STL.64 [R1+0x100], R4 ;  /* 0x0001000401007387 */ /* 0x001fe80000100a00 */
[----:B------:R0:W-:Y:S04]  /*3e840*/  STL [R1+0x3b8], R3 ;  /* 0x0003b80301007387 */ /* 0x0001e80000100800 */
[----:B------:R-:W-:Y:S04]  /*3e850*/  STL.64 [R1+0x108], R6 ;  /* 0x0001080601007387 */ /* 0x000fe80000100a00 */
        /* <DEDUP_REMOVED lines=29> */
[----:B------:R1:W-:Y:S04]  /*3ea30*/  STL.64 [R1+0x1f8], R66 ;  /* 0x0001f84201007387 */ /* 0x0003e80000100a00 */
[----:B0-----:R-:W2:Y:S04]  /*3ea40*/  LDL.LU R3, [R1+0xf70] ;  /* 0x000f700001037983 */ /* 0x001ea80000300800 */
[----:B------:R-:W3:Y:S01]  /*3ea50*/  LDL.LU R89, [R1+0xf74] ;  /* 0x000f740001597983 */ /* 0x000ee20000300800 */
[----:B-1----:R-:W0:Y:S03]  /*3ea60*/  LDTM.x64 R4, tmem[UR10+0x80] ;  /* 0x0000800a000479ee */ /* 0x002e260008340000 */
[----:B0-----:R-:W-:Y:S04]  /*3ea70*/  STL.64 [R1], R4 ;  /* 0x0000000401007387 */ /* 0x001fe80000100a00 */
        /* <DEDUP_REMOVED lines=31> */
[----:B------:R-:W4:Y:S01]  /*3ec70*/  LDL.LU R88, [R1+0xf78] ;  /* 0x000f780001587983 */ /* 0x000f220000300800 */
[----:B0-----:R-:W0:Y:S01]  /*3ec80*/  LDTM.x64 R4, tmem[UR10+0xc0] ;  /* 0x0000c00a000479ee */ /* 0x001e220008340000 */
[----:B------:R-:W-:Y:S01]  /*3ec90*/  NOP ;  /* 0x0000000000007918 */ /* 0x000fe20000000000 */
[----:B------:R-:W1:Y:S01]  /*3eca0*/  LDCU UR10, c[0x0][0x39c] ;  /* 0x00007380ff0a77ac */ /* 0x000e620008000800 */
[----:B0-----:R0:W-:Y:S04]  /*3ecb0*/  STL.64 [R1+0x13b8], R14 ;  /* 0x0013b80e01007387 */ /* 0x0011e80000100a00 */
[----:B------:R5:W-:Y:S04]  /*3ecc0*/  STL.64 [R1+0x13b0], R16 ;  /* 0x0013b01001007387 */ /* 0x000be80000100a00 */
[----:B------:R-:W-:Y:S04]  /*3ecd0*/  STL.64 [R1+0x13a8], R18 ;  /* 0x0013a81201007387 */ /* 0x000fe80000100a00 */
[----:B------:R-:W-:Y:S04]  /*3ece0*/  STL.64 [R1+0x13a0], R20 ;  /* 0x0013a01401007387 */ /* 0x000fe80000100a00 */
[----:B------:R-:W-:Y:S04]  /*3ecf0*/  STL [R1+0x1398], R23 ;  /* 0x0013981701007387 */ /* 0x000fe80000100800 */
[----:B------:R-:W-:Y:S04]  /*3ed00*/  STL.64 [R1+0x1390], R24 ;  /* 0x0013901801007387 */ /* 0x000fe80000100a00 */
[----:B------:R-:W-:Y:S04]  /*3ed10*/  STL.64 [R1+0x1388], R26 ;  /* 0x0013881a01007387 */ /* 0x000fe80000100a00 */
[----:B------:R-:W-:Y:S04]  /*3ed20*/  STL.64 [R1+0x1380], R28 ;  /* 0x0013801c01007387 */ /* 0x000fe80000100a00 */
[----:B------:R-:W-:Y:S04]  /*3ed30*/  STL [R1+0x1378], R44 ;  /* 0x0013782c01007387 */ /* 0x000fe80000100800 */
[----:B------:R-:W-:Y:S04]  /*3ed40*/  STL.64 [R1+0x1370], R30 ;  /* 0x0013701e01007387 */ /* 0x000fe80000100a00 */
[----:B------:R-:W-:Y:S04]  /*3ed50*/  STL.64 [R1+0x1368], R32 ;  /* 0x0013682001007387 */ /* 0x000fe80000100a00 */
[----:B------:R-:W-:Y:S04]  /*3ed60*/  STL.64 [R1+0x1360], R34 ;  /* 0x0013602201007387 */ /* 0x000fe80000100a00 */
[----:B------:R-:W-:Y:S04]  /*3ed70*/  STL.64 [R1+0x1358], R36 ;  /* 0x0013582401007387 */ /* 0x000fe80000100a00 */
[----:B------:R-:W-:Y:S04]  /*3ed80*/  STL.64 [R1+0x1350], R38 ;  /* 0x0013502601007387 */ /* 0x000fe80000100a00 */
[----:B------:R-:W-:Y:S04]  /*3ed90*/  STL.64 [R1+0x1348], R40 ;  /* 0x0013482801007387 */ /* 0x000fe80000100a00 */
[----:B------:R-:W-:Y:S04]  /*3eda0*/  STL.64 [R1+0x1340], R42 ;  /* 0x0013402a01007387 */ /* 0x000fe80000100a00 */
[----:B------:R-:W-:Y:S04]  /*3edb0*/  STL [R1+0x1338], R45 ;  /* 0x0013382d01007387 */ /* 0x000fe80000100800 */
[----:B------:R-:W-:Y:S04]  /*3edc0*/  STL.64 [R1+0x1330], R46 ;  /* 0x0013302e01007387 */ /* 0x000fe80000100a00 */
[----:B------:R-:W-:Y:S04]  /*3edd0*/  STL.64 [R1+0x1328], R48 ;  /* 0x0013283001007387 */ /* 0x000fe80000100a00 */
[----:B------:R-:W-:Y:S04]  /*3ede0*/  STL [R1+0x1320], R54 ;  /* 0x0013203601007387 */ /* 0x000fe80000100800 */
[----:B------:R-:W-:Y:S04]  /*3edf0*/  STL.64 [R1+0x1318], R50 ;  /* 0x0013183201007387 */ /* 0x000fe80000100a00 */
[----:B------:R-:W-:Y:S04]  /*3ee00*/  STL.64 [R1+0x1310], R52 ;  /* 0x0013103401007387 */ /* 0x000fe80000100a00 */
[----:B------:R-:W-:Y:S04]  /*3ee10*/  STL [R1+0x130c], R55 ;  /* 0x00130c3701007387 */ /* 0x000fe80000100800 */
[----:B------:R-:W-:Y:S04]  /*3ee20*/  STL [R1+0x1308], R58 ;  /* 0x0013083a01007387 */ /* 0x000fe80000100800 */
[----:B------:R-:W-:Y:S04]  /*3ee30*/  STL.64 [R1+0x1300], R56 ;  /* 0x0013003801007387 */ /* 0x000fe80000100a00 */
[----:B------:R-:W-:Y:S04]  /*3ee40*/  STL [R1+0x12f8], R59 ;  /* 0x0012f83b01007387 */ /* 0x000fe80000100800 */
[----:B------:R-:W-:Y:S04]  /*3ee50*/  STL.64 [R1+0x12f0], R60 ;  /* 0x0012f03c01007387 */ /* 0x000fe80000100a00 */
[----:B------:R-:W-:Y:S04]  /*3ee60*/  STL [R1+0x12ec], R62 ;  /* 0x0012ec3e01007387 */ /* 0x000fe80000100800 */
[----:B------:R-:W-:Y:S04]  /*3ee70*/  STL [R1+0x12e8], R63 ;  /* 0x0012e83f01007387 */ /* 0x000fe80000100800 */
[----:B------:R-:W-:Y:S04]  /*3ee80*/  STL.64 [R1+0x12e0], R64 ;  /* 0x0012e04001007387 */ /* 0x000fe80000100a00 */
[----:B------:R-:W-:Y:S04]  /*3ee90*/  STL [R1+0x12dc], R66 ;  /* 0x0012dc4201007387 */ /* 0x000fe80000100800 */
[----:B------:R-:W-:Y:S04]  /*3eea0*/  STL [R1+0x12d8], R67 ;  /* 0x0012d84301007387 */ /* 0x000fe80000100800 */
[----:B0-----:R-:W4:Y:S04]  /*3eeb0*/  LDL.LU R14, [R1+0xf7c] ;  /* 0x000f7c00010e7983 */ /* 0x001f280000300800 */
[----:B------:R-:W4:Y:S04]  /*3eec0*/  LDL.LU R15, [R1+0xf80] ;  /* 0x000f8000010f7983 */ /* 0x000f280000300800 */
[----:B------:R0:W-:Y:S01]  /*3eed0*/  @P3 STG.E.U8 desc[UR18][R68.64], R82 ;  /* 0x0000005244003986 */ /* 0x0001e2000c101112 */
[----:B--2---:R-:W-:Y:S01]  /*3eee0*/  ISETP.LT.AND P3, PT, R3, UR4, !P1 ;  /* 0x0000000403007c0c */ /* 0x004fe2000cf61270 */
[----:B------:R-:W3:Y:S02]  /*3eef0*/  LDCU UR4, c[0x0][0x39c] ;  /* 0x00007380ff0477ac */ /* 0x000ee40008000800 */
[----:B-----5:R-:W2:Y:S01]  /*3ef00*/  LDL.LU R16, [R1+0xf84] ;  /* 0x000f840001107983 */ /* 0x020ea20000300800 */
[----:B0-----:R-:W-:-:S04]  /*3ef10*/  PRMT R68, R82, 0x9910, RZ ;  /* 0x0000991052447816 */ /* 0x001fc800000000ff */
[----:B------:R-:W-:-:S05]  /*3ef20*/  SHF.R.S32.HI R68, RZ, 0x8, R68 ;  /* 0x00000008ff447819 */ /* 0x000fca0000011444 */
[----:B------:R0:W-:Y:S01]  /*3ef30*/  @P5 STG.E.U8 desc[UR18][R70.64], R68 ;  /* 0x0000004446005986 */ /* 0x0001e2000c101112 */
[----:B---3--:R-:W-:Y:S01]  /*3ef40*/  ISETP.LT.AND P5, PT, R89, UR4, !P1 ;  /* 0x0000000459007c0c */ /* 0x008fe2000cfa1270 */
[----:B------:R-:W4:Y:S02]  /*3ef50*/  LDCU UR4, c[0x0][0x39c] ;  /* 0x00007380ff0477ac */ /* 0x000f240008000800 */
[----:B------:R-:W-:Y:S01]  /*3ef60*/  @P2 STG.E.U8 desc[UR18][R72.64], R83 ;  /* 0x0000005348002986 */ /* 0x000fe2000c101112 */
[----:B0-----:R-:W-:-:S04]  /*3ef70*/  PRMT R68, R83, 0x9910, RZ ;  /* 0x0000991053447816 */ /* 0x001fc800000000ff */
[----:B------:R-:W-:-:S05]  /*3ef80*/  SHF.R.S32.HI R68, RZ, 0x8, R68 ;  /* 0x00000008ff447819 */ /* 0x000fca0000011444 */
[----:B------:R0:W-:Y:S01]  /*3ef90*/  @P0 STG.E.U8 desc[UR18][R74.64], R68 ;  /* 0x000000444a000986 */ /* 0x0001e2000c101112 */
[----:B----4-:R-:W-:Y:S01]  /*3efa0*/  ISETP.LT.AND P2, PT, R88, UR4, !P1 ;  /* 0x0000000458007c0c */ /* 0x010fe2000cf41270 */
[----:B------:R-:W3:Y:S02]  /*3efb0*/  LDCU UR4, c[0x0][0x39c] ;  /* 0x00007380ff0477ac */ /* 0x000ee40008000800 */
[----:B---3--:R-:W-:Y:S01]  /*3efc0*/  ISETP.LT.AND P0, PT, R14, UR4, !P1 ;  /* 0x000000040e007c0c */ /* 0x008fe2000cf01270 */
[----:B------:R-:W3:Y:S01]  /*3efd0*/  LDCU UR4, c[0x0][0x39c] ;  /* 0x00007380ff0477ac */ /* 0x000ee20008000800 */
[----:B------:R-:W4:Y:S04]  /*3efe0*/  LDL.LU R14, [R1+0xf88] ;  /* 0x000f8800010e7983 */ /* 0x000f280000300800 */
[----:B------:R-:W-:Y:S04]  /*3eff0*/  @P4 STG.E.U8 desc[UR18][R76.64], R85 ;  /* 0x000000554c004986 */ /* 0x000fe8000c101112 */
[----:B------:R-:W5:Y:S01]  /*3f000*/  LDL.LU.64 R88, [R1+0x200] ;  /* 0x0002000001587983 */ /* 0x000f620000300a00 */
[----:B---3--:R-:W-:Y:S01]  /*3f010*/  ISETP.LT.AND P4, PT, R15, UR4, !P1 ;  /* 0x000000040f007c0c */ /* 0x008fe2000cf81270 */
[----:B------:R-:W2:Y:S02]  /*3f020*/  LDCU UR4, c[0x0][0x39c] ;  /* 0x00007380ff0477ac */ /* 0x000ea40008000800 */
[----:B------:R-:W3:Y:S01]  /*3f030*/  LDL.LU R15, [R1+0xe44] ;  /* 0x000e4400010f7983 */ /* 0x000ee20000300800 */
[----:B0-----:R-:W-:-:S03]  /*3f040*/  PRMT R68, R85, 0x9910, RZ ;  /* 0x0000991055447816 */ /* 0x001fc600000000ff */
[----:B------:R-:W3:Y:S01]  /*3f050*/  LDL.LU.64 R92, [R1+0x208] ;  /* 0x00020800015c7983 */ /* 0x000ee20000300a00 */
[----:B------:R-:W-:-:S03]  /*3f060*/  SHF.R.S32.HI R68, RZ, 0x8, R68 ;  /* 0x00000008ff447819 */ /* 0x000fc60000011444 */
[----:B------:R-:W3:Y:S04]  /*3f070*/  LDL.LU R17, [R1+0xf8c] ;  /* 0x000f8c0001117983 */ /* 0x000ee80000300800 */
[----:B------:R0:W-:Y:S04]  /*3f080*/  @P3 STG.E.U8 desc[UR18][R78.64], R68 ;  /* 0x000000444e003986 */ /* 0x0001e8000c101112 */
[----:B------:R-:W3:Y:S01]  /*3f090*/  LDL.LU.64 R90, [R1+0x280] ;  /* 0x00028000015a7983 */ /* 0x000ee20000300a00 */
[----:B--2---:R-:W-:Y:S01]  /*3f0a0*/  ISETP.LT.AND P3, PT, R16, UR4, !P1 ;  /* 0x0000000410007c0c */ /* 0x004fe2000cf61270 */
[----:B------:R-:W4:Y:S02]  /*3f0b0*/  LDCU UR4, c[0x0][0x39c] ;  /* 0x00007380ff0477ac */ /* 0x000f240008000800 */
[----:B------:R-:W-:Y:S01]  /*3f0c0*/  @P5 STG.E.U8 desc[UR18][R80.64], R86 ;  /* 0x0000005650005986 */ /* 0x000fe2000c101112 */
[----:B0-----:R-:W-:-:S04]  /*3f0d0*/  PRMT R68, R86, 0x9910, RZ ;  /* 0x0000991056447816 */ /* 0x001fc800000000ff */
[----:B------:R-:W-:Y:S02]  /*3f0e0*/  SHF.R.S32.HI R68, RZ, 0x8, R68 ;  /* 0x00000008ff447819 */ /* 0x000fe40000011444 */
[----:B----4-:R-:W-:Y:S01]  /*3f0f0*/  ISETP.LT.AND P5, PT, R14, UR4, !P1 ;  /* 0x000000040e007c0c */ /* 0x010fe2000cfa1270 */
[----:B------:R-:W3:Y:S01]  /*3f100*/  LDCU UR4, c[0x0][0x39c] ;  /* 0x00007380ff0477ac */ /* 0x000ee20008000800 */
[----:B------:R-:W2:Y:S04]  /*3f110*/  LDL.LU R14, [R1+0xf90] ;  /* 0x000f9000010e7983 */ /* 0x000ea80000300800 */
[----:B-----5:R0:W-:Y:S01]  /*3f120*/  @P2 STG.E.U8 desc[UR18][R88.64], R68 ;  /* 0x0000004458002986 */ /* 0x0201e2000c101112 */
[----:B---3--:R-:W-:-:S03]  /*3f130*/  ISETP.LT.AND P2, PT, R15, UR4, !P1 ;  /* 0x000000040f007c0c */ /* 0x008fc6000cf41270 */
[----:B0-----:R-:W3:Y:S01]  /*3f140*/  LDL.LU.64 R88, [R1+0x2a0] ;  /* 0x0002a00001587983 */ /* 0x001ee20000300a00 */
[----:B------:R-:W0:Y:S03]  /*3f150*/  LDCU UR4, c[0x0][0x39c] ;  /* 0x00007380ff0477ac */ /* 0x000e260008000800 */
[----:B------:R-:W4:Y:S04]  /*3f160*/  LDL.LU R16, [R1+0xf94] ;  /* 0x000f940001107983 */ /* 0x000f280000300800 */
[----:B------:R-:W3:Y:S04]  /*3f170*/  LDL.LU R15, [R1+0x354] ;  /* 0x00035400010f7983 */ /* 0x000ee80000300800 */
[----:B------:R-:W-:Y:S04]  /*3f180*/  @P0 STG.E.U8 desc[UR18][R92.64], R87 ;  /* 0x000000575c000986 */ /* 0x000fe8000c101112 */
[----:B------:R-:W5:Y:S01]  /*3f190*/  LDL.LU.64 R18, [R1+0x2c0] ;  /* 0x0002c00001127983 */ /* 0x000f620000300a00 */
[----:B0-----:R-:W-:Y:S01]  /*3f1a0*/  ISETP.LT.AND P0, PT, R17, UR4, !P1 ;  /* 0x0000000411007c0c */ /* 0x001fe2000cf01270 */
[----:B------:R-:W2:Y:S02]  /*3f1b0*/  LDCU UR4, c[0x0][0x39c] ;  /* 0x00007380ff0477ac */ /* 0x000ea40008000800 */
[----:B------:R-:W5:Y:S01]  /*3f1c0*/  LDL.LU R17, [R1+0xf98] ;  /* 0x000f980001117983 */ /* 0x000f620000300800 */
[----:B------:R-:W-:-:S03]  /*3f1d0*/  PRMT R68, R87, 0x9910, RZ ;  /* 0x0000991057447816 */ /* 0x000fc600000000ff */
[----:B------:R-:W5:Y:S01]  /*3f1e0*/  LDL.LU.64 R24, [R1+0x2d0] ;  /* 0x0002d00001187983 */ /* 0x000f620000300a00 */
[----:B------:R-:W-:-:S03]  /*3f1f0*/  SHF.R.S32.HI R68, RZ, 0x8, R68 ;  /* 0x00000008ff447819 */ /* 0x000fc60000011444 */
[----:B------:R-:W5:Y:S04]  /*3f200*/  LDL.LU R23, [R1+0xf9c] ;  /* 0x000f9c0001177983 */ /* 0x000f680000300800 */
[----:B------:R0:W-:Y:S01]  /*3f210*/  @P4 STG.E.U8 desc[UR18][R90.64], R68 ;  /* 0x000000445a004986 */ /* 0x0001e2000c101112 */
[----:B--2---:R-:W-:Y:S01]  /*3f220*/  ISETP.LT.AND P4, PT, R14, UR4, !P1 ;  /* 0x000000040e007c0c */ /* 0x004fe2000cf81270 */
[----:B------:R-:W4:Y:S02]  /*3f230*/  LDCU UR4, c[0x0][0x39c] ;  /* 0x00007380ff0477ac */ /* 0x000f240008000800 */
[----:B------:R-:W2:Y:S04]  /*3f240*/  LDL.LU R14, [R1+0x358] ;  /* 0x00035800010e7983 */ /* 0x000ea80000300800 */
[----:B------:R-:W2:Y:S04]  /*3f250*/  LDL.LU.64 R20, [R1+0x2f0] ;  /* 0x0002f00001147983 */ /* 0x000ea80000300a00 */
[----:B---3--:R3:W-:Y:S01]  /*3f260*/  @P3 STG.E.U8 desc[UR18][R88.64], R15 ;  /* 0x0000000f58003986 */ /* 0x0087e2000c101112 */
[----:B----4-:R-:W-:Y:S01]  /*3f270*/  ISETP.LT.AND P3, PT, R16, UR4, !P1 ;  /* 0x0000000410007c0c */ /* 0x010fe2000cf61270 */
[----:B------:R-:W4:Y:S02]  /*3f280*/  LDCU UR4, c[0x0][0x39c] ;  /* 0x00007380ff0477ac */ /* 0x000f240008000800 */
[----:B------:R-:W2:Y:S01]  /*3f290*/  LDL.LU R16, [R1+0xfa0] ;  /* 0x000fa00001107983 */ /* 0x000ea20000300800 */
[----:B0-----:R-:W-:-:S04]  /*3f2a0*/  PRMT R68, R15, 0x9910, RZ ;  /* 0x000099100f447816 */ /* 0x001fc800000000ff */
[----:B------:R-:W-:Y:S01]  /*3f2b0*/  SHF.R.S32.HI R68, RZ, 0x8, R68 ;  /* 0x00000008ff447819 */ /* 0x000fe20000011444 */
[----:B---3--:R-:W3:Y:S04]  /*3f2c0*/  LDL.LU R15, [R1+0x35c] ;  /* 0x00035c00010f7983 */ /* 0x008ee80000300800 */
[----:B-----5:R0:W-:Y:S01]  /*3f2d0*/  @P5 STG.E.U8 desc[UR18][R18.64], R68 ;  /* 0x0000004412005986 */ /* 0x0201e2000c101112 */
[----:B----4-:R-:W-:Y:S01]  /*3f2e0*/  ISETP.LT.AND P5, PT, R17, UR4, !P1 ;  /* 0x0000000411007c0c */ /* 0x010fe2000cfa1270 */
[----:B------:R-:W4:Y:S02]  /*3f2f0*/  LDCU UR4, c[0x0][0x39c] ;  /* 0x00007380ff0477ac */ /* 0x000f240008000800 */
[----:B0-----:R-:W5:Y:S04]  /*3f300*/  LDL.LU.64 R18, [R1+0x310] ;  /* 0x0003100001127983 */ /* 0x001f680000300a00 */
[----:B------:R-:W5:Y:S04]  /*3f310*/  LDL.LU R17, [R1+0xfa4] ;  /* 0x000fa40001117983 */ /* 0x000f680000300800 */
[----:B------:R-:W5:Y:S04]  /*3f320*/  LDL.LU.64 R26, [R1+0x330] ;  /* 0x00033000011a7983 */ /* 0x000f680000300a00 */
[----:B--2---:R0:W-:Y:S01]  /*3f330*/  @P2 STG.E.U8 desc[UR18][R24.64], R14 ;  /* 0x0000000e18002986 */ /* 0x0041e2000c101112 */
[----:B------:R-:W-:-:S03]  /*3f340*/  PRMT R68, R14, 0x9910, RZ ;  /* 0x000099100e447816 */ /* 0x000fc600000000ff */
[----:B0-----:R-:W2:Y:S01]  /*3f350*/  LDL.LU R14, [R1+0xfa8] ;  /* 0x000fa800010e7983 */ /* 0x001ea20000300800 */
[----:B----4-:R-:W-:Y:S01]  /*3f360*/  ISETP.LT.AND P2, PT, R23, UR4, !P1 ;  /* 0x0000000417007c0c */ /* 0x010fe2000cf41270 */
[----:B------:R-:W0:Y:S01]  /*3f370*/  LDCU UR4, c[0x0][0x39c] ;  /* 0x00007380ff0477ac */ /* 0x000e220008000800 */
[----:B------:R-:W-:Y:S01]  /*3f380*/  SHF.R.S32.HI R68, RZ, 0x8, R68 ;  /* 0x00000008ff447819 */ /* 0x000fe20000011444 */
[----:B------:R-:W4:Y:S04]  /*3f390*/  LDL.LU.64 R24, [R1+0x340] ;  /* 0x0003400001187983 */ /* 0x000f280000300a00 */
[----:B------:R0:W-:Y:S02]  /*3f3a0*/  @P0 STG.E.U8 desc[UR18][R20.64], R68 ;  /* 0x0000004414000986 */ /* 0x0001e4000c101112 */
[----:B0-----:R-:W-:-:S02]  /*3f3b0*/  ISETP.LT.AND P0, PT, R16, UR4, !P1 ;  /* 0x0000000410007c0c */ /* 0x001fc4000cf01270 */
[----:B------:R-:W4:Y:S01]  /*3f3c0*/  LDL.LU R21, [R1+0x360] ;  /* 0x0003600001157983 */ /* 0x000f220000300800 */
[----:B------:R-:W0:Y:S03]  /*3f3d0*/  LDCU UR4, c[0x0][0x39c] ;  /* 0x00007380ff0477ac */ /* 0x000e260008000800 */
[----:B------:R-:W4:Y:S04]  /*3f3e0*/  LDL.LU R16, [R1+0xfac] ;  /* 0x000fac0001107983 */ /* 0x000f280000300800 */
[----:B------:R-:W4:Y:S01]  /*3f3f0*/  LDL.LU R20, [R1+0x350] ;  /* 0x0003500001147983 */ /* 0x000f220000300800 */
[----:B------:R-:W-:Y:S01]  /*3f400*/  VIADD R3, R84, UR5 ;  /* 0x0000000554037c36 */ /* 0x000fe20008000000 */
[----:B---3--:R-:W-:-:S02]  /*3f410*/  PRMT R68, R15, 0x9910, RZ ;  /* 0x000099100f447816 */ /* 0x008fc400000000ff */
[----:B------:R-:W3:Y:S04]  /*3f420*/  LDL.LU.64 R54, [R1+0x348] ;  /* 0x0003480001367983 */ /* 0x000ee80000300a00 */
[----:B-----5:R5:W-:Y:S01]  /*3f430*/  @P4 STG.E.U8 desc[UR18][R18.64], R15 ;  /* 0x0000000f12004986 */ /* 0x020be2000c101112 */
[----:B0-----:R-:W-:Y:S01]  /*3f440*/  ISETP.LT.AND P4, PT, R17, UR4, !P1 ;  /* 0x0000000411007c0c */ /* 0x001fe2000cf81270 */
[----:B------:R-:W2:Y:S01]  /*3f450*/  LDCU UR4, c[0x0][0x39c] ;  /* 0x00007380ff0477ac */ /* 0x000ea20008000800 */
[C---:B------:R-:W-:Y:S01]  /*3f460*/  IADD3 R28, P6, PT, R3.reuse, R2, RZ ;  /* 0x00000002031c7210 */ /* 0x040fe20007fde0ff */
[----:B------:R-:W3:Y:S01]  /*3f470*/  LDL.LU R17, [R1+0x364] ;  /* 0x0003640001117983 */ /* 0x000ee20000300800 */
[----:B------:R-:W-:Y:S02]  /*3f480*/  SHF.R.S32.HI R68, RZ, 0x8, R68 ;  /* 0x00000008ff447819 */ /* 0x000fe40000011444 */
[C---:B------:R-:W-:Y:S01]  /*3f490*/  LEA.HI.X.SX32 R29, R3.reuse, R0, 0x1, P6 ;  /* 0x00000000031d7211 */ /* 0x040fe200030f0eff */
[----:B------:R-:W-:Y:S01]  /*3f4a0*/  VIADD R3, R3, UR5 ;  /* 0x0000000503037c36 */ /* 0x000fe20008000000 */
[----:B-----5:R-:W5:Y:S04]  /*3f4b0*/  LDL.LU.64 R18, [R1+0x338] ;  /* 0x0003380001127983 */ /* 0x020f680000300a00 */
[----:B------:R0:W-:Y:S01]  /*3f4c0*/  @P3 STG.E.U8 desc[UR18][R26.64], R68 ;  /* 0x000000441a003986 */ /* 0x0001e2000c101112 */
[----:B------:R-:W-:-:S03]  /*3f4d0*/  IADD3 R30, P6, PT, R3, R2, RZ ;  /* 0x00000002031e7210 */ /* 0x000fc60007fde0ff */
[----:B------:R-:W3:Y:S04]  /*3f4e0*/  LDL.LU.64 R44, [R1+0x328] ;  /* 0x00032800012c7983 */ /* 0x000ee80000300a00 */
[----:B------:R-:W3:Y:S01]  /*3f4f0*/  LDL.LU R15, [R1+0x368] ;  /* 0x00036800010f7983 */ /* 0x000ee20000300800 */
[C---:B------:R-:W-:Y:S01]  /*3f500*/  LEA.HI.X.SX32 R31, R3.reuse, R0, 0x1, P6 ;  /* 0x00000000031f7211 */ /* 0x040fe200030f0eff */
[----:B------:R-:W-:-:S05]  /*3f510*/  VIADD R3, R3, UR5 ;  /* 0x0000000503037c36 */ /* 0x000fca0008000000 */
[----:B------:R-:W-:-:S04]  /*3f520*/  IADD3 R32, P6, PT, R3, R2, RZ ;  /* 0x0000000203207210 */ /* 0x000fc80007fde0ff */
        /* <DEDUP_REMOVED lines=31> */
[----:B------:R-:W-:Y:S01]  /*3f720*/  VIADD R3, R3, UR5 ;  /* 0x0000000503037c36 */ /* 0x000fe20008000000 */
[----:B--2---:R-:W-:Y:S01]  /*3f730*/  ISETP.LT.AND P3, PT, R14, UR4, !P1 ;  /* 0x000000040e007c0c */ /* 0x004fe2000cf61270 */
[----:B------:R-:W2:Y:S01]  /*3f740*/  LDCU UR4, c[0x0][0x39c] ;  /* 0x00007380ff0477ac */ /* 0x000ea20008000800 */
[----:B------:R-:W5:Y:S02]  /*3f750*/  LDL.LU R14, [R1+0xfb4] ;  /* 0x000fb400010e7983 */ /* 0x000f640000300800 */
[C---:B------:R-:W-:Y:S02]  /*3f760*/  IADD3 R56, P6, PT, R3.reuse, R2, RZ ;  /* 0x0000000203387210 */ /* 0x040fe40007fde0ff */
[----:B0-----:R-:W5:Y:S02]  /*3f770*/  LDL.LU.64 R26, [R1+0x320] ;  /* 0x00032000011a7983 */ /* 0x001f640000300a00 */
        /* <DEDUP_REMOVED lines=26> */
[----:B----4-:R0:W-:Y:S04]  /*3f920*/  @P5 STG.E.U8 desc[UR18][R24.64], R21 ;  /* 0x0000001518005986 */ /* 0x0101e8000c101112 */
[C---:B------:R-:W-:Y:S02]  /*3f930*/  IADD3 R80, P6, PT, R3.reuse, R2, RZ ;  /* 0x0000000203507210 */ /* 0x040fe40007fde0ff */
[----:B--2---:R-:W-:Y:S01]  /*3f940*/  ISETP.LT.AND P5, PT, R16, UR4, !P1 ;  /* 0x0000000410007c0c */ /* 0x004fe2000cfa1270 */
[----:B------:R-:W5:Y:S01]  /*3f950*/  LDCU UR4, c[0x0][0x39c] ;  /* 0x00007380ff0477ac */ /* 0x000f620008000800 */
[C---:B------:R-:W-:Y:S01]  /*3f960*/  LEA.HI.X.SX32 R81, R3.reuse, R0, 0x1, P6 ;  /* 0x0000000003517211 */ /* 0x040fe200030f0eff */
[----:B------:R-:W-:Y:S01]  /*3f970*/  VIADD R3, R3, UR5 ;  /* 0x0000000503037c36 */ /* 0x000fe20008000000 */
[----:B------:R-:W2:Y:S04]  /*3f980*/  LDL.LU R16, [R1+0xfb0] ;  /* 0x000fb00001107983 */ /* 0x000ea80000300800 */
[C---:B------:R-:W-:Y:S01]  /*3f990*/  IADD3 R78, P6, PT, R3.reuse, R2, RZ ;  /* 0x00000002034e7210 */ /* 0x040fe20007fde0ff */
[----:B------:R-:W4:Y:S03]  /*3f9a0*/  LDL.LU.64 R58, [R1+0x318] ;  /* 0x00031800013a7983 */ /* 0x000f260000300a00 */
        /* <DEDUP_REMOVED lines=15> */
[----:B------:R-:W-:Y:S02]  /*3faa0*/  LEA.HI.X.SX32 R69, R3, R0, 0x1, P6 ;  /* 0x0000000003457211 */ /* 0x000fe400030f0eff */
[----:B------:R-:W-:Y:S02]  /*3fab0*/  ISETP.NE.AND P6, PT, R20, RZ, PT ;  /* 0x000000ff1400720c */ /* 0x000fe40003fc5270 */
[----:B------:R-:W-:Y:S02]  /*3fac0*/  PRMT R20, R21, 0x9910, RZ ;  /* 0x0000991015147816 */ /* 0x000fe400000000ff */
[----:B0-----:R-:W4:Y:S02]  /*3fad0*/  LDL.LU R21, [R1+0x36c] ;  /* 0x00036c0001157983 */ /* 0x001f240000300800 */
[----:B------:R-:W-:Y:S02]  /*3fae0*/  SHF.R.S32.HI R23, RZ, 0x8, R20 ;  /* 0x00000008ff177819 */ /* 0x000fe40000011414 */
[----:B------:R-:W4:Y:S04]  /*3faf0*/  LDL.LU R20, [R1+0xfbc] ;  /* 0x000fbc0001147983 */ /* 0x000f280000300800 */
[----:B---3--:R0:W-:Y:S04]  /*3fb00*/  @P2 STG.E.U8 desc[UR18][R54.64], R23 ;  /* 0x0000001736002986 */ /* 0x0081e8000c101112 */
[----:B------:R-:W3:Y:S01]  /*3fb10*/  LDL.LU.64 R24, [R1+0x308] ;  /* 0x0003080001187983 */ /* 0x000ee20000300a00 */
[----:B-----5:R-:W-:Y:S01]  /*3fb20*/  ISETP.LT.AND P2, PT, R14, UR4, !P1 ;  /* 0x000000040e007c0c */ /* 0x020fe2000cf41270 */
[----:B------:R-:W2:Y:S02]  /*3fb30*/  LDCU UR4, c[0x0][0x39c] ;  /* 0x00007380ff0477ac */ /* 0x000ea40008000800 */
[----:B------:R-:W5:Y:S04]  /*3fb40*/  LDL.LU R14, [R1+0xfb8] ;  /* 0x000fb800010e7983 */ /* 0x000f680000300800 */
[----:B------:R1:W-:Y:S04]  /*3fb50*/  @P0 STG.E.U8 desc[UR18][R18.64], R17 ;  /* 0x0000001112000986 */ /* 0x0003e8000c101112 */
[----:B0-----:R-:W3:Y:S01]  /*3fb60*/  LDL.LU.64 R54, [R1+0x300] ;  /* 0x0003000001367983 */ /* 0x001ee20000300a00 */
[----:B--2---:R-:W-:Y:S01]  /*3fb70*/  ISETP.LT.AND P0, PT, R16, UR4, !P1 ;  /* 0x0000000410007c0c */ /* 0x004fe2000cf01270 */
[----:B------:R-:W4:Y:S01]  /*3fb80*/  LDCU UR4, c[0x0][0x39c] ;  /* 0x00007380ff0477ac */ /* 0x000f220008000800 */
[----:B------:R-:W-:-:S02]  /*3fb90*/  PRMT R16, R17, 0x9910, RZ ;  /* 0x0000991011107816 */ /* 0x000fc400000000ff */
[----:B-1----:R-:W2:Y:S02]  /*3fba0*/  LDL.LU R17, [R1+0x370] ;  /* 0x0003700001117983 */ /* 0x002ea40000300800 */
[----:B------:R-:W-:Y:S02]  /*3fbb0*/  SHF.R.S32.HI R23, RZ, 0x8, R16 ;  /* 0x00000008ff177819 */ /* 0x000fe40000011410 */
[----:B------:R-:W2:Y:S04]  /*3fbc0*/  LDL.LU R16, [R1+0xfc4] ;  /* 0x000fc40001107983 */ /* 0x000ea80000300800 */
[----:B------:R0:W-:Y:S04]  /*3fbd0*/  @P4 STG.E.U8 desc[UR18][R44.64], R23 ;  /* 0x000000172c004986 */ /* 0x0001e8000c101112 */
[----:B------:R-:W2:Y:S04]  /*3fbe0*/  LDL.LU.64 R18, [R1+0x2f8] ;  /* 0x0002f80001127983 */ /* 0x000ea80000300a00 */
[----:B0-----:R-:W2:Y:S04]  /*3fbf0*/  LDL.LU R23, [R1+0xfc0] ;  /* 0x000fc00001177983 */ /* 0x001ea80000300800 */
[----:B------:R0:W-:Y:S01]  /*3fc00*/  @P3 STG.E.U8 desc[UR18][R26.64], R15 ;  /* 0x0000000f1a003986 */ /* 0x0001e2000c101112 */
[----:B----4-:R-:W-:Y:S01]  /*3fc10*/  ISETP.LT.AND P4, PT, R20, UR4, !P1 ;  /* 0x0000000414007c0c */ /* 0x010fe2000cf81270 */
[----:B------:R-:W5:Y:S01]  /*3fc20*/  LDCU UR4, c[0x0][0x39c] ;  /* 0x00007380ff0477ac */ /* 0x000f620008000800 */
[----:B------:R-:W-:-:S05]  /*3fc30*/  PRMT R20, R15, 0x9910, RZ ;  /* 0x000099100f147816 */ /* 0x000fca00000000ff */
[----:B0-----:R-:W-:Y:S01]  /*3fc40*/  IMAD.MOV.U32 R26, RZ, RZ, R20 ;  /* 0x000000ffff1a7224 */ /* 0x001fe200078e0014 */
[----:B-----5:R-:W-:Y:S01]  /*3fc50*/  ISETP.LT.AND P3, PT, R14, UR4, !P1 ;  /* 0x000000040e007c0c */ /* 0x020fe2000cf61270 */
[----:B------:R-:W2:Y:S01]  /*3fc60*/  LDCU UR4, c[0x0][0x39c] ;  /* 0x00007380ff0477ac */ /* 0x000ea20008000800 */
[----:B------:R-:W4:Y:S04]  /*3fc70*/  LDL.LU.64 R14, [R1+0x2e8] ;  /* 0x0002e800010e7983 */ /* 0x000f280000300a00 */
[----:B------:R-:W5:Y:S04]  /*3fc80*/  LDL.LU R44, [R1+0x374] ;  /* 0x00037400012c7983 */ /* 0x000f680000300800 */
[----:B------:R-:W4:Y:S01]  /*3fc90*/  LDL.LU R20, [R1+0xfcc] ;  /* 0x000fcc0001147983 */ /* 0x000f220000300800 */
[----:B------:R-:W-:-:S03]  /*3fca0*/  SHF.R.S32.HI R26, RZ, 0x8, R26 ;  /* 0x00000008ff1a7819 */ /* 0x000fc6000001141a */
[----:B------:R-:W5:Y:S04]  /*3fcb0*/  LDL.LU.64 R62, [R1+0x2e0] ;  /* 0x0002e000013e7983 */ /* 0x000f680000300a00 */
[----:B------:R-:W-:Y:S04]  /*3fcc0*/  @P5 STG.E.U8 desc[UR18][R58.64], R26 ;  /* 0x0000001a3a005986 */ /* 0x000fe8000c101112 */
[----:B---3--:R0:W-:Y:S02]  /*3fcd0*/  @P2 STG.E.U8 desc[UR18][R24.64], R21 ;  /* 0x0000001518002986 */ /* 0x0081e4000c101112 */
[----:B0-----:R-:W-:-:S04]  /*3fce0*/  PRMT R21, R21, 0x9910, RZ ;  /* 0x0000991015157816 */ /* 0x001fc800000000ff */
[----:B------:R-:W-:Y:S02]  /*3fcf0*/  SHF.R.S32.HI R26, RZ, 0x8, R21 ;  /* 0x00000008ff1a7819 */ /* 0x000fe40000011415 */
[----:B--2---:R-:W-:Y:S01]  /*3fd00*/  ISETP.LT.AND P5, PT, R16, UR4, !P1 ;  /* 0x0000000410007c0c */ /* 0x004fe2000cfa1270 */
[----:B------:R-:W0:Y:S01]  /*3fd10*/  LDCU UR4, c[0x0][0x39c] ;  /* 0x00007380ff0477ac */ /* 0x000e220008000800 */
[----:B------:R-:W2:Y:S04]  /*3fd20*/  LDL.LU R16, [R1+0xfc8] ;  /* 0x000fc80001107983 */ /* 0x000ea80000300800 */
[----:B------:R-:W3:Y:S01]  /*3fd30*/  LDL.LU.64 R58, [R1+0x2d8] ;  /* 0x0002d800013a7983 */ /* 0x000ee20000300a00 */
[----:B0-----:R-:W-:Y:S01]  /*3fd40*/  ISETP.LT.AND P2, PT, R23, UR4, !P1 ;  /* 0x0000000417007c0c */ /* 0x001fe2000cf41270 */
[----:B------:R-:W4:Y:S02]  /*3fd50*/  LDCU UR4, c[0x0][0x39c] ;  /* 0x00007380ff0477ac */ /* 0x000f240008000800 */
[----:B------:R-:W3:Y:S04]  /*3fd60*/  LDL.LU R23, [R1+0x378] ;  /* 0x0003780001177983 */ /* 0x000ee80000300800 */
[----:B------:R-:W3:Y:S04]  /*3fd70*/  LDL.LU R21, [R1+0xfd4] ;  /* 0x000fd40001157983 */ /* 0x000ee80000300800 */
[----:B------:R-:W-:Y:S04]  /*3fd80*/  @P0 STG.E.U8 desc[UR18][R54.64], R26 ;  /* 0x0000001a36000986 */ /* 0x000fe8000c101112 */
[----:B------:R-:W3:Y:S01]  /*3fd90*/  LDL.LU.64 R24, [R1+0x2c8] ;  /* 0x0002c80001187983 */ /* 0x000ee20000300a00 */
[----:B----4-:R-:W-:Y:S01]  /*3fda0*/  ISETP.LT.AND P0, PT, R20, UR4, !P1 ;  /* 0x0000000414007c0c */ /* 0x010fe2000cf01270 */
[----:B------:R-:W2:Y:S02]  /*3fdb0*/  LDCU UR4, c[0x0][0x39c] ;  /* 0x00007380ff0477ac */ /* 0x000ea40008000800 */
[----:B------:R-:W4:Y:S04]  /*3fdc0*/  LDL.LU R20, [R1+0xfd0] ;  /* 0x000fd00001147983 */ /* 0x000f280000300800 */
[----:B------:R0:W-:Y:S01]  /*3fdd0*/  @P4 STG.E.U8 desc[UR18][R18.64], R17 ;  /* 0x0000001112004986 */ /* 0x0001e2000c101112 */
[----:B--2---:R-:W-:Y:S01]  /*3fde0*/  ISETP.LT.AND P4, PT, R16, UR4, !P1 ;  /* 0x0000000410007c0c */ /* 0x004fe2000cf81270 */
[----:B------:R-:W3:Y:S01]  /*3fdf0*/  LDCU UR4, c[0x0][0x39c] ;  /* 0x00007380ff0477ac */ /* 0x000ee20008000800 */
[----:B------:R-:W-:-:S05]  /*3fe00*/  PRMT R16, R17, 0x9910, RZ ;  /* 0x0000991011107816 */ /* 0x000fca00000000ff */
[----:B0-----:R-:W-:Y:S02]  /*3fe10*/  IMAD.MOV.U32 R18, RZ, RZ, R16 ;  /* 0x000000ffff127224 */ /* 0x001fe400078e0010 */
[----:B------:R-:W2:Y:S04]  /*3fe20*/  LDL.LU.64 R16, [R1+0x2b8] ;  /* 0x0002b80001107983 */ /* 0x000ea80000300a00 */
[----:B------:R-:W2:Y:S04]  /*3fe30*/  LDL.LU R54, [R1+0x37c] ;  /* 0x00037c0001367983 */ /* 0x000ea80000300800 */
[----:B------:R-:W2:Y:S01]  /*3fe40*/  LDL.LU R27, [R1+0x100c] ;  /* 0x00100c00011b7983 */ /* 0x000ea20000300800 */
[----:B------:R-:W-:-:S03]  /*3fe50*/  SHF.R.S32.HI R26, RZ, 0x8, R18 ;  /* 0x00000008ff1a7819 */ /* 0x000fc60000011412 */
[----:B------:R-:W2:Y:S04]  /*3fe60*/  LDL.LU.64 R18, [R1+0x2b0] ;  /* 0x0002b00001127983 */ /* 0x000ea80000300a00 */
[----:B------:R0:W-:Y:S04]  /*3fe70*/  @P3 STG.E.U8 desc[UR18][R14.64], R26 ;  /* 0x0000001a0e003986 */ /* 0x0001e8000c101112 */
[----:B0-----:R-:W2:Y:S04]  /*3fe80*/  LDL.LU.64 R14, [R1+0x13b8] ;  /* 0x0013b800010e7983 */ /* 0x001ea80000300a00 */
[----:B------:R-:W2:Y:S01]  /*3fe90*/  LDL.LU R26, [R1+0xfdc] ;  /* 0x000fdc00011a7983 */ /* 0x000ea20000300800 */
[----:B---3--:R-:W-:Y:S01]  /*3fea0*/  ISETP.LT.AND P3, PT, R21, UR4, !P1 ;  /* 0x0000000415007c0c */ /* 0x008fe2000cf61270 */
[----:B------:R-:W4:Y:S02]  /*3feb0*/  LDCU UR4, c[0x0][0x39c] ;  /* 0x00007380ff0477ac */ /* 0x000f240008000800 */
[----:B-----5:R0:W-:Y:S02]  /*3fec0*/  @P5 STG.E.U8 desc[UR18][R62.64], R44 ;  /* 0x0000002c3e005986 */ /* 0x0201e4000c101112 */
[----:B0-----:R-:W-:-:S04]  /*3fed0*/  PRMT R44, R44, 0x9910, RZ ;  /* 0x000099102c2c7816 */ /* 0x001fc800000000ff */
[----:B------:R-:W-:-:S05]  /*3fee0*/  SHF.R.S32.HI R44, RZ, 0x8, R44 ;  /* 0x00000008ff2c7819 */ /* 0x000fca000001142c */
[----:B------:R0:W-:Y:S01]  /*3fef0*/  @P2 STG.E.U8 desc[UR18][R58.64], R44 ;  /* 0x0000002c3a002986 */ /* 0x0001e2000c101112 */
[----:B----4-:R-:W-:Y:S01]  /*3ff00*/  ISETP.LT.AND P5, PT, R20, UR4, !P1 ;  /* 0x0000000414007c0c */ /* 0x010fe2000cfa1270 */
[----:B------:R-:W2:Y:S02]  /*3ff10*/  LDCU UR4, c[0x0][0x39c] ;  /* 0x00007380ff0477ac */ /* 0x000ea40008000800 */
[----:B------:R-:W3:Y:S04]  /*3ff20*/  LDL.LU.64 R20, [R1+0x2a8] ;  /* 0x0002a80001147983 */ /* 0x000ee80000300a00 */
[----:B------:R-:W4:Y:S04]  /*3ff30*/  LDL.LU R45, [R1+0x380] ;  /* 0x00038000012d7983 */ /* 0x000f280000300800 */
[----:B------:R-:W4:Y:S04]  /*3ff40*/  LDL.LU.64 R62, [R1+0x298] ;  /* 0x00029800013e7983 */ /* 0x000f280000300a00 */
[----:B------:R-:W5:Y:S04]  /*3ff50*/  LDL.LU R55, [R1+0x1020] ;  /* 0x0010200001377983 */ /* 0x000f680000300800 */
[----:B0-----:R-:W3:Y:S01]  /*3ff60*/  LDL.LU R58, [R1+0x101c] ;  /* 0x00101c00013a7983 */ /* 0x001ee20000300800 */
[----:B------:R-:W-:-:S03]  /*3ff70*/  PRMT R59, R23, 0x9910, RZ ;  /* 0x00009910173b7816 */ /* 0x000fc600000000ff */
[----:B------:R0:W-:Y:S04]  /*3ff80*/  @P0 STG.E.U8 desc[UR18][R24.64], R23 ;  /* 0x0000001718000986 */ /* 0x0001e8000c101112 */
[----:B0-----:R-:W4:Y:S04]  /*3ff90*/  LDL.LU.64 R24, [R1+0x290] ;  /* 0x0002900001187983 */ /* 0x001f280000300a00 */
[----:B------:R-:W4:Y:S01]  /*3ffa0*/  LDL.LU R44, [R1+0x384] ;  /* 0x00038400012c7983 */ /* 0x000f220000300800 */
[----:B------:R-:W-:Y:S02]  /*3ffb0*/  SHF.R.S32.HI R59, RZ, 0x8, R59 ;  /* 0x00000008ff3b7819 */ /* 0x000fe4000001143b */
[----:B--2---:R-:W-:Y:S01]  /*3ffc0*/  ISETP.LT.AND P2, PT, R27, UR4, !P1 ;  /* 0x000000041b007c0c */ /* 0x004fe2000cf41270 */
[----:B------:R-:W0:Y:S02]  /*3ffd0*/  LDCU UR4, c[0x0][0x39c] ;  /* 0x00007380ff0477ac */ /* 0x000e240008000800 */
[----:B------:R1:W-:Y:S01]  /*3ffe0*/  @P4 STG.E.U8 desc[UR18][R16.64], R59 ;  /* 0x0000003b10004986 */ /* 0x0003e2000c101112 */
[----:B0-----:R-:W-:Y:S01]  /*3fff0*/  ISETP.LT.AND P0, PT, R26, UR4, !P1 ;  /* 0x000000041a007c0c */ /* 0x001fe2000cf01270 */
[----:B------:R-:W5:Y:S02]  /*40000*/  LDCU UR4, c[0x0][0x39c] ;  /* 0x00007380ff0477ac */ /* 0x000f640008000800 */
[----:B------:R-:W2:Y:S04]  /*40010*/  LDL.LU.64 R26, [R1+0x288] ;  /* 0x00028800011a7983 */ /* 0x000ea80000300a00 */
[----:B------:R-:W2:Y:S04]  /*40020*/  LDL.LU R23, [R1+0x105c] ;  /* 0x00105c0001177983 */ /* 0x000ea80000300800 */
[----:B-1----:R-:W2:Y:S04]  /*40030*/  LDL.LU.64 R16, [R1+0x13b0] ;  /* 0x0013b00001107983 */ /* 0x002ea80000300a00 */
[----:B------:R-:W2:Y:S04]  /*40040*/  LDL.LU R59, [R1+0x1044] ;  /* 0x00104400013b7983 */ /* 0x000ea80000300800 */
[----:B------:R0:W-:Y:S04]  /*40050*/  @P3 STG.E.U8 desc[UR18][R18.64], R54 ;  /* 0x0000003612003986 */ /* 0x0001e8000c101112 */
[----:B0-----:R-:W2:Y:S01]  /*40060*/  LDL.LU.64 R18, [R1+0x13a8] ;  /* 0x0013a80001127983 */ /* 0x001ea20000300a00 */
[----:B------:R-:W-:-:S04]  /*40070*/  PRMT R54, R54, 0x9910, RZ ;  /* 0x0000991036367816 */ /* 0x000fc800000000ff */
[----:B------:R-:W-:Y:S02]  /*40080*/  SHF.R.S32.HI R54, RZ, 0x8, R54 ;  /* 0x00000008ff367819 */ /* 0x000fe40000011436 */
[----:B-----5:R-:W-:Y:S01]  /*40090*/  ISETP.LT.AND P4, PT, R55, UR4, !P1 ;  /* 0x0000000437007c0c */ /* 0x020fe2000cf81270 */
[----:B------:R-:W3:Y:S01]  /*400a0*/  LDCU UR4, c[0x0][0x39c] ;  /* 0x00007380ff0477ac */ /* 0x000ee20008000800 */
[----:B------:R-:W5:Y:S01]  /*400b0*/  LDL.LU R55, [R1+0x388] ;  /* 0x0003880001377983 */ /* 0x000f620000300800 */
[----:B---3--:R-:W-:-:S03]  /*400c0*/  ISETP.LT.AND P3, PT, R58, UR4, !P1 ;  /* 0x000000043a007c0c */ /* 0x008fc6000cf61270 */
[----:B------:R0:W-:Y:S01]  /*400d0*/  @P5 STG.E.U8 desc[UR18][R20.64], R54 ;  /* 0x0000003614005986 */ /* 0x0001e2000c101112 */
[----:B------:R-:W2:Y:S03]  /*400e0*/  LDCU UR4, c[0x0][0x39c] ;  /* 0x00007380ff0477ac */ /* 0x000ea60008000800 */
[----:B------:R-:W3:Y:S04]  /*400f0*/  LDL.LU R58, [R1+0x10cc] ;  /* 0x0010cc00013a7983 */ /* 0x000ee80000300800 */
[----:B0-----:R-:W5:Y:S04]  /*40100*/  LDL.LU.64 R20, [R1+0x13a0] ;  /* 0x0013a00001147983 */ /* 0x001f680000300a00 */
[----:B------:R-:W5:Y:S04]  /*40110*/  LDL.LU R54, [R1+0x10c8] ;  /* 0x0010c80001367983 */ /* 0x000f680000300800 */
[----:B----4-:R0:W-:Y:S02]  /*40120*/  @P2 STG.E.U8 desc[UR18][R62.64], R45 ;  /* 0x0000002d3e002986 */ /* 0x0101e4000c101112 */
[----:B0-----:R-:W-:-:S04]  /*40130*/  PRMT R45, R45, 0x9910, RZ ;  /* 0x000099102d2d7816 */ /* 0x001fc800000000ff */
[----:B------:R-:W-:Y:S02]  /*40140*/  SHF.R.S32.HI R63, RZ, 0x8, R45 ;  /* 0x00000008ff3f7819 */ /* 0x000fe4000001142d */
[----:B--2---:R-:W-:Y:S01]  /*40150*/  ISETP.LT.AND P5, PT, R23, UR4, !P1 ;  /* 0x0000000417007c0c */ /* 0x004fe2000cfa1270 */
[----:B------:R-:W0:Y:S01]  /*40160*/  LDCU UR4, c[0x0][0x39c] ;  /* 0x00007380ff0477ac */ /* 0x000e220008000800 */
[----:B------:R-:W2:Y:S04]  /*40170*/  LDL.LU R23, [R1+0x1398] ;  /* 0x0013980001177983 */ /* 0x000ea80000300800 */
[----:B------:R-:W4:Y:S01]  /*40180*/  LDL.LU R62, [R1+0x38c] ;  /* 0x00038c00013e7983 */ /* 0x000f220000300800 */
[----:B0-----:R-:W-:Y:S01]  /*40190*/  ISETP.LT.AND P2, PT, R59, UR4, !P1 ;  /* 0x000000043b007c0c */ /* 0x001fe2000cf41270 */
[----:B------:R-:W3:Y:S02]  /*401a0*/  LDCU UR4, c[0x0][0x39c] ;  /* 0x00007380ff0477ac */ /* 0x000ee40008000800 */
[----:B------:R-:W2:Y:S04]  /*401b0*/  LDL.LU R59, [R1+0x10e4] ;  /* 0x0010e400013b7983 */ /* 0x000ea80000300800 */
[----:B------:R-:W4:Y:S04]  /*401c0*/  LDL.LU R45, [R1+0x10dc] ;  /* 0x0010dc00012d7983 */ /* 0x000f280000300800 */
[----:B------:R0:W-:Y:S04]  /*401d0*/  @P0 STG.E.U8 desc[UR18][R24.64], R63 ;  /* 0x0000003f18000986 */ /* 0x0001e8000c101112 */
[----:B------:R1:W-:Y:S04]  /*401e0*/  @P4 STG.E.U8 desc[UR18][R26.64], R44 ;  /* 0x0000002c1a004986 */ /* 0x0003e8000c101112 */
[----:B0-----:R-:W4:Y:S04]  /*401f0*/  LDL.LU.64 R24, [R1+0x1390] ;  /* 0x0013900001187983 */ /* 0x001f280000300a00 */
[----:B-1----:R-:W4:Y:S01]  /*40200*/  LDL.LU.64 R26, [R1+0x1388] ;  /* 0x00138800011a7983 */ /* 0x002f220000300a00 */
[----:B---3--:R-:W-:Y:S01]  /*40210*/  ISETP.LT.AND P0, PT, R58, UR4, !P1 ;  /* 0x000000043a007c0c */ /* 0x008fe2000cf01270 */
[----:B------:R-:W5:Y:S02]  /*40220*/  LDCU UR4, c[0x0][0x39c] ;  /* 0x00007380ff0477ac */ /* 0x000f640008000800 */
[----:B------:R-:W3:Y:S04]  /*40230*/  LDL.LU R58, [R1+0x390] ;  /* 0x00039000013a7983 */ /* 0x000ee80000300800 */
[----:B------:R-:W3:Y:S01]  /*40240*/  LDL.LU R63, [R1+0x1138] ;  /* 0x00113800013f7983 */ /* 0x000ee20000300800 */
[----:B-----5:R-:W-:Y:S01]  /*40250*/  ISETP.LT.AND P4, PT, R54, UR4, !P1 ;  /* 0x0000000436007c0c */ /* 0x020fe2000cf81270 */
[----:B------:R-:W2:Y:S02]  /*40260*/  LDCU UR4, c[0x0][0x39c] ;  /* 0x00007380ff0477ac */ /* 0x000ea40008000800 */
[----:B------:R-:W5:Y:S01]  /*40270*/  LDL.LU R54, [R1+0x1120] ;  /* 0x0011200001367983 */ /* 0x000f620000300800 */
[----:B------:R-:W-:-:S04]  /*40280*/  PRMT R44, R44, 0x9910, RZ ;  /* 0x000099102c2c7816 */ /* 0x000fc800000000ff */
[----:B------:R-:W-:-:S05]  /*40290*/  SHF.R.S32.HI R44, RZ, 0x8, R44 ;  /* 0x00000008ff2c7819 */ /* 0x000fca000001142c */
[----:B------:R0:W-:Y:S04]  /*402a0*/  @P3 STG.E.U8 desc[UR18][R28.64], R44 ;  /* 0x0000002c1c003986 */ /* 0x0001e8000c101112 */
[----:B------:R1:W-:Y:S04]  /*402b0*/  @P5 STG.E.U8 desc[UR18][R30.64], R55 ;  /* 0x000000371e005986 */ /* 0x0003e8000c101112 */
[----:B0-----:R-:W5:Y:S04]  /*402c0*/  LDL.LU.64 R28, [R1+0x1380] ;  /* 0x00138000011c7983 */ /* 0x001f680000300a00 */
[----:B------:R-:W5:Y:S04]  /*402d0*/  LDL.LU R44, [R1+0x1378] ;  /* 0x00137800012c7983 */ /* 0x000f680000300800 */
[----:B-1----:R-:W5:Y:S01]  /*402e0*/  LDL.LU.64 R30, [R1+0x1370] ;  /* 0x00137000011e7983 */ /* 0x002f620000300a00 */
[----:B--2---:R-:W-:Y:S01]  /*402f0*/  ISETP.LT.AND P3, PT, R59, UR4, !P1 ;  /* 0x000000043b007c0c */ /* 0x004fe2000cf61270 */
[----:B------:R-:W4:Y:S01]  /*40300*/  LDCU UR4, c[0x0][0x39c] ;  /* 0x00007380ff0477ac */ /* 0x000f220008000800 */
[----:B------:R-:W-:-:S02]  /*40310*/  PRMT R59, R55, 0x9910, RZ ;  /* 0x00009910373b7816 */ /* 0x000fc400000000ff */
[----:B----4-:R-:W-:Y:S01]  /*40320*/  ISETP.LT.AND P5, PT, R45, UR4, !P1 ;  /* 0x000000042d007c0c */ /* 0x010fe2000cfa1270 */
[----:B------:R-:W3:Y:S01]  /*40330*/  LDCU UR4, c[0x0][0x39c] ;  /* 0x00007380ff0477ac */ /* 0x000ee20008000800 */
[----:B------:R-:W2:Y:S04]  /*40340*/  LDL.LU R45, [R1+0x394] ;  /* 0x00039400012d7983 */ /* 0x000ea80000300800 */
[----:B------:R-:W4:Y:S01]  /*40350*/  LDL.LU R55, [R1+0x113c] ;  /* 0x00113c0001377983 */ /* 0x000f220000300800 */
[----:B------:R-:W-:-:S05]  /*40360*/  SHF.R.S32.HI R59, RZ, 0x8, R59 ;  /* 0x00000008ff3b7819 */ /* 0x000fca000001143b */
[----:B------:R0:W-:Y:S04]  /*40370*/  @P2 STG.E.U8 desc[UR18][R32.64], R59 ;  /* 0x0000003b20002986 */ /* 0x0001e8000c101112 */
[----:B0-----:R-:W2:Y:S04]  /*40380*/  LDL.LU.64 R32, [R1+0x1368] ;  /* 0x0013680001207983 */ /* 0x001ea80000300a00 */
[----:B------:R-:W2:Y:S04]  /*40390*/  LDL.LU R59, [R1+0x110c] ;  /* 0x00110c00013b7983 */ /* 0x000ea80000300800 */
[----:B------:R0:W-:Y:S04]  /*403a0*/  @P0 STG.E.U8 desc[UR18][R34.64], R62 ;  /* 0x0000003e22000986 */ /* 0x0001e8000c101112 */
[----:B0-----:R-:W2:Y:S01]  /*403b0*/  LDL.LU.64 R34, [R1+0x1360] ;  /* 0x0013600001227983 */ /* 0x001ea20000300a00 */
[----:B---3--:R-:W-:Y:S01]  /*403c0*/  ISETP.LT.AND P2, PT, R63, UR4, !P1 ;  /* 0x000000043f007c0c */ /* 0x008fe2000cf41270 */
[----:B------:R-:W5:Y:S01]  /*403d0*/  LDCU UR4, c[0x0][0x39c] ;  /* 0x00007380ff0477ac */ /* 0x000f620008000800 */
[----:B------:R-:W-:-:S02]  /*403e0*/  PRMT R63, R62, 0x9910, RZ ;  /* 0x000099103e3f7816 */ /* 0x000fc400000000ff */
[----:B-----5:R-:W-:Y:S01]  /*403f0*/  ISETP.LT.AND P0, PT, R54, UR4, !P1 ;  /* 0x0000000436007c0c */ /* 0x020fe2000cf01270 */
[----:B------:R-:W4:Y:S01]  /*40400*/  LDCU UR4, c[0x0][0x39c] ;  /* 0x00007380ff0477ac */ /* 0x000f220008000800 */
[----:B------:R-:W3:Y:S04]  /*40410*/  LDL.LU R54, [R1+0x398] ;  /* 0x0003980001367983 */ /* 0x000ee80000300800 */
[----:B------:R-:W5:Y:S01]  /*40420*/  LDL.LU R62, [R1+0x111c] ;  /* 0x00111c00013e7983 */ /* 0x000f620000300800 */
[----:B------:R-:W-:-:S05]  /*40430*/  SHF.R.S32.HI R63, RZ, 0x8, R63 ;  /* 0x00000008ff3f7819 */ /* 0x000fca000001143f */
[----:B------:R0:W-:Y:S04]  /*40440*/  @P4 STG.E.U8 desc[UR18][R36.64], R63 ;  /* 0x0000003f24004986 */ /* 0x0001e8000c101112 */
[----:B0-----:R-:W3:Y:S04]  /*40450*/  LDL.LU.64 R36, [R1+0x1358] ;  /* 0x0013580001247983 */ /* 0x001ee80000300a00 */
[----:B------:R-:W3:Y:S04]  /*40460*/  LDL.LU R63, [R1+0x10e0] ;  /* 0x0010e000013f7983 */ /* 0x000ee80000300800 */
[----:B------:R0:W-:Y:S04]  /*40470*/  @P3 STG.E.U8 desc[UR18][R38.64], R58 ;  /* 0x0000003a26003986 */ /* 0x0001e8000c101112 */
[----:B0-----:R-:W3:Y:S01]  /*40480*/  LDL.LU.64 R38, [R1+0x1350] ;  /* 0x0013500001267983 */ /* 0x001ee20000300a00 */
[----:B------:R-:W-:-:S04]  /*40490*/  PRMT R58, R58, 0x9910, RZ ;  /* 0x000099103a3a7816 */ /* 0x000fc800000000ff */
[----:B------:R-:W-:-:S05]  /*404a0*/  SHF.R.S32.HI R58, RZ, 0x8, R58 ;  /* 0x00000008ff3a7819 */ /* 0x000fca000001143a */
[----:B------:R0:W-:Y:S01]  /*404b0*/  @P5 STG.E.U8 desc[UR18][R40.64], R58 ;  /* 0x0000003a28005986 */ /* 0x0001e2000c101112 */
[----:B----4-:R-:W-:Y:S01]  /*404c0*/  ISETP.LT.AND P4, PT, R55, UR4, !P1 ;  /* 0x0000000437007c0c */ /* 0x010fe2000cf81270 */
[----:B------:R-:W2:Y:S02]  /*404d0*/  LDCU UR4, c[0x0][0x39c] ;  /* 0x00007380ff0477ac */ /* 0x000ea40008000800 */
[----:B------:R-:W4:Y:S01]  /*404e0*/  LDL.LU R55, [R1+0x39c] ;  /* 0x00039c0001377983 */ /* 0x000f220000300800 */
[----:B--2---:R-:W-:Y:S01]  /*404f0*/  ISETP.LT.AND P3, PT, R59, UR4, !P1 ;  /* 0x000000043b007c0c */ /* 0x004fe2000cf61270 */
[----:B------:R-:W5:Y:S02]  /*40500*/  LDCU UR4, c[0x0][0x39c] ;  /* 0x00007380ff0477ac */ /* 0x000f640008000800 */
[----:B------:R-:W2:Y:S04]  /*40510*/  LDL.LU R59, [R1+0x10e8] ;  /* 0x0010e800013b7983 */ /* 0x000ea80000300800 */
[----:B0-----:R-:W4:Y:S04]  /*40520*/  LDL.LU.64 R40, [R1+0x1348] ;  /* 0x0013480001287983 */ /* 0x001f280000300a00 */
[----:B------:R-:W4:Y:S04]  /*40530*/  LDL.LU R58, [R1+0x10d8] ;  /* 0x0010d800013a7983 */ /* 0x000f280000300800 */
[----:B------:R0:W-:Y:S01]  /*40540*/  @P2 STG.E.U8 desc[UR18][R66.64], R45 ;  /* 0x0000002d42002986 */ /* 0x0001e2000c101112 */
[----:B-----5:R-:W-:Y:S01]  /*40550*/  ISETP.LT.AND P5, PT, R62, UR4, !P1 ;  /* 0x000000043e007c0c */ /* 0x020fe2000cfa1270 */
[----:B------:R-:W3:Y:S02]  /*40560*/  LDCU UR4, c[0x0][0x39c] ;  /* 0x00007380ff0477ac */ /* 0x000ee40008000800 */
[----:B------:R-:W5:Y:S01]  /*40570*/  LDL.LU R62, [R1+0x3a0] ;  /* 0x0003a000013e7983 */ /* 0x000f620000300800 */
[----:B---3--:R-:W-:Y:S01]  /*40580*/  ISETP.LT.AND P2, PT, R63, UR4, !P1 ;  /* 0x000000043f007c0c */ /* 0x008fe2000cf41270 */
[----:B------:R-:W2:Y:S02]  /*40590*/  LDCU UR4, c[0x0][0x39c] ;  /* 0x00007380ff0477ac */ /* 0x000ea40008000800 */
[----:B------:R-:W3:Y:S04]  /*405a0*/  LDL.LU R63, [R1+0x10c4] ;  /* 0x0010c400013f7983 */ /* 0x000ee80000300800 */
[----:B0-----:R-:W5:Y:S01]  /*405b0*/  LDL.LU R67, [R1+0x10c0] ;  /* 0x0010c00001437983 */ /* 0x001f620000300800 */
[----:B------:R-:W-:-:S03]  /*405c0*/  PRMT R45, R45, 0x9910, RZ ;  /* 0x000099102d2d7816 */ /* 0x000fc600000000ff */
[----:B------:R-:W5:Y:S01]  /*405d0*/  LDL.LU R66, [R1+0x3a4] ;  /* 0x0003a40001427983 */ /* 0x000f620000300800 */
[----:B------:R-:W-:-:S05]  /*405e0*/  SHF.R.S32.HI R45, RZ, 0x8, R45 ;  /* 0x00000008ff2d7819 */ /* 0x000fca000001142d */
[----:B------:R0:W-:Y:S04]  /*405f0*/  @P0 STG.E.U8 desc[UR18][R42.64], R45 ;  /* 0x0000002d2a000986 */ /* 0x0001e8000c101112 */
[----:B------:R1:W-:Y:S04]  /*40600*/  @P4 STG.E.U8 desc[UR18][R46.64], R54 ;  /* 0x000000362e004986 */ /* 0x0003e8000c101112 */
[----:B0-----:R-:W5:Y:S04]  /*40610*/  LDL.LU.64 R42, [R1+0x1340] ;  /* 0x00134000012a7983 */ /* 0x001f680000300a00 */
[----:B------:R-:W5:Y:S04]  /*40620*/  LDL.LU R45, [R1+0x1338] ;  /* 0x00133800012d7983 */ /* 0x000f680000300800 */
[----:B-1----:R-:W5:Y:S01]  /*40630*/  LDL.LU.64 R46, [R1+0x1330] ;  /* 0x00133000012e7983 */ /* 0x002f620000300a00 */
[----:B------:R-:W-:-:S04]  /*40640*/  PRMT R54, R54, 0x9910, RZ ;  /* 0x0000991036367816 */ /* 0x000fc800000000ff */
[----:B------:R-:W-:-:S05]  /*40650*/  SHF.R.S32.HI R54, RZ, 0x8, R54 ;  /* 0x00000008ff367819 */ /* 0x000fca0000011436 */
[----:B------:R0:W-:Y:S01]  /*40660*/  @P3 STG.E.U8 desc[UR18][R48.64], R54 ;  /* 0x0000003630003986 */ /* 0x0001e2000c101112 */
[----:B--2---:R-:W-:Y:S01]  /*40670*/  ISETP.LT.AND P0, PT, R59, UR4, !P1 ;  /* 0x000000043b007c0c */ /* 0x004fe2000cf01270 */
[----:B------:R-:W4:Y:S02]  /*40680*/  LDCU UR4, c[0x0][0x39c] ;  /* 0x00007380ff0477ac */ /* 0x000f240008000800 */
[----:B----4-:R-:W-:Y:S01]  /*40690*/  ISETP.LT.AND P4, PT, R58, UR4, !P1 ;  /* 0x000000043a007c0c */ /* 0x010fe2000cf81270 */
[----:B------:R-:W3:Y:S01]  /*406a0*/  LDCU UR4, c[0x0][0x39c] ;  /* 0x00007380ff0477ac */ /* 0x000ee20008000800 */
[----:B------:R-:W2:Y:S04]  /*406b0*/  LDL.LU R58, [R1+0x109c] ;  /* 0x00109c00013a7983 */ /* 0x000ea80000300800 */
[----:B------:R-:W4:Y:S04]  /*406c0*/  LDL.LU R59, [R1+0x1088] ;  /* 0x00108800013b7983 */ /* 0x000f280000300800 */
[----:B0-----:R-:W4:Y:S04]  /*406d0*/  LDL.LU.64 R48, [R1+0x1328] ;  /* 0x0013280001307983 */ /* 0x001f280000300a00 */
[----:B------:R-:W4:Y:S04]  /*406e0*/  LDL.LU R54, [R1+0x1320] ;  /* 0x0013200001367983 */ /* 0x000f280000300800 */
[----:B------:R0:W-:Y:S04]  /*406f0*/  @P5 STG.E.U8 desc[UR18][R50.64], R55 ;  /* 0x0000003732005986 */ /* 0x0001e8000c101112 */
[----:B0-----:R-:W4:Y:S01]  /*40700*/  LDL.LU.64 R50, [R1+0x1318] ;  /* 0x0013180001327983 */ /* 0x001f220000300a00 */
[----:B---3--:R-:W-:Y:S01]  /*40710*/  ISETP.LT.AND P3, PT, R63, UR4, !P1 ;  /* 0x000000043f007c0c */ /* 0x008fe2000cf61270 */
[----:B------:R-:W5:Y:S02]  /*40720*/  LDCU UR4, c[0x0][0x39c] ;  /* 0x00007380ff0477ac */ /* 0x000f640008000800 */
        /* <DEDUP_REMOVED lines=8> */
[----:B0-----:R-:W5:Y:S01]  /*407b0*/  LDL.LU.64 R52, [R1+0x1310] ;  /* 0x0013100001347983 */ /* 0x001f620000300a00 */
[----:B-1----:R-:W-:-:S03]  /*407c0*/  PRMT R62, R62, 0x9910, RZ ;  /* 0x000099103e3e7816 */ /* 0x002fc600000000ff */
[----:B------:R-:W5:Y:S01]  /*407d0*/  LDL.LU R55, [R1+0x130c] ;  /* 0x00130c0001377983 */ /* 0x000f620000300800 */
[----:B------:R-:W-:-:S05]  /*407e0*/  SHF.R.S32.HI R62, RZ, 0x8, R62 ;  /* 0x00000008ff3e7819 */ /* 0x000fca000001143e */
[----:B------:R-:W-:Y:S04]  /*407f0*/  @P4 STG.E.U8 desc[UR18][R60.64], R62 ;  /* 0x0000003e3c004986 */ /* 0x000fe8000c101112 */
[----:B------:R0:W-:Y:S02]  /*40800*/  @P3 STG.E.U8 desc[UR18][R64.64], R66 ;  /* 0x0000004240003986 */ /* 0x0001e4000c101112 */
[----:B0-----:R-:W-:-:S04]  /*40810*/  PRMT R66, R66, 0x9910, RZ ;  /* 0x0000991042427816 */ /* 0x001fc800000000ff */
[----:B------:R-:W-:Y:S02]  /*40820*/  SHF.R.S32.HI R66, RZ, 0x8, R66 ;  /* 0x00000008ff427819 */ /* 0x000fe40000011442 */
[----:B--2---:R-:W-:Y:S01]  /*40830*/  ISETP.LT.AND P2, PT, R58, UR4, !P1 ;  /* 0x000000043a007c0c */ /* 0x004fe2000cf41270 */
[----:B------:R-:W4:Y:S01]  /*40840*/  LDCU UR4, c[0x0][0x39c] ;  /* 0x00007380ff0477ac */ /* 0x000f220008000800 */
[----:B------:R-:W2:Y:S04]  /*40850*/  LDL.LU R58, [R1+0x1308] ;  /* 0x00130800013a7983 */ /* 0x000ea80000300800 */
[----:B------:R-:W2:Y:S01]  /*40860*/  LDL.LU.64 R56, [R1+0x1300] ;  /* 0x0013000001387983 */ /* 0x000ea20000300a00 */
[----:B----4-:R-:W-:Y:S01]  /*40870*/  ISETP.LT.AND P0, PT, R59, UR4, !P1 ;  /* 0x000000043b007c0c */ /* 0x010fe2000cf01270 */
[----:B------:R-:W3:Y:S02]  /*40880*/  LDCU UR4, c[0x0][0x39c] ;  /* 0x00007380ff0477ac */ /* 0x000ee40008000800 */
[----:B------:R-:W4:Y:S04]  /*40890*/  LDL.LU R59, [R1+0x12f8] ;  /* 0x0012f800013b7983 */ /* 0x000f280000300800 */
[----:B------:R-:W2:Y:S04]  /*408a0*/  LDL.LU.64 R60, [R1+0x12f0] ;  /* 0x0012f000013c7983 */ /* 0x000ea80000300a00 */
[----:B------:R-:W2:Y:S04]  /*408b0*/  LDL.LU R62, [R1+0x12ec] ;  /* 0x0012ec00013e7983 */ /* 0x000ea80000300800 */
[----:B------:R0:W-:Y:S01]  /*408c0*/  @P5 STG.E.U8 desc[UR18][R92.64], R66 ;  /* 0x000000425c005986 */ /* 0x0001e2000c101112 */
[----:B---3--:R-:W-:Y:S01]  /*408d0*/  ISETP.LT.AND P4, PT, R63, UR4, !P1 ;  /* 0x000000043f007c0c */ /* 0x008fe2000cf81270 */
[----:B------:R-:W5:Y:S02]  /*408e0*/  LDCU UR4, c[0x0][0x39c] ;  /* 0x00007380ff0477ac */ /* 0x000f640008000800 */
[----:B------:R-:W3:Y:S04]  /*408f0*/  LDL.LU R63, [R1+0x12e8] ;  /* 0x0012e800013f7983 */ /* 0x000ee80000300800 */
[----:B------:R-:W2:Y:S01]  /*40900*/  LDL.LU.64 R64, [R1+0x12e0] ;  /* 0x0012e00001407983 */ /* 0x000ea20000300a00 */
[----:B-----5:R-:W-:Y:S01]  /*40910*/  ISETP.LT.AND P3, PT, R67, UR4, !P1 ;  /* 0x0000000443007c0c */ /* 0x020fe2000cf61270 */
[----:B------:R-:W1:Y:S02]  /*40920*/  LDCU UR4, c[0x0][0x39c] ;  /* 0x00007380ff0477ac */ /* 0x000e640008000800 */
[----:B------:R-:W5:Y:S04]  /*40930*/  LDL.LU R67, [R1+0x1054] ;  /* 0x0010540001437983 */ /* 0x000f680000300800 */
[----:B0-----:R-:W2:Y:S04]  /*40940*/  LDL.LU R66, [R1+0x12dc] ;  /* 0x0012dc0001427983 */ /* 0x001ea80000300800 */
[----:B------:R-:W1:Y:S04]  /*40950*/  LDL.LU R92, [R1+0x107c] ;  /* 0x00107c00015c7983 */ /* 0x000e680000300800 */
[----:B------:R-:W2:Y:S01]  /*40960*/  LDL.LU R93, [R1+0x3a8] ;  /* 0x0003a800015d7983 */ /* 0x000ea20000300800 */
[----:B-1----:R-:W-:Y:S01]  /*40970*/  ISETP.LT.AND P5, PT, R92, UR4, !P1 ;  /* 0x000000045c007c0c */ /* 0x002fe2000cfa1270 */
[----:B------:R-:W0:Y:S02]  /*40980*/  LDCU UR4, c[0x0][0x39c] ;  /* 0x00007380ff0477ac */ /* 0x000e240008000800 */
[----:B------:R-:W3:Y:S04]  /*40990*/  LDL.LU R92, [R1+0x1040] ;  /* 0x00104000015c7983 */ /* 0x000ee80000300800 */
[----:B--2---:R1:W-:Y:S04]  /*409a0*/  @P2 STG.E.U8 desc[UR18][R90.64], R93 ;  /* 0x0000005d5a002986 */ /* 0x0043e8000c101112 */
[----:B-1----:R-:W0:Y:S01]  /*409b0*/  LDL.LU R91, [R1+0x104c] ;  /* 0x00104c00015b7983 */ /* 0x002e220000300800 */
[----:B------:R-:W-:-:S04]  /*409c0*/  PRMT R90, R93, 0x9910, RZ ;  /* 0x000099105d5a7816 */ /* 0x000fc800000000ff */
[----:B------:R-:W-:-:S05]  /*409d0*/  SHF.R.S32.HI R90, RZ, 0x8, R90 ;  /* 0x00000008ff5a7819 */ /* 0x000fca000001145a */
[----:B------:R1:W-:Y:S01]  /*409e0*/  @P0 STG.E.U8 desc[UR18][R88.64], R90 ;  /* 0x0000005a58000986 */ /* 0x0003e2000c101112 */
[----:B0-----:R-:W-:Y:S01]  /*409f0*/  ISETP.LT.AND P2, PT, R91, UR4, !P1 ;  /* 0x000000045b007c0c */ /* 0x001fe2000cf41270 */
[----:B------:R-:W5:Y:S02]  /*40a00*/  LDCU UR4, c[0x0][0x39c] ;  /* 0x00007380ff0477ac */ /* 0x000f640008000800 */
[----:B------:R-:W2:Y:S04]  /*40a10*/  LDL.LU R91, [R1+0x3b4] ;  /* 0x0003b400015b7983 */ /* 0x000ea80000300800 */
[----:B------:R-:W2:Y:S04]  /*40a20*/  LDL.LU R93, [R1+0x102c] ;  /* 0x00102c00015d7983 */ /* 0x000ea80000300800 */
[----:B-1----:R-:W2:Y:S04]  /*40a30*/  LDL.LU R90, [R1+0x3ac] ;  /* 0x0003ac00015a7983 */ /* 0x002ea80000300800 */
[----:B------:R-:W4:Y:S04]  /*40a40*/  LDL.LU R88, [R1+0x1028] ;  /* 0x0010280001587983 */ /* 0x000f280000300800 */
[----:B------:R-:W4:Y:S01]  /*40a50*/  LDL.LU R89, [R1+0x3b0] ;  /* 0x0003b00001597983 */ /* 0x000f220000300800 */
[----:B-----5:R-:W-:Y:S01]  /*40a60*/  ISETP.LT.AND P0, PT, R67, UR4, !P1 ;  /* 0x0000000443007c0c */ /* 0x020fe2000cf01270 */
[----:B------:R-:W3:Y:S02]  /*40a70*/  LDCU UR4, c[0x0][0x39c] ;  /* 0x00007380ff0477ac */ /* 0x000ee40008000800 */
[----:B------:R-:W5:Y:S04]  /*40a80*/  LDL.LU R67, [R1+0x12d8] ;  /* 0x0012d80001437983 */ /* 0x000f680000300800 */
[----:B--2---:R0:W-:Y:S01]  /*40a90*/  @P4 STG.E.U8 desc[UR18][R86.64], R90 ;  /* 0x0000005a56004986 */ /* 0x0041e2000c101112 */
[----:B---3--:R-:W-:Y:S01]  /*40aa0*/  ISETP.LT.AND P4, PT, R92, UR4, !P1 ;  /* 0x000000045c007c0c */ /* 0x008fe2000cf81270 */
[----:B------:R-:W1:Y:S02]  /*40ab0*/  LDCU UR4, c[0x0][0x39c] ;  /* 0x00007380ff0477ac */ /* 0x000e640008000800 */
[----:B------:R-:W2:Y:S04]  /*40ac0*/  LDL.LU R92, [R1+0x3bc] ;  /* 0x0003bc00015c7983 */ /* 0x000ea80000300800 */
[----:B0-----:R-:W3:Y:S01]  /*40ad0*/  LDL.LU R87, [R1+0xff8] ;  /* 0x000ff80001577983 */ /* 0x001ee20000300800 */
[----:B------:R-:W-:-:S04]  /*40ae0*/  PRMT R86, R90, 0x9910, RZ ;  /* 0x000099105a567816 */ /* 0x000fc800000000ff */
[----:B------:R-:W-:-:S05]  /*40af0*/  SHF.R.S32.HI R86, RZ, 0x8, R86 ;  /* 0x00000008ff567819 */ /* 0x000fca0000011456 */
[----:B------:R0:W-:Y:S04]  /*40b00*/  @P3 STG.E.U8 desc[UR18][R84.64], R86 ;  /* 0x0000005654003986 */ /* 0x0001e8000c101112 */
[----:B0-----:R-:W5:Y:S01]  /*40b10*/  LDL.LU R85, [R1+0xfec] ;  /* 0x000fec0001557983 */ /* 0x001f620000300800 */
[----:B-1----:R-:W-:Y:S01]  /*40b20*/  ISETP.LT.AND P3, PT, R93, UR4, !P1 ;  /* 0x000000045d007c0c */ /* 0x002fe2000cf61270 */
[----:B------:R-:W0:Y:S02]  /*40b30*/  LDCU UR4, c[0x0][0x39c] ;  /* 0x00007380ff0477ac */ /* 0x000e240008000800 */
[----:B----4-:R1:W-:Y:S04]  /*40b40*/  @P5 STG.E.U8 desc[UR18][R82.64], R89 ;  /* 0x0000005952005986 */ /* 0x0103e8000c101112 */
[----:B------:R-:W4:Y:S01]  /*40b50*/  LDL.LU R93, [R1+0x3b8] ;  /* 0x0003b800015d7983 */ /* 0x000f220000300800 */
[----:B0-----:R-:W-:Y:S01]  /*40b60*/  ISETP.LT.AND P5, PT, R88, UR4, !P1 ;  /* 0x0000000458007c0c */ /* 0x001fe2000cfa1270 */
[----:B------:R-:W3:Y:S01]  /*40b70*/  LDCU UR4, c[0x0][0x39c] ;  /* 0x00007380ff0477ac */ /* 0x000ee20008000800 */
[----:B-1----:R-:W-:-:S02]  /*40b80*/  PRMT R82, R89, 0x9910, RZ ;  /* 0x0000991059527816 */ /* 0x002fc400000000ff */
[----:B------:R-:W4:Y:S02]  /*40b90*/  LDL.LU R89, [R1+0xffc] ;  /* 0x000ffc0001597983 */ /* 0x000f240000300800 */
[----:B------:R-:W-:Y:S02]  /*40ba0*/  SHF.R.S32.HI R82, RZ, 0x8, R82 ;  /* 0x00000008ff527819 */ /* 0x000fe40000011452 */
[----:B------:R-:W4:Y:S04]  /*40bb0*/  LDL.LU R86, [R1+0xfe4] ;  /* 0x000fe40001567983 */ /* 0x000f280000300800 */
[----:B------:R-:W-:Y:S04]  /*40bc0*/  @P2 STG.E.U8 desc[UR18][R80.64], R82 ;  /* 0x0000005250002986 */ /* 0x000fe8000c101112 */
[----:B------:R-:W4:Y:S04]  /*40bd0*/  LDL.LU R84, [R1+0xfe8] ;  /* 0x000fe80001547983 */ /* 0x000f280000300800 */
[----:B------:R0:W-:Y:S04]  /*40be0*/  @P0 STG.E.U8 desc[UR18][R78.64], R91 ;  /* 0x0000005b4e000986 */ /* 0x0001e8000c101112 */
[----:B------:R-:W4:Y:S01]  /*40bf0*/  LDL.LU R83, [R1+0xfd8] ;  /* 0x000fd80001537983 */ /* 0x000f220000300800 */
[----:B0-----:R-:W-:-:S04]  /*40c00*/  PRMT R78, R91, 0x9910, RZ ;  /* 0x000099105b4e7816 */ /* 0x001fc800000000ff */
[----:B------:R-:W-:-:S05]  /*40c10*/  SHF.R.S32.HI R78, RZ, 0x8, R78 ;  /* 0x00000008ff4e7819 */ /* 0x000fca000001144e */
[----:B------:R0:W-:Y:S01]  /*40c20*/  @P4 STG.E.U8 desc[UR18][R76.64], R78 ;  /* 0x0000004e4c004986 */ /* 0x0001e2000c101112 */
[----:B---3--:R-:W-:Y:S01]  /*40c30*/  ISETP.LT.AND P2, PT, R87, UR4, !P1 ;  /* 0x0000000457007c0c */ /* 0x008fe2000cf41270 */
[----:B------:R-:W5:Y:S01]  /*40c40*/  LDCU UR4, c[0x0][0x39c] ;  /* 0x00007380ff0477ac */ /* 0x000f620008000800 */
[----:B--2---:R-:W-:-:S04]  /*40c50*/  PRMT R79, R92, 0x9910, RZ ;  /* 0x000099105c4f7816 */ /* 0x004fc800000000ff */
[----:B0-----:R-:W-:Y:S02]  /*40c60*/  SHF.R.S32.HI R76, RZ, 0x8, R79 ;  /* 0x00000008ff4c7819 */ /* 0x001fe4000001144f */
[----:B-----5:R-:W-:Y:S01]  /*40c70*/  ISETP.LT.AND P0, PT, R85, UR4, !P1 ;  /* 0x0000000455007c0c */ /* 0x020fe2000cf01270 */
[----:B------:R-:W-:Y:S01]  /*40c80*/  @P3 STG.E.U8 desc[UR18][R74.64], R92 ;  /* 0x0000005c4a003986 */ /* 0x000fe2000c101112 */
[----:B------:R-:W0:Y:S03]  /*40c90*/  LDCU UR4, c[0x0][0x39c] ;  /* 0x00007380ff0477ac */ /* 0x000e260008000800 */
[----:B------:R-:W2:Y:S04]  /*40ca0*/  LDL.LU R85, [R1+0x100] ;  /* 0x0001000001557983 */ /* 0x000ea80000300800 */
[----:B------:R-:W2:Y:S04]  /*40cb0*/  LDL.LU R87, [R1+0x104] ;  /* 0x0001040001577983 */ /* 0x000ea80000300800 */
[----:B------:R-:W3:Y:S04]  /*40cc0*/  LDL.LU R90, [R1+0x108] ;  /* 0x00010800015a7983 */ /* 0x000ee80000300800 */
[----:B------:R-:W3:Y:S04]  /*40cd0*/  LDL.LU R88, [R1+0x10c] ;  /* 0x00010c0001587983 */ /* 0x000ee80000300800 */
[----:B------:R-:W5:Y:S04]  /*40ce0*/  LDL.LU R79, [R1+0x1018] ;  /* 0x00101800014f7983 */ /* 0x000f680000300800 */
[----:B------:R1:W-:Y:S04]  /*40cf0*/  @P5 STG.E.U8 desc[UR18][R72.64], R76 ;  /* 0x0000004c48005986 */ /* 0x0003e8000c101112 */
[----:B------:R-:W3:Y:S04]  /*40d00*/  LDL.LU R77, [R1+0x1014] ;  /* 0x00101400014d7983 */ /* 0x000ee80000300800 */
[----:B-1----:R-:W5:Y:S04]  /*40d10*/  LDL.LU R76, [R1+0xff4] ;  /* 0x000ff400014c7983 */ /* 0x002f680000300800 */
[----:B------:R-:W5:Y:S01]  /*40d20*/  LDL.LU R75, [R1+0x1000] ;  /* 0x00100000014b7983 */ /* 0x000f620000300800 */
[----:B----4-:R-:W-:-:S05]  /*40d30*/  PRMT R74, R93, 0x9910, RZ ;  /* 0x000099105d4a7816 */ /* 0x010fca00000000ff */
[----:B------:R-:W-:Y:S01]  /*40d40*/  IMAD.MOV.U32 R72, RZ, RZ, R74 ;  /* 0x000000ffff487224 */ /* 0x000fe200078e004a */
[----:B------:R1:W-:Y:S01]  /*40d50*/  @P2 STG.E.U8 desc[UR18][R70.64], R93 ;  /* 0x0000005d46002986 */ /* 0x0003e2000c101112 */
[----:B0-----:R-:W-:Y:S01]  /*40d60*/  ISETP.LT.AND P4, PT, R89, UR4, !P1 ;  /* 0x0000000459007c0c */ /* 0x001fe2000cf81270 */
[----:B------:R-:W0:Y:S01]  /*40d70*/  LDCU UR4, c[0x0][0x39c] ;  /* 0x00007380ff0477ac */ /* 0x000e220008000800 */
[----:B------:R-:W-:Y:S01]  /*40d80*/  ISETP.LT.AND P3, PT, R86, UR6, !P1 ;  /* 0x0000000656007c0c */ /* 0x000fe2000cf61270 */
[----:B------:R-:W4:Y:S01]  /*40d90*/  LDL.LU R89, [R1+0x110] ;  /* 0x0001100001597983 */ /* 0x000f220000300800 */
[----:B------:R-:W-:Y:S01]  /*40da0*/  ISETP.LT.AND P5, PT, R84, UR7, !P1 ;  /* 0x0000000754007c0c */ /* 0x000fe2000cfa1270 */
[----:B------:R-:W3:Y:S02]  /*40db0*/  LDCU UR6, c[0x0][0x39c] ;  /* 0x00007380ff0677ac */ /* 0x000ee40008000800 */
[----:B------:R-:W4:Y:S01]  /*40dc0*/  LDL.LU R91, [R1+0x114] ;  /* 0x00011400015b7983 */ /* 0x000f220000300800 */
[----:B------:R-:W5:Y:S01]  /*40dd0*/  LDCU UR7, c[0x0][0x39c] ;  /* 0x00007380ff0777ac */ /* 0x000f620008000800 */
[----:B-1----:R-:W-:Y:S01]  /*40de0*/  SHF.R.S32.HI R70, RZ, 0x8, R72 ;  /* 0x00000008ff467819 */ /* 0x002fe20000011448 */
[----:B------:R-:W-:Y:S01]  /*40df0*/  VIADD R71, R3, UR5 ;  /* 0x0000000503477c36 */ /* 0x000fe20008000000 */
[----:B------:R-:W4:Y:S04]  /*40e00*/  LDL.LU R78, [R1+0xfe0] ;  /* 0x000fe000014e7983 */ /* 0x000f280000300800 */
[----:B------:R1:W-:Y:S01]  /*40e10*/  @P0 STG.E.U8 desc[UR18][R68.64], R70 ;  /* 0x0000004644000986 */ /* 0x0003e2000c101112 */
[----:B------:R-:W-:Y:S01]  /*40e20*/  VIADD R3, R71, UR5 ;  /* 0x0000000547037c36 */ /* 0x000fe20008000000 */
[----:B------:R-:W-:Y:S01]  /*40e30*/  ISETP.LT.AND P2, PT, R83, UR9, !P1 ;  /* 0x0000000953007c0c */ /* 0x000fe2000cf41270 */
[----:B------:R-:W0:Y:S01]  /*40e40*/  LDCU UR9, c[0x0][0x39c] ;  /* 0x00007380ff0977ac */ /* 0x000e220008000800 */
[----:B------:R-:W4:Y:S04]  /*40e50*/  LDL.LU R92, [R1+0x118] ;  /* 0x00011800015c7983 */ /* 0x000f280000300800 */
[----:B------:R-:W4:Y:S01]  /*40e60*/  LDL.LU R93, [R1+0x11c] ;  /* 0x00011c00015d7983 */ /* 0x000f220000300800 */
[----:B-1----:R-:W-:-:S04]  /*40e70*/  IADD3 R70, P0, PT, R71, R2, RZ ;  /* 0x0000000247467210 */ /* 0x002fc80007f1e0ff */
[----:B------:R-:W-:Y:S02]  /*40e80*/  LEA.HI.X.SX32 R71, R71, R0, 0x1, P0 ;  /* 0x0000000047477211 */ /* 0x000fe400000f0eff */
[----:B------:R-:W-:-:S04]  /*40e90*/  IADD3 R68, P0, PT, R3, R2, RZ ;  /* 0x0000000203447210 */ /* 0x000fc80007f1e0ff */
[----:B------:R-:W-:Y:S02]  /*40ea0*/  LEA.HI.X.SX32 R69, R3, R0, 0x1, P0 ;  /* 0x0000000003457211 */ /* 0x000fe400000f0eff */
[----:B--2---:R-:W-:-:S04]  /*40eb0*/  F2FP.SATFINITE.E4M3.F32.PACK_AB_MERGE_C R74, R87, R85, RZ ;  /* 0x00000055574a723e */ /* 0x004fc800048070ff */
[----:B------:R-:W-:Y:S01]  /*40ec0*/  PRMT R72, R74, 0x9910, RZ ;  /* 0x000099104a487816 */ /* 0x000fe200000000ff */
[----:B------:R1:W-:Y:S03]  /*40ed0*/  @P4 STG.E.U8 desc[UR18][R70.64], R74 ;  /* 0x0000004a46004986 */ /* 0x0003e6000c101112 */
[----:B------:R-:W-:Y:S01]  /*40ee0*/  SHF.R.S32.HI R72, RZ, 0x8, R72 ;  /* 0x00000008ff487819 */ /* 0x000fe20000011448 */
[----:B-1----:R-:W-:-:S04]  /*40ef0*/  VIADD R71, R3, UR5 ;  /* 0x0000000503477c36 */ /* 0x002fc80008000000 */
[----:B------:R-:W-:Y:S01]  /*40f00*/  VIADD R3, R71, UR5 ;  /* 0x0000000547037c36 */ /* 0x000fe20008000000 */
[----:B------:R1:W-:Y:S01]  /*40f10*/  @P3 STG.E.U8 desc[UR18][R68.64], R72 ;  /* 0x0000004844003986 */ /* 0x0003e2000c101112 */
[----:B---3--:R-:W-:Y:S01]  /*40f20*/  ISETP.LT.AND P3, PT, R77, UR6, !P1 ;  /* 0x000000064d007c0c */ /* 0x008fe2000cf61270 */
[----:B------:R-:W2:Y:S01]  /*40f30*/  LDCU UR6, c[0x0][0x39c] ;  /* 0x00007380ff0677ac */ /* 0x000ea20008000800 */
[----:B------:R-:W-:Y:S01]  /*40f40*/  F2FP.SATFINITE.E4M3.F32.PACK_AB_MERGE_C R73, R88, R90, RZ ;  /* 0x0000005a5849723e */ /* 0x000fe200048070ff */
[----:B------:R-:W3:Y:S01]  /*40f50*/  LDL.LU R77, [R1+0x1008] ;  /* 0x00100800014d7983 */ /* 0x000ee20000300800 */
[----:B-1----:R-:W-:-:S04]  /*40f60*/  IADD3 R68, P4, PT, R3, R2, RZ ;  /* 0x0000000203447210 */ /* 0x002fc80007f9e0ff */
[----:B------:R-:W-:Y:S02]  /*40f70*/  LEA.HI.X.SX32 R69, R3, R0, 0x1, P4 ;  /* 0x0000000003457211 */ /* 0x000fe400020f0eff */
[----:B-----5:R-:W-:Y:S02]  /*40f80*/  ISETP.LT.AND P4, PT, R76, UR7, !P1 ;  /* 0x000000074c007c0c */ /* 0x020fe4000cf81270 */
[----:B------:R-:W-:Y:S01]  /*40f90*/  IADD3 R70, P0, PT, R71, R2, RZ ;  /* 0x0000000247467210 */ /* 0x000fe20007f1e0ff */
[----:B------:R-:W2:Y:S01]  /*40fa0*/  LDL.LU R76, [R1+0x1010] ;  /* 0x00101000014c7983 */ /* 0x000ea20000300800 */
[----:B------:R-:W-:Y:S01]  /*40fb0*/  PRMT R72, R73, 0x9910, RZ ;  /* 0x0000991049487816 */ /* 0x000fe200000000ff */
[----:B------:R-:W-:Y:S01]  /*40fc0*/  VIADD R3, R3, UR5 ;  /* 0x0000000503037c36 */ /* 0x000fe20008000000 */
[----:B------:R-:W-:Y:S01]  /*40fd0*/  LEA.HI.X.SX32 R71, R71, R0, 0x1, P0 ;  /* 0x0000000047477211 */ /* 0x000fe200000f0eff */
[----:B------:R-:W1:Y:S01]  /*40fe0*/  LDCU UR7, c[0x0][0x39c] ;  /* 0x00007380ff0777ac */ /* 0x000e620008000800 */
[----:B------:R-:W-:-:S03]  /*40ff0*/  SHF.R.S32.HI R72, RZ, 0x8, R72 ;  /* 0x00000008ff487819 */ /* 0x000fc60000011448 */
[----:B------:R-:W-:Y:S04]  /*41000*/  @P5 STG.E.U8 desc[UR18][R70.64], R73 ;  /* 0x0000004946005986 */ /* 0x000fe8000c101112 */
[----:B------:R5:W-:Y:S01]  /*41010*/  @P2 STG.E.U8 desc[UR18][R68.64], R72 ;  /* 0x0000004844002986 */ /* 0x000be2000c101112 */
[----:B0-----:R-:W-:Y:S01]  /*41020*/  ISETP.LT.AND P2, PT, R75, UR9, !P1 ;  /* 0x000000094b007c0c */ /* 0x001fe2000cf41270 */
[----:B------:R-:W0:Y:S02]  /*41030*/  LDCU UR9, c[0x0][0x39c] ;  /* 0x00007380ff0977ac */ /* 0x000e240008000800 */
[----:B------:R-:W1:Y:S01]  /*41040*/  LDL.LU R75, [R1+0xff0] ;  /* 0x000ff000014b7983 */ /* 0x000e620000300800 */
[----:B------:R-:W-:Y:S01]  /*41050*/  ISETP.LT.AND P0, PT, R79, UR4, !P1 ;  /* 0x000000044f007c0c */ /* 0x000fe2000cf01270 */
[----:B------:R-:W3:Y:S02]  /*41060*/  LDCU UR4, c[0x0][0x39c] ;  /* 0x00007380ff0477ac */ /* 0x000ee40008000800 */
[----:B------:R-:W2:Y:S01]  /*41070*/  LDL.LU R85, [R1+0x120] ;  /* 0x0001200001557983 */ /* 0x000ea20000300800 */
[----:B-----5:R-:W-:-:S03]  /*41080*/  IADD3 R68, P5, PT, R3, R2, RZ ;  /* 0x0000000203447210 */ /* 0x020fc60007fbe0ff */
[----:B------:R-:W5:Y:S01]  /*41090*/  LDL.LU R87, [R1+0x124] ;  /* 0x0001240001577983 */ /* 0x000f620000300800 */
[----:B----4-:R-:W-:Y:S02]  /*410a0*/  F2FP.SATFINITE.E4M3.F32.PACK_AB_MERGE_C R70, R91, R89, RZ ;  /* 0x000000595b46723e */ /* 0x010fe400048070ff */
[C---:B------:R-:W-:Y:S01]  /*410b0*/  LEA.HI.X.SX32 R69, R3.reuse, R0, 0x1, P5 ;  /* 0x0000000003457211 */ /* 0x040fe200028f0eff */
[----:B------:R-:W-:Y:S01]  /*410c0*/  VIADD R3, R3, UR5 ;  /* 0x0000000503037c36 */ /* 0x000fe20008000000 */
[----:B------:R-:W4:Y:S03]  /*410d0*/  LDL.LU R90, [R1+0x128] ;  /* 0x00012800015a7983 */ /* 0x000f260000300800 */
[----:B------:R-:W-:Y:S01]  /*410e0*/  VIADD R71, R3, UR5 ;  /* 0x0000000503477c36 */ /* 0x000fe20008000000 */
[----:B------:R0:W-:Y:S01]  /*410f0*/  @P0 STG.E.U8 desc[UR18][R68.64], R70 ;  /* 0x0000004644000986 */ /* 0x0001e2000c101112 */
[----:B------:R-:W-:-:S02]  /*41100*/  PRMT R72, R70, 0x9910, RZ ;  /* 0x0000991046487816 */ /* 0x000fc400000000ff */
[----:B------:R-:W-:Y:S01]  /*41110*/  F2FP.SATFINITE.E4M3.F32.PACK_AB_MERGE_C R73, R93, R92, RZ ;  /* 0x0000005c5d49723e */ /* 0x000fe200048070ff */
[----:B------:R-:W4:Y:S01]  /*41120*/  LDL.LU R88, [R1+0x12c] ;  /* 0x00012c0001587983 */ /* 0x000f220000300800 */
[----:B0-----:R-:W-:-:S03]  /*41130*/  IADD3 R68, P0, PT, R3, R2, RZ ;  /* 0x0000000203447210 */ /* 0x001fc60007f1e0ff */
[----:B------:R-:W4:Y:S01]  /*41140*/  LDL.LU R79, [R1+0x1068] ;  /* 0x00106800014f7983 */ /* 0x000f220000300800 */
[----:B------:R-:W-:Y:S02]  /*41150*/  LEA.HI.X.SX32 R69, R3, R0, 0x1, P0 ;  /* 0x0000000003457211 */ /* 0x000fe400000f0eff */
[C---:B------:R-:W-:Y:S01]  /*41160*/  IADD3 R70, P0, PT, R71.reuse, R2, RZ ;  /* 0x0000000247467210 */ /* 0x040fe20007f1e0ff */
[C---:B------:R-:W-:Y:S01]  /*41170*/  VIADD R3, R71.reuse, UR5 ;  /* 0x0000000547037c36 */ /* 0x040fe20008000000 */
[----:B------:R-:W-:Y:S02]  /*41180*/  SHF.R.S32.HI R72, RZ, 0x8, R72 ;  /* 0x00000008ff487819 */ /* 0x000fe40000011448 */
[----:B------:R-:W-:-:S03]  /*41190*/  LEA.HI.X.SX32 R71, R71, R0, 0x1, P0 ;  /* 0x0000000047477211 */ /* 0x000fc600000f0eff */
[----:B------:R0:W-:Y:S04]  /*411a0*/  @P3 STG.E.U8 desc[UR18][R68.64], R72 ;  /* 0x0000004844003986 */ /* 0x0001e8000c101112 */
[----:B------:R3:W-:Y:S01]  /*411b0*/  @P4 STG.E.U8 desc[UR18][R70.64], R73 ;  /* 0x0000004946004986 */ /* 0x0007e2000c101112 */
[----:B0-----:R-:W-:-:S04]  /*411c0*/  IADD3 R68, P3, PT, R3, R2, RZ ;  /* 0x0000000203447210 */ /* 0x001fc80007f7e0ff */
[----:B------:R-:W-:Y:S02]  /*411d0*/  LEA.HI.X.SX32 R69, R3, R0, 0x1, P3 ;  /* 0x0000000003457211 */ /* 0x000fe400018f0eff */
[----:B---3--:R-:W-:Y:S02]  /*411e0*/  ISETP.LT.AND P0, PT, R77, UR4, !P1 ;  /* 0x000000044d007c0c */ /* 0x008fe4000cf01270 */
[----:B------:R-:W-:Y:S01]  /*411f0*/  PRMT R74, R73, 0x9910, RZ ;  /* 0x00009910494a7816 */ /* 0x000fe200000000ff */
[----:B------:R-:W3:Y:S01]  /*41200*/  LDL.LU R77, [R1+0x103c] ;  /* 0x00103c00014d7983 */ /* 0x000ee20000300800 */
[----:B------:R-:W-:Y:S01]  /*41210*/  VIADD R71, R3, UR5 ;  /* 0x0000000503477c36 */ /* 0x000fe20008000000 */
[----:B------:R-:W-:Y:S01]  /*41220*/  ISETP.LT.AND P5, PT, R78, UR10, !P1 ;  /* 0x0000000a4e007c0c */ /* 0x000fe2000cfa1270 */
[----:B------:R-:W0:Y:S01]  /*41230*/  LDCU UR4, c[0x0][0x39c] ;  /* 0x00007380ff0477ac */ /* 0x000e220008000800 */
[----:B--2---:R-:W-:Y:S02]  /*41240*/  ISETP.LT.AND P4, PT, R76, UR6, !P1 ;  /* 0x000000064c007c0c */ /* 0x004fe4000cf81270 */
[----:B-1----:R-:W-:Y:S01]  /*41250*/  ISETP.LT.AND P3, PT, R75, UR7, !P1 ;  /* 0x000000074b007c0c */ /* 0x002fe2000cf61270 */
[----:B------:R-:W2:Y:S01]  /*41260*/  LDL.LU R76, [R1+0x1038] ;  /* 0x00103800014c7983 */ /* 0x000ea20000300800 */
[----:B------:R-:W-:Y:S01]  /*41270*/  IMAD.MOV.U32 R72, RZ, RZ, R74 ;  /* 0x000000ffff487224 */ /* 0x000fe200078e004a */
[----:B------:R-:W3:Y:S02]  /*41280*/  LDCU UR6, c[0x0][0x39c] ;  /* 0x00007380ff0677ac */ /* 0x000ee40008000800 */
[----:B------:R-:W2:Y:S02]  /*41290*/  LDL.LU R75, [R1+0x1034] ;  /* 0x00103400014b7983 */ /* 0x000ea40000300800 */
[----:B------:R-:W-:Y:S01]  /*412a0*/  SHF.R.S32.HI R70, RZ, 0x8, R72 ;  /* 0x00000008ff467819 */ /* 0x000fe20000011448 */
[----:B------:R-:W-:Y:S01]  /*412b0*/  VIADD R3, R71, UR5 ;  /* 0x0000000547037c36 */ /* 0x000fe20008000000 */
[----:B-----5:R-:W-:Y:S01]  /*412c0*/  F2FP.SATFINITE.E4M3.F32.PACK_AB_MERGE_C R74, R87, R85, RZ ;  /* 0x00000055574a723e */ /* 0x020fe200048070ff */
[----:B------:R-:W5:Y:S01]  /*412d0*/  LDL.LU R89, [R1+0x130] ;  /* 0x0001300001597983 */ /* 0x000f620000300800 */
[----:B------:R-:W2:Y:S03]  /*412e0*/  LDCU UR7, c[0x0][0x39c] ;  /* 0x00007380ff0777ac */ /* 0x000ea60008000800 */
[----:B------:R1:W-:Y:S01]  /*412f0*/  @P2 STG.E.U8 desc[UR18][R68.64], R70 ;  /* 0x0000004644002986 */ /* 0x0003e2000c101112 */
[----:B------:R-:W-:Y:S01]  /*41300*/  PRMT R72, R74, 0x9910, RZ ;  /* 0x000099104a487816 */ /* 0x000fe200000000ff */
[----:B------:R-:W0:Y:S02]  /*41310*/  LDCU UR10, c[0x0][0x39c] ;  /* 0x00007380ff0a77ac */ /* 0x000e240008000800 */
[----:B------:R-:W5:Y:S01]  /*41320*/  LDL.LU R91, [R1+0x134] ;  /* 0x00013400015b7983 */ /* 0x000f620000300800 */
[----:B-1----:R-:W-:-:S03]  /*41330*/  IADD3 R70, P2, PT, R71, R2, RZ ;  /* 0x0000000247467210 */ /* 0x002fc60007f5e0ff */
[----:B------:R-:W5:Y:S01]  /*41340*/  LDL.LU R78, [R1+0x1004] ;  /* 0x00100400014e7983 */ /* 0x000f620000300800 */
[----:B------:R-:W-:-:S03]  /*41350*/  LEA.HI.X.SX32 R71, R71, R0, 0x1, P2 ;  /* 0x0000000047477211 */ /* 0x000fc600010f0eff */
[----:B------:R-:W5:Y:S01]  /*41360*/  LDL.LU R92, [R1+0x138] ;  /* 0x00013800015c7983 */ /* 0x000f620000300800 */
[C---:B------:R-:W-:Y:S02]  /*41370*/  IADD3 R68, P2, PT, R3.reuse, R2, RZ ;  /* 0x0000000203447210 */ /* 0x040fe40007f5e0ff */
[----:B------:R-:W-:Y:S01]  /*41380*/  SHF.R.S32.HI R72, RZ, 0x8, R72 ;  /* 0x00000008ff487819 */ /* 0x000fe20000011448 */
[----:B------:R1:W-:Y:S01]  /*41390*/  @P5 STG.E.U8 desc[UR18][R70.64], R74 ;  /* 0x0000004a46005986 */ /* 0x0003e2000c101112 */
[C---:B------:R-:W-:Y:S02]  /*413a0*/  LEA.HI.X.SX32 R69, R3.reuse, R0, 0x1, P2 ;  /* 0x0000000003457211 */ /* 0x040fe400010f0eff */
[----:B----4-:R-:W-:Y:S01]  /*413b0*/  F2FP.SATFINITE.E4M3.F32.PACK_AB_MERGE_C R73, R88, R90, RZ ;  /* 0x0000005a5849723e */ /* 0x010fe200048070ff */
[----:B------:R-:W4:Y:S04]  /*413c0*/  LDL.LU R93, [R1+0x13c] ;  /* 0x00013c00015d7983 */ /* 0x000f280000300800 */
[----:B------:R0:W-:Y:S01]  /*413d0*/  @P0 STG.E.U8 desc[UR18][R68.64], R72 ;  /* 0x0000004844000986 */ /* 0x0001e2000c101112 */
[----:B-1----:R-:W-:-:S05]  /*413e0*/  VIADD R71, R3, UR5 ;  /* 0x0000000503477c36 */ /* 0x002fca0008000000 */
[C---:B------:R-:W-:Y:S01]  /*413f0*/  IADD3 R70, P0, PT, R71.reuse, R2, RZ ;  /* 0x0000000247467210 */ /* 0x040fe20007f1e0ff */
[----:B------:R-:W-:-:S03]  /*41400*/  VIADD R3, R71, UR5 ;  /* 0x0000000547037c36 */ /* 0x000fc60008000000 */
[----:B------:R-:W-:-:S05]  /*41410*/  LEA.HI.X.SX32 R71, R71, R0, 0x1, P0 ;  /* 0x0000000047477211 */ /* 0x000fca00000f0eff */
[----:B------:R-:W-:Y:S01]  /*41420*/  @P4 STG.E.U8 desc[UR18][R70.64], R73 ;  /* 0x0000004946004986 */ /* 0x000fe2000c101112 */
[----:B0-----:R-:W-:Y:S02]  /*41430*/  PRMT R72, R73, 0x9910, RZ ;  /* 0x0000991049487816 */ /* 0x001fe400000000ff */
[C---:B------:R-:W-:Y:S02]  /*41440*/  IADD3 R68, P5, PT, R3.reuse, R2, RZ ;  /* 0x0000000203447210 */ /* 0x040fe40007fbe0ff */
[----:B------:R-:W-:Y:S02]  /*41450*/  SHF.R.S32.HI R72, RZ, 0x8, R72 ;  /* 0x00000008ff487819 */ /* 0x000fe40000011448 */
[----:B------:R-:W-:-:S05]  /*41460*/  LEA.HI.X.SX32 R69, R3, R0, 0x1, P5 ;  /* 0x0000000003457211 */ /* 0x000fca00028f0eff */
[----:B------:R0:W-:Y:S01]  /*41470*/  @P3 STG.E.U8 desc[UR18][R68.64], R72 ;  /* 0x0000004844003986 */ /* 0x0001e2000c101112 */
[----:B---3--:R-:W-:Y:S02]  /*41480*/  ISETP.LT.AND P2, PT, R77, UR6, !P1 ;  /* 0x000000064d007c0c */ /* 0x008fe4000cf41270 */
[----:B--2---:R-:W-:Y:S01]  /*41490*/  ISETP.LT.AND P4, PT, R76, UR7, !P1 ;  /* 0x000000074c007c0c */ /* 0x004fe2000cf81270 */
[----:B------:R-:W2:Y:S01]  /*414a0*/  LDL.LU R77, [R1+0x1058] ;  /* 0x00105800014d7983 */ /* 0x000ea20000300800 */
[----:B------:R-:W-:Y:S01]  /*414b0*/  VIADD R3, R3, UR5 ;  /* 0x0000000503037c36 */ /* 0x000fe20008000000 */
[----:B------:R-:W-:Y:S01]  /*414c0*/  ISETP.LT.AND P0, PT, R79, UR4, !P1 ;  /* 0x000000044f007c0c */ /* 0x000fe2000cf01270 */
[----:B------:R-:W2:Y:S01]  /*414d0*/  LDCU UR4, c[0x0][0x39c] ;  /* 0x00007380ff0477ac */ /* 0x000ea20008000800 */
[----:B------:R-:W3:Y:S01]  /*414e0*/  LDL.LU R76, [R1+0x1030] ;  /* 0x00103000014c7983 */ /* 0x000ee20000300800 */
[----:B------:R-:W-:Y:S02]  /*414f0*/  ISETP.LT.AND P3, PT, R75, UR9, !P1 ;  /* 0x000000094b007c0c */ /* 0x000fe4000cf61270 */
[C---:B0-----:R-:W-:Y:S01]  /*41500*/  IADD3 R68, P5, PT, R3.reuse, R2, RZ ;  /* 0x0000000203447210 */ /* 0x041fe20007fbe0ff */
[----:B------:R-:W3:Y:S01]  /*41510*/  LDL.LU R75, [R1+0x1024] ;  /* 0x00102400014b7983 */ /* 0x000ee20000300800 */
[----:B------:R-:W3:Y:S03]  /*41520*/  LDCU UR6, c[0x0][0x39c] ;  /* 0x00007380ff0677ac */ /* 0x000ee60008000800 */
[----:B------:R-:W3:Y:S01]  /*41530*/  LDL.LU R85, [R1+0x140] ;  /* 0x0001400001557983 */ /* 0x000ee20000300800 */
[----:B------:R-:W-:Y:S01]  /*41540*/  LEA.HI.X.SX32 R69, R3, R0, 0x1, P5 ;  /* 0x0000000003457211 */ /* 0x000fe200028f0eff */
[----:B------:R-:W0:Y:S02]  /*41550*/  LDCU UR7, c[0x0][0x39c] ;  /* 0x00007380ff0777ac */ /* 0x000e240008000800 */
[----:B------:R-:W3:Y:S01]  /*41560*/  LDL.LU R87, [R1+0x144] ;  /* 0x0001440001577983 */ /* 0x000ee20000300800 */
[----:B-----5:R-:W-:Y:S01]  /*41570*/  F2FP.SATFINITE.E4M3.F32.PACK_AB_MERGE_C R70, R91, R89, RZ ;  /* 0x000000595b46723e */ /* 0x020fe200048070ff */
[----:B------:R-:W-:Y:S01]  /*41580*/  VIADD R3, R3, UR5 ;  /* 0x0000000503037c36 */ /* 0x000fe20008000000 */
[----:B------:R-:W1:Y:S01]  /*41590*/  LDCU UR9, c[0x0][0x39c] ;  /* 0x00007380ff0977ac */ /* 0x000e620008000800 */
[----:B------:R-:W5:Y:S02]  /*415a0*/  LDL.LU R90, [R1+0x148] ;  /* 0x00014800015a7983 */ /* 0x000f640000300800 */
[----:B------:R-:W-:-:S02]  /*415b0*/  VIADD R71, R3, UR5 ;  /* 0x0000000503477c36 */ /* 0x000fc40008000000 */
[----:B------:R0:W-:Y:S01]  /*415c0*/  @P0 STG.E.U8 desc[UR18][R68.64], R70 ;  /* 0x0000004644000986 */ /* 0x0001e2000c101112 */
[----:B------:R-:W-:-:S03]  /*415d0*/  PRMT R72, R70, 0x9910, RZ ;  /* 0x0000991046487816 */ /* 0x000fc600000000ff */
[----:B------:R-:W5:Y:S01]  /*415e0*/  LDL.LU R88, [R1+0x14c] ;  /* 0x00014c0001587983 */ /* 0x000f620000300800 */
[----:B0-----:R-:W-:-:S03]  /*415f0*/  IADD3 R68, P0, PT, R3, R2, RZ ;  /* 0x0000000203447210 */ /* 0x001fc60007f1e0ff */
[----:B------:R-:W5:Y:S01]  /*41600*/  LDL.LU R79, [R1+0x108c] ;  /* 0x00108c00014f7983 */ /* 0x000f620000300800 */
[----:B------:R-:W-:Y:S02]  /*41610*/  LEA.HI.X.SX32 R69, R3, R0, 0x1, P0 ;  /* 0x0000000003457211 */ /* 0x000fe400000f0eff */
[C---:B------:R-:W-:Y:S01]  /*41620*/  IADD3 R70, P0, PT, R71.reuse, R2, RZ ;  /* 0x0000000247467210 */ /* 0x040fe20007f1e0ff */
[----:B------:R-:W-:Y:S01]  /*41630*/  VIADD R3, R71, UR5 ;  /* 0x0000000547037c36 */ /* 0x000fe20008000000 */
[----:B------:R-:W-:Y:S02]  /*41640*/  SHF.R.S32.HI R72, RZ, 0x8, R72 ;  /* 0x00000008ff487819 */ /* 0x000fe40000011448 */
[----:B----4-:R-:W-:Y:S02]  /*41650*/  F2FP.SATFINITE.E4M3.F32.PACK_AB_MERGE_C R73, R93, R92, RZ ;  /* 0x0000005c5d49723e */ /* 0x010fe400048070ff */
[----:B------:R-:W-:Y:S01]  /*41660*/  LEA.HI.X.SX32 R71, R71, R0, 0x1, P0 ;  /* 0x0000000047477211 */ /* 0x000fe200000f0eff */
[----:B------:R0:W-:Y:S04]  /*41670*/  @P2 STG.E.U8 desc[UR18][R68.64], R72 ;  /* 0x0000004844002986 */ /* 0x0001e8000c101112 */
[----:B------:R4:W-:Y:S01]  /*41680*/  @P4 STG.E.U8 desc[UR18][R70.64], R73 ;  /* 0x0000004946004986 */ /* 0x0009e2000c101112 */
[----:B0-----:R-:W-:-:S04]  /*41690*/  IADD3 R68, P2, PT, R3, R2, RZ ;  /* 0x0000000203447210 */ /* 0x001fc80007f5e0ff */
[----:B------:R-:W-:Y:S02]  /*416a0*/  LEA.HI.X.SX32 R69, R3, R0, 0x1, P2 ;  /* 0x0000000003457211 */ /* 0x000fe400010f0eff */
[----:B--2---:R-:W-:Y:S02]  /*416b0*/  ISETP.LT.AND P0, PT, R77, UR4, !P1 ;  /* 0x000000044d007c0c */ /* 0x004fe4000cf01270 */
[----:B------:R-:W-:Y:S01]  /*416c0*/  PRMT R74, R73, 0x9910, RZ ;  /* 0x00009910494a7816 */ /* 0x000fe200000000ff */
[----:B------:R-:W2:Y:S01]  /*416d0*/  LDL.LU R77, [R1+0x1064] ;  /* 0x00106400014d7983 */ /* 0x000ea20000300800 */
[----:B---3--:R-:W-:Y:S01]  /*416e0*/  ISETP.LT.AND P4, PT, R76, UR6, !P1 ;  /* 0x000000064c007c0c */ /* 0x008fe2000cf81270 */
[----:B----4-:R-:W-:Y:S01]  /*416f0*/  VIADD R71, R3, UR5 ;  /* 0x0000000503477c36 */ /* 0x010fe20008000000 */
[----:B------:R-:W-:Y:S01]  /*41700*/  ISETP.LT.AND P5, PT, R78, UR10, !P1 ;  /* 0x0000000a4e007c0c */ /* 0x000fe2000cfa1270 */
[----:B------:R-:W3:Y:S01]  /*41710*/  LDL.LU R76, [R1+0x1074] ;  /* 0x00107400014c7983 */ /* 0x000ee20000300800 */
[----:B------:R-:W-:Y:S01]  /*41720*/  ISETP.LT.AND P2, PT, R75, UR7, !P1 ;  /* 0x000000074b007c0c */ /* 0x000fe2000cf41270 */
[----:B------:R-:W-:Y:S01]  /*41730*/  IMAD.MOV.U32 R72, RZ, RZ, R74 ;  /* 0x000000ffff487224 */ /* 0x000fe200078e004a */
[----:B------:R-:W2:Y:S01]  /*41740*/  LDCU UR6, c[0x0][0x39c] ;  /* 0x00007380ff0677ac */ /* 0x000ea20008000800 */
[----:B------:R-:W1:Y:S03]  /*41750*/  LDL.LU R75, [R1+0x1050] ;  /* 0x00105000014b7983 */ /* 0x000e660000300800 */
[----:B------:R-:W-:Y:S01]  /*41760*/  SHF.R.S32.HI R70, RZ, 0x8, R72 ;  /* 0x00000008ff467819 */ /* 0x000fe20000011448 */
[----:B------:R-:W-:Y:S01]  /*41770*/  VIADD R3, R71, UR5 ;  /* 0x0000000547037c36 */ /* 0x000fe20008000000 */
[----:B------:R-:W-:Y:S01]  /*41780*/  F2FP.SATFINITE.E4M3.F32.PACK_AB_MERGE_C R74, R87, R85, RZ ;  /* 0x00000055574a723e */ /* 0x000fe200048070ff */
[----:B------:R-:W4:Y:S01]  /*41790*/  LDL.LU R89, [R1+0x150] ;  /* 0x0001500001597983 */ /* 0x000f220000300800 */
[----:B------:R-:W3:Y:S03]  /*417a0*/  LDCU UR7, c[0x0][0x39c] ;  /* 0x00007380ff0777ac */ /* 0x000ee60008000800 */
[----:B------:R0:W-:Y:S01]  /*417b0*/  @P3 STG.E.U8 desc[UR18][R68.64], R70 ;  /* 0x0000004644003986 */ /* 0x0001e2000c101112 */
[----:B------:R-:W-:Y:S01]  /*417c0*/  PRMT R72, R74, 0x9910, RZ ;  /* 0x000099104a487816 */ /* 0x000fe200000000ff */
[----:B------:R-:W2:Y:S02]  /*417d0*/  LDCU UR4, c[0x0][0x39c] ;  /* 0x00007380ff0477ac */ /* 0x000ea40008000800 */
[----:B------:R-:W4:Y:S01]  /*417e0*/  LDL.LU R91, [R1+0x154] ;  /* 0x00015400015b7983 */ /* 0x000f220000300800 */
[----:B------:R-:W1:Y:S01]  /*417f0*/  LDCU UR10, c[0x0][0x39c] ;  /* 0x00007380ff0a77ac */ /* 0x000e620008000800 */
[----:B0-----:R-:W-:-:S02]  /*41800*/  IADD3 R70, P3, PT, R71, R2, RZ ;  /* 0x0000000247467210 */ /* 0x001fc40007f7e0ff */
[----:B------:R-:W4:Y:S02]  /*41810*/  LDL.LU R78, [R1+0x1048] ;  /* 0x00104800014e7983 */ /* 0x000f240000300800 */
[----:B------:R-:W-:Y:S02]  /*41820*/  LEA.HI.X.SX32 R71, R71, R0, 0x1, P3 ;  /* 0x0000000047477211 */ /* 0x000fe400018f0eff */
[----:B------:R-:W4:Y:S01]  /*41830*/  LDL.LU R92, [R1+0x158] ;  /* 0x00015800015c7983 */ /* 0x000f220000300800 */
[C---:B------:R-:W-:Y:S02]  /*41840*/  IADD3 R68, P3, PT, R3.reuse, R2, RZ ;  /* 0x0000000203447210 */ /* 0x040fe40007f7e0ff */
[----:B------:R-:W-:Y:S01]  /*41850*/  SHF.R.S32.HI R72, RZ, 0x8, R72 ;  /* 0x00000008ff487819 */ /* 0x000fe20000011448 */
[----:B------:R0:W-:Y:S01]  /*41860*/  @P5 STG.E.U8 desc[UR18][R70.64], R74 ;  /* 0x0000004a46005986 */ /* 0x0001e2000c101112 */
[C---:B------:R-:W-:Y:S02]  /*41870*/  LEA.HI.X.SX32 R69, R3.reuse, R0, 0x1, P3 ;  /* 0x0000000003457211 */ /* 0x040fe400018f0eff */
[----:B-----5:R-:W-:Y:S01]  /*41880*/  F2FP.SATFINITE.E4M3.F32.PACK_AB_MERGE_C R73, R88, R90, RZ ;  /* 0x0000005a5849723e */ /* 0x020fe200048070ff */
[----:B------:R-:W5:Y:S04]  /*41890*/  LDL.LU R93, [R1+0x15c] ;  /* 0x00015c00015d7983 */ /* 0x000f680000300800 */
[----:B------:R0:W-:Y:S02]  /*418a0*/  @P0 STG.E.U8 desc[UR18][R68.64], R72 ;  /* 0x0000004844000986 */ /* 0x0001e4000c101112 */
[----:B0-----:R-:W-:-:S05]  /*418b0*/  VIADD R71, R3, UR5 ;  /* 0x0000000503477c36 */ /* 0x001fca0008000000 */
[C---:B------:R-:W-:Y:S01]  /*418c0*/  IADD3 R70, P0, PT, R71.reuse, R2, RZ ;  /* 0x0000000247467210 */ /* 0x040fe20007f1e0ff */
[----:B------:R-:W-:-:S03]  /*418d0*/  VIADD R3, R71, UR5 ;  /* 0x0000000547037c36 */ /* 0x000fc60008000000 */
[----:B------:R-:W-:-:S05]  /*418e0*/  LEA.HI.X.SX32 R71, R71, R0, 0x1, P0 ;  /* 0x0000000047477211 */ /* 0x000fca00000f0eff */
[----:B------:R-:W-:Y:S01]  /*418f0*/  @P4 STG.E.U8 desc[UR18][R70.64], R73 ;  /* 0x0000004946004986 */ /* 0x000fe2000c101112 */
[----:B------:R-:W-:Y:S02]  /*41900*/  PRMT R72, R73, 0x9910, RZ ;  /* 0x0000991049487816 */ /* 0x000fe400000000ff */
[C---:B------:R-:W-:Y:S02]  /*41910*/  IADD3 R68, P5, PT, R3.reuse, R2, RZ ;  /* 0x0000000203447210 */ /* 0x040fe40007fbe0ff */
[----:B------:R-:W-:Y:S02]  /*41920*/  SHF.R.S32.HI R72, RZ, 0x8, R72 ;  /* 0x00000008ff487819 */ /* 0x000fe40000011448 */
[----:B------:R-:W-:-:S05]  /*41930*/  LEA.HI.X.SX32 R69, R3, R0, 0x1, P5 ;  /* 0x0000000003457211 */ /* 0x000fca00028f0eff */
[----:B------:R0:W-:Y:S01]  /*41940*/  @P2 STG.E.U8 desc[UR18][R68.64], R72 ;  /* 0x0000004844002986 */ /* 0x0001e2000c101112 */
[----:B--2---:R-:W-:Y:S02]  /*41950*/  ISETP.LT.AND P3, PT, R77, UR6, !P1 ;  /* 0x000000064d007c0c */ /* 0x004fe4000cf61270 */
[----:B---3--:R-:W-:Y:S01]  /*41960*/  ISETP.LT.AND P4, PT, R76, UR7, !P1 ;  /* 0x000000074c007c0c */ /* 0x008fe2000cf81270 */
[----:B------:R-:W2:Y:S01]  /*41970*/  LDL.LU R77, [R1+0x1078] ;  /* 0x00107800014d7983 */ /* 0x000ea20000300800 */
[----:B------:R-:W-:Y:S01]  /*41980*/  VIADD R3, R3, UR5 ;  /* 0x0000000503037c36 */ /* 0x000fe20008000000 */
[----:B------:R-:W-:Y:S01]  /*41990*/  ISETP.LT.AND P0, PT, R79, UR4, !P1 ;  /* 0x000000044f007c0c */ /* 0x000fe2000cf01270 */
[----:B------:R-:W2:Y:S01]  /*419a0*/  LDCU UR4, c[0x0][0x39c] ;  /* 0x00007380ff0477ac */ /* 0x000ea20008000800 */
[----:B------:R-:W3:Y:S01]  /*419b0*/  LDL.LU R76, [R1+0x1060] ;  /* 0x00106000014c7983 */ /* 0x000ee20000300800 */
[----:B-1----:R-:W-:Y:S02]  /*419c0*/  ISETP.LT.AND P2, PT, R75, UR9, !P1 ;  /* 0x000000094b007c0c */ /* 0x002fe4000cf41270 */
[C---:B0-----:R-:W-:Y:S01]  /*419d0*/  IADD3 R68, P5, PT, R3.reuse, R2, RZ ;  /* 0x0000000203447210 */ /* 0x041fe20007fbe0ff */
[----:B------:R-:W3:Y:S01]  /*419e0*/  LDL.LU R75, [R1+0x1070] ;  /* 0x00107000014b7983 */ /* 0x000ee20000300800 */
[----:B------:R-:W3:Y:S03]  /*419f0*/  LDCU UR6, c[0x0][0x39c] ;  /* 0x00007380ff0677ac */ /* 0x000ee60008000800 */
[----:B------:R-:W3:Y:S01]  /*41a00*/  LDL.LU R85, [R1+0x160] ;  /* 0x0001600001557983 */ /* 0x000ee20000300800 */
[----:B------:R-:W-:Y:S01]  /*41a10*/  LEA.HI.X.SX32 R69, R3, R0, 0x1, P5 ;  /* 0x0000000003457211 */ /* 0x000fe200028f0eff */
[----:B------:R-:W0:Y:S02]  /*41a20*/  LDCU UR7, c[0x0][0x39c] ;  /* 0x00007380ff0777ac */ /* 0x000e240008000800 */
[----:B------:R-:W3:Y:S01]  /*41a30*/  LDL.LU R87, [R1+0x164] ;  /* 0x0001640001577983 */ /* 0x000ee20000300800 */
[----:B----4-:R-:W-:Y:S01]  /*41a40*/  F2FP.SATFINITE.E4M3.F32.PACK_AB_MERGE_C R70, R91, R89, RZ ;  /* 0x000000595b46723e */ /* 0x010fe200048070ff */
[----:B------:R-:W-:Y:S01]  /*41a50*/  VIADD R3, R3, UR5 ;  /* 0x0000000503037c36 */ /* 0x000fe20008000000 */
[----:B------:R-:W1:Y:S01]  /*41a60*/  LDCU UR9, c[0x0][0x39c] ;  /* 0x00007380ff0977ac */ /* 0x000e620008000800 */
[----:B------:R-:W4:Y:S02]  /*41a70*/  LDL.LU R90, [R1+0x168] ;  /* 0x00016800015a7983 */ /* 0x000f240000300800 */
[----:B------:R-:W-:-:S02]  /*41a80*/  VIADD R71, R3, UR5 ;  /* 0x0000000503477c36 */ /* 0x000fc40008000000 */
[----:B------:R0:W-:Y:S01]  /*41a90*/  @P0 STG.E.U8 desc[UR18][R68.64], R70 ;  /* 0x0000004644000986 */ /* 0x0001e2000c101112 */
[----:B------:R-:W-:-:S03]  /*41aa0*/  PRMT R72, R70, 0x9910, RZ ;  /* 0x0000991046487816 */ /* 0x000fc600000000ff */
[----:B------:R-:W4:Y:S01]  /*41ab0*/  LDL.LU R88, [R1+0x16c] ;  /* 0x00016c0001587983 */ /* 0x000f220000300800 */
[----:B0-----:R-:W-:-:S03]  /*41ac0*/  IADD3 R68, P0, PT, R3, R2, RZ ;  /* 0x0000000203447210 */ /* 0x001fc60007f1e0ff */
[----:B------:R-:W4:Y:S01]  /*41ad0*/  LDL.LU R79, [R1+0x10ac] ;  /* 0x0010ac00014f7983 */ /* 0x000f220000300800 */
[----:B------:R-:W-:Y:S02]  /*41ae0*/  LEA.HI.X.SX32 R69, R3, R0, 0x1, P0 ;  /* 0x0000000003457211 */ /* 0x000fe400000f0eff */
[C---:B------:R-:W-:Y:S01]  /*41af0*/  IADD3 R70, P0, PT, R71.reuse, R2, RZ ;  /* 0x0000000247467210 */ /* 0x040fe20007f1e0ff */
[----:B------:R-:W-:Y:S01]  /*41b00*/  VIADD R3, R71, UR5 ;  /* 0x0000000547037c36 */ /* 0x000fe20008000000 */
[----:B------:R-:W-:Y:S02]  /*41b10*/  SHF.R.S32.HI R72, RZ, 0x8, R72 ;  /* 0x00000008ff487819 */ /* 0x000fe40000011448 */
[----:B-----5:R-:W-:Y:S02]  /*41b20*/  F2FP.SATFINITE.E4M3.F32.PACK_AB_MERGE_C R73, R93, R92, RZ ;  /* 0x0000005c5d49723e */ /* 0x020fe400048070ff */
        /* <DEDUP_REMOVED lines=9> */
[----:B-----5:R-:W-:Y:S01]  /*41bc0*/  VIADD R71, R3, UR5 ;  /* 0x0000000503477c36 */ /* 0x020fe20008000000 */
        /* <DEDUP_REMOVED lines=9> */
[----:B------:R-:W5:Y:S01]  /*41c60*/  LDL.LU R89, [R1+0x170] ;  /* 0x0001700001597983 */ /* 0x000f620000300800 */
[----:B------:R-:W3:Y:S03]  /*41c70*/  LDCU UR7, c[0x0][0x39c] ;  /* 0x00007380ff0777ac */ /* 0x000ee60008000800 */
[----:B------:R0:W-:Y:S01]  /*41c80*/  @P2 STG.E.U8 desc[UR18][R68.64], R70 ;  /* 0x0000004644002986 */ /* 0x0001e2000c101112 */
[----:B------:R-:W-:Y:S01]  /*41c90*/  PRMT R72, R74, 0x9910, RZ ;  /* 0x000099104a487816 */ /* 0x000fe200000000ff */
[----:B------:R-:W2:Y:S02]  /*41ca0*/  LDCU UR4, c[0x0][0x39c] ;  /* 0x00007380ff0477ac */ /* 0x000ea40008000800 */
[----:B------:R-:W5:Y:S01]  /*41cb0*/  LDL.LU R91, [R1+0x174] ;  /* 0x00017400015b7983 */ /* 0x000f620000300800 */
[----:B------:R-:W1:Y:S01]  /*41cc0*/  LDCU UR10, c[0x0][0x39c] ;  /* 0x00007380ff0a77ac */ /* 0x000e620008000800 */
[----:B0-----:R-:W-:-:S02]  /*41cd0*/  IADD3 R70, P2, PT, R71, R2, RZ ;  /* 0x0000000247467210 */ /* 0x001fc40007f5e0ff */
[----:B------:R-:W5:Y:S02]  /*41ce0*/  LDL.LU R78, [R1+0x1084] ;  /* 0x00108400014e7983 */ /* 0x000f640000300800 */
[----:B------:R-:W-:Y:S02]  /*41cf0*/  LEA.HI.X.SX32 R71, R71, R0, 0x1, P2 ;  /* 0x0000000047477211 */ /* 0x000fe400010f0eff */
[----:B------:R-:W5:Y:S01]  /*41d00*/  LDL.LU R92, [R1+0x178] ;  /* 0x00017800015c7983 */ /* 0x000f620000300800 */
[C---:B------:R-:W-:Y:S02]  /*41d10*/  IADD3 R68, P2, PT, R3.reuse, R2, RZ ;  /* 0x0000000203447210 */ /* 0x040fe40007f5e0ff */
[----:B------:R-:W-:Y:S01]  /*41d20*/  SHF.R.S32.HI R72, RZ, 0x8, R72 ;  /* 0x00000008ff487819 */ /* 0x000fe20000011448 */
[----:B------:R0:W-:Y:S01]  /*41d30*/  @P5 STG.E.U8 desc[UR18][R70.64], R74 ;  /* 0x0000004a46005986 */ /* 0x0001e2000c101112 */
[C---:B------:R-:W-:Y:S02]  /*41d40*/  LEA.HI.X.SX32 R69, R3.reuse, R0, 0x1, P2 ;  /* 0x0000000003457211 */ /* 0x040fe400010f0eff */
[----:B----4-:R-:W-:Y:S01]  /*41d50*/  F2FP.SATFINITE.E4M3.F32.PACK_AB_MERGE_C R73, R88, R90, RZ ;  /* 0x0000005a5849723e */ /* 0x010fe200048070ff */
[----:B------:R-:W4:Y:S04]  /*41d60*/  LDL.LU R93, [R1+0x17c] ;  /* 0x00017c00015d7983 */ /* 0x000f280000300800 */
        /* <DEDUP_REMOVED lines=330> */
[----:B------:R-:W3:Y:S01]  /*43210*/  LDL.LU R85, [R1] ;  /* 0x0000000001557983 */ /* 0x000ee20000300800 */
        /* <DEDUP_REMOVED lines=435> */
[----:B------:R-:W-:Y:S01]  /*44d50*/  @P5 STG.E.U8 desc[UR18][R70.64], R74 ;  /* 0x0000004a46005986 */ /* 0x000fe2000c101112 */
[C---:B------:R-:W-:Y:S01]  /*44d60*/  LEA.HI.X.SX32 R69, R3.reuse, R0, 0x1, P2 ;  /* 0x0000000003457211 */ /* 0x040fe200010f0eff */
[----:B------:R-:W-:Y:S01]  /*44d70*/  VIADD R3, R3, UR5 ;  /* 0x0000000503037c36 */ /* 0x000fe20008000000 */
[----:B----4-:R-:W-:Y:S01]  /*44d80*/  F2FP.SATFINITE.E4M3.F32.PACK_AB_MERGE_C R73, R88, R90, RZ ;  /* 0x0000005a5849723e */ /* 0x010fe200048070ff */
[----:B------:R-:W4:Y:S04]  /*44d90*/  LDL.LU R93, [R1+0xbc] ;  /* 0x0000bc00015d7983 */ /* 0x000f280000300800 */
[----:B------:R0:W-:Y:S02]  /*44da0*/  @P0 STG.E.U8 desc[UR18][R68.64], R72 ;  /* 0x0000004844000986 */ /* 0x0001e4000c101112 */
[----:B0-----:R-:W-:-:S04]  /*44db0*/  IADD3 R68, P0, PT, R3, R2, RZ ;  /* 0x0000000203447210 */ /* 0x001fc80007f1e0ff */
[C---:B------:R-:W-:Y:S01]  /*44dc0*/  LEA.HI.X.SX32 R69, R3.reuse, R0, 0x1, P0 ;  /* 0x0000000003457211 */ /* 0x040fe200000f0eff */
[----:B------:R-:W-:-:S04]  /*44dd0*/  VIADD R72, R3, UR5 ;  /* 0x0000000503487c36 */ /* 0x000fc80008000000 */
[----:B------:R0:W-:Y:S01]  /*44de0*/  @P4 STG.E.U8 desc[UR18][R68.64], R73 ;  /* 0x0000004944004986 */ /* 0x0001e2000c101112 */
        /* <DEDUP_REMOVED lines=17> */
[C---:B------:R-:W-:Y:S01]  /*44f00*/  LEA.HI.X.SX32 R69, R72.reuse, R0, 0x1, P5 ;  /* 0x0000000048457211 */ /* 0x040fe200028f0eff */
[----:B------:R-:W0:Y:S02]  /*44f10*/  LDCU UR7, c[0x0][0x39c] ;  /* 0x00007380ff0777ac */ /* 0x000e240008000800 */
[----:B------:R-:W3:Y:S01]  /*44f20*/  LDL.LU R87, [R1+0xc4] ;  /* 0x0000c40001577983 */ /* 0x000ee20000300800 */
[----:B-----5:R-:W-:Y:S01]  /*44f30*/  F2FP.SATFINITE.E4M3.F32.PACK_AB_MERGE_C R70, R91, R89, RZ ;  /* 0x000000595b46723e */ /* 0x020fe200048070ff */
[----:B------:R-:W-:Y:S01]  /*44f40*/  VIADD R72, R72, UR5 ;  /* 0x0000000548487c36 */ /* 0x000fe20008000000 */
[----:B------:R-:W1:Y:S01]  /*44f50*/  LDCU UR9, c[0x0][0x39c] ;  /* 0x00007380ff0977ac */ /* 0x000e620008000800 */
[----:B------:R-:W5:Y:S01]  /*44f60*/  LDL.LU R90, [R1+0xc8] ;  /* 0x0000c800015a7983 */ /* 0x000f620000300800 */
[----:B------:R-:W-:Y:S01]  /*44f70*/  PRMT R3, R70, 0x9910, RZ ;  /* 0x0000991046037816 */ /* 0x000fe200000000ff */
[----:B------:R-:W-:-:S02]  /*44f80*/  VIADD R71, R72, UR5 ;  /* 0x0000000548477c36 */ /* 0x000fc40008000000 */
[----:B------:R0:W-:Y:S02]  /*44f90*/  @P0 STG.E.U8 desc[UR18][R68.64], R70 ;  /* 0x0000004644000986 */ /* 0x0001e4000c101112 */
[----:B------:R-:W-:Y:S02]  /*44fa0*/  IMAD.MOV.U32 R73, RZ, RZ, R3 ;  /* 0x000000ffff497224 */ /* 0x000fe400078e0003 */
        /* <DEDUP_REMOVED lines=14> */
[----:B---3--:R-:W-:Y:S01]  /*45090*/  ISETP.LT.AND P4, PT, R76, UR6, !P1 ;  /* 0x000000064c007c0c */ /* 0x008fe2000cf81270 */
[----:B------:R-:W2:Y:S01]  /*450a0*/  LDL.LU R77, [R1+0x1250] ;  /* 0x00125000014d7983 */ /* 0x000ea20000300800 */
[----:B------:R-:W-:Y:S01]  /*450b0*/  PRMT R74, R3, 0x9910, RZ ;  /* 0x00009910034a7816 */ /* 0x000fe200000000ff */
[----:B------:R-:W-:Y:S01]  /*450c0*/  VIADD R72, R72, UR5 ;  /* 0x0000000548487c36 */ /* 0x000fe20008000000 */
[----:B------:R-:W-:Y:S01]  /*450d0*/  ISETP.LT.AND P2, PT, R75, UR7, !P1 ;  /* 0x000000074b007c0c */ /* 0x000fe2000cf41270 */
[----:B------:R-:W3:Y:S01]  /*450e0*/  LDL.LU R76, [R1+0x1240] ;  /* 0x00124000014c7983 */ /* 0x000ee20000300800 */
[----:B------:R-:W-:Y:S01]  /*450f0*/  SHF.R.S32.HI R74, RZ, 0x8, R74 ;  /* 0x00000008ff4a7819 */ /* 0x000fe2000001144a */
[----:B------:R-:W-:Y:S01]  /*45100*/  VIADD R73, R72, UR5 ;  /* 0x0000000548497c36 */ /* 0x000fe20008000000 */
[----:B------:R-:W-:Y:S01]  /*45110*/  ISETP.LT.AND P5, PT, R78, UR10, !P1 ;  /* 0x0000000a4e007c0c */ /* 0x000fe2000cfa1270 */
[----:B------:R-:W1:Y:S01]  /*45120*/  LDL.LU R75, [R1+0x123c] ;  /* 0x00123c00014b7983 */ /* 0x000e620000300800 */
[----:B------:R-:W2:Y:S01]  /*45130*/  LDCU UR6, c[0x0][0x39c] ;  /* 0x00007380ff0677ac */ /* 0x000ea20008000800 */
[----:B----4-:R-:W-:-:S02]  /*45140*/  F2FP.SATFINITE.E4M3.F32.PACK_AB_MERGE_C R3, R87, R85, RZ ;  /* 0x000000555703723e */ /* 0x010fc400048070ff */
[----:B------:R0:W-:Y:S01]  /*45150*/  @P3 STG.E.U8 desc[UR18][R68.64], R74 ;  /* 0x0000004a44003986 */ /* 0x0001e2000c101112 */
[----:B------:R-:W3:Y:S03]  /*45160*/  LDCU UR7, c[0x0][0x39c] ;  /* 0x00007380ff0777ac */ /* 0x000ee60008000800 */
[----:B------:R-:W4:Y:S01]  /*45170*/  LDL.LU R89, [R1+0xd0] ;  /* 0x0000d00001597983 */ /* 0x000f220000300800 */
        /* <DEDUP_REMOVED lines=11> */
[C---:B------:R-:W-:Y:S01]  /*45230*/  LEA.HI.X.SX32 R71, R73.reuse, R0, 0x1, P3 ;  /* 0x0000000049477211 */ /* 0x040fe200018f0eff */
[----:B------:R-:W-:Y:S01]  /*45240*/  VIADD R73, R73, UR5 ;  /* 0x0000000549497c36 */ /* 0x000fe20008000000 */
[----:B-----5:R-:W-:Y:S01]  /*45250*/  F2FP.SATFINITE.E4M3.F32.PACK_AB_MERGE_C R72, R88, R90, RZ ;  /* 0x0000005a5848723e */ /* 0x020fe200048070ff */
[----:B------:R-:W5:Y:S04]  /*45260*/  LDL.LU R93, [R1+0xdc] ;  /* 0x0000dc00015d7983 */ /* 0x000f680000300800 */
        /* <DEDUP_REMOVED lines=20> */
[C---:B------:R-:W-:Y:S01]  /*453b0*/  VIADD R70, R3.reuse, UR5 ;  /* 0x0000000503467c36 */ /* 0x040fe20008000000 */
[----:B------:R-:W3:Y:S01]  /*453c0*/  LDCU UR6, c[0x0][0x39c] ;  /* 0x00007380ff0677ac */ /* 0x000ee20008000800 */
[----:B------:R-:W-:Y:S01]  /*453d0*/  LEA.HI.X.SX32 R69, R3, R0, 0x1, P5 ;  /* 0x0000000003457211 */ /* 0x000fe200028f0eff */
[----:B------:R-:W3:Y:S01]  /*453e0*/  LDL.LU R85, [R1+0xe0] ;  /* 0x0000e00001557983 */ /* 0x000ee20000300800 */
[----:B------:R-:W0:Y:S01]  /*453f0*/  LDCU UR7, c[0x0][0x39c] ;  /* 0x00007380ff0777ac */ /* 0x000e220008000800 */
[----:B----4-:R-:W-:-:S02]  /*45400*/  F2FP.SATFINITE.E4M3.F32.PACK_AB_MERGE_C R72, R91, R89, RZ ;  /* 0x000000595b48723e */ /* 0x010fc400048070ff */
[----:B------:R-:W4:Y:S01]  /*45410*/  LDL.LU R87, [R1+0xe4] ;  /* 0x0000e40001577983 */ /* 0x000f220000300800 */
[----:B------:R-:W1:Y:S01]  /*45420*/  LDCU UR9, c[0x0][0x39c] ;  /* 0x00007380ff0977ac */ /* 0x000e620008000800 */
[----:B------:R-:W-:Y:S02]  /*45430*/  PRMT R71, R72, 0x9910, RZ ;  /* 0x0000991048477816 */ /* 0x000fe400000000ff */
[----:B------:R0:W-:Y:S03]  /*45440*/  @P0 STG.E.U8 desc[UR18][R68.64], R72 ;  /* 0x0000004844000986 */ /* 0x0001e6000c101112 */
[----:B------:R-:W-:Y:S01]  /*45450*/  IMAD.MOV.U32 R73, RZ, RZ, R71 ;  /* 0x000000ffff497224 */ /* 0x000fe200078e0047 */
[----:B------:R-:W4:Y:S01]  /*45460*/  LDL.LU R90, [R1+0xe8] ;  /* 0x0000e800015a7983 */ /* 0x000f220000300800 */
[C---:B------:R-:W-:Y:S01]  /*45470*/  VIADD R71, R70.reuse, UR5 ;  /* 0x0000000546477c36 */ /* 0x040fe20008000000 */
[----:B0-----:R-:W-:-:S02]  /*45480*/  IADD3 R68, P0, PT, R70, R2, RZ ;  /* 0x0000000246447210 */ /* 0x001fc40007f1e0ff */
[----:B------:R-:W4:Y:S02]  /*45490*/  LDL.LU R88, [R1+0xec] ;  /* 0x0000ec0001587983 */ /* 0x000f240000300800 */
        /* <DEDUP_REMOVED lines=20> */
[----:B------:R-:W5:Y:S01]  /*455e0*/  LDL.LU R75, [R1+0x1260] ;  /* 0x00126000014b7983 */ /* 0x000f620000300800 */
[----:B------:R-:W2:Y:S03]  /*455f0*/  LDCU UR4, c[0x0][0x39c] ;  /* 0x00007380ff0477ac */ /* 0x000ea60008000800 */
[----:B------:R-:W1:Y:S01]  /*45600*/  LDL.LU R79, [R1+0x1264] ;  /* 0x00126400014f7983 */ /* 0x000e620000300800 */
[----:B----4-:R-:W-:Y:S01]  /*45610*/  F2FP.SATFINITE.E4M3.F32.PACK_AB_MERGE_C R3, R87, R85, RZ ;  /* 0x000000555703723e */ /* 0x010fe200048070ff */
[----:B------:R-:W3:Y:S02]  /*45620*/  LDCU UR6, c[0x0][0x39c] ;  /* 0x00007380ff0677ac */ /* 0x000ee40008000800 */
[----:B------:R-:W4:Y:S01]  /*45630*/  LDL.LU R89, [R1+0xf0] ;  /* 0x0000f00001597983 */ /* 0x000f220000300800 */
[----:B------:R-:W5:Y:S03]  /*45640*/  LDCU UR7, c[0x0][0x39c] ;  /* 0x00007380ff0777ac */ /* 0x000f660008000800 */
[----:B------:R-:W4:Y:S04]  /*45650*/  LDL.LU R91, [R1+0xf4] ;  /* 0x0000f400015b7983 */ /* 0x000f280000300800 */
[----:B------:R0:W-:Y:S01]  /*45660*/  @P2 STG.E.U8 desc[UR18][R68.64], R74 ;  /* 0x0000004a44002986 */ /* 0x0001e2000c101112 */
[----:B------:R-:W-:Y:S01]  /*45670*/  PRMT R71, R3, 0x9910, RZ ;  /* 0x0000991003477816 */ /* 0x000fe200000000ff */
[----:B------:R-:W1:Y:S02]  /*45680*/  LDCU UR10, c[0x0][0x39c] ;  /* 0x00007380ff0a77ac */ /* 0x000e640008000800 */
[----:B------:R-:W4:Y:S04]  /*45690*/  LDL.LU R78, [R1+0x1244] ;  /* 0x00124400014e7983 */ /* 0x000f280000300800 */
[----:B------:R-:W4:Y:S01]  /*456a0*/  LDL.LU R92, [R1+0xf8] ;  /* 0x0000f800015c7983 */ /* 0x000f220000300800 */
[----:B0-----:R-:W-:-:S03]  /*456b0*/  IADD3 R68, P2, PT, R72, R2, RZ ;  /* 0x0000000248447210 */ /* 0x001fc60007f5e0ff */
[----:B------:R-:W4:Y:S01]  /*456c0*/  LDL.LU R93, [R1+0xfc] ;  /* 0x0000fc00015d7983 */ /* 0x000f220000300800 */
[----:B------:R-:W-:Y:S02]  /*456d0*/  LEA.HI.X.SX32 R69, R72, R0, 0x1, P2 ;  /* 0x0000000048457211 */ /* 0x000fe400010f0eff */
[C---:B------:R-:W-:Y:S02]  /*456e0*/  IADD3 R70, P2, PT, R73.reuse, R2, RZ ;  /* 0x0000000249467210 */ /* 0x040fe40007f5e0ff */
[----:B------:R-:W-:Y:S02]  /*456f0*/  SHF.R.S32.HI R74, RZ, 0x8, R71 ;  /* 0x00000008ff4a7819 */ /* 0x000fe40000011447 */
[C---:B------:R-:W-:Y:S01]  /*45700*/  LEA.HI.X.SX32 R71, R73.reuse, R0, 0x1, P2 ;  /* 0x0000000049477211 */ /* 0x040fe200010f0eff */
[----:B------:R-:W-:Y:S01]  /*45710*/  VIADD R73, R73, UR5 ;  /* 0x0000000549497c36 */ /* 0x000fe20008000000 */
[----:B------:R0:W-:Y:S04]  /*45720*/  @P5 STG.E.U8 desc[UR18][R68.64], R3 ;  /* 0x0000000344005986 */ /* 0x0001e8000c101112 */
[----:B------:R2:W-:Y:S01]  /*45730*/  @P0 STG.E.U8 desc[UR18][R70.64], R74 ;  /* 0x0000004a46000986 */ /* 0x0005e2000c101112 */
[----:B0-----:R-:W-:-:S04]  /*45740*/  IADD3 R68, P0, PT, R73, R2, RZ ;  /* 0x0000000249447210 */ /* 0x001fc80007f1e0ff */
[----:B------:R-:W-:Y:S02]  /*45750*/  LEA.HI.X.SX32 R69, R73, R0, 0x1, P0 ;  /* 0x0000000049457211 */ /* 0x000fe400000f0eff */
[----:B------:R-:W-:-:S05]  /*45760*/  F2FP.SATFINITE.E4M3.F32.PACK_AB_MERGE_C R72, R88, R90, RZ ;  /* 0x0000005a5848723e */ /* 0x000fca00048070ff */
[----:B------:R4:W-:Y:S01]  /*45770*/  @P4 STG.E.U8 desc[UR18][R68.64], R72 ;  /* 0x0000004844004986 */ /* 0x0009e2000c101112 */
[----:B--2---:R-:W-:Y:S02]  /*45780*/  ISETP.LT.AND P0, PT, R77, UR4, !P1 ;  /* 0x000000044d007c0c */ /* 0x004fe4000cf01270 */
[----:B---3--:R-:W-:Y:S01]  /*45790*/  ISETP.LT.AND P2, PT, R76, UR6, !P1 ;  /* 0x000000064c007c0c */ /* 0x008fe2000cf41270 */
[----:B------:R-:W2:Y:S01]  /*457a0*/  LDL.LU R77, [R1+0x126c] ;  /* 0x00126c00014d7983 */ /* 0x000ea20000300800 */
[----:B------:R-:W-:Y:S01]  /*457b0*/  VIADD R3, R73, UR5 ;  /* 0x0000000549037c36 */ /* 0x000fe20008000000 */
[----:B------:R-:W-:Y:S01]  /*457c0*/  PRMT R71, R72, 0x9910, RZ ;  /* 0x0000991048477816 */ /* 0x000fe200000000ff */
[----:B------:R-:W2:Y:S01]  /*457d0*/  LDCU UR4, c[0x0][0x39c] ;  /* 0x00007380ff0477ac */ /* 0x000ea20008000800 */
[----:B------:R-:W3:Y:S01]  /*457e0*/  LDL.LU R76, [R1+0x1270] ;  /* 0x00127000014c7983 */ /* 0x000ee20000300800 */
[----:B-----5:R-:W-:Y:S02]  /*457f0*/  ISETP.LT.AND P4, PT, R75, UR7, !P1 ;  /* 0x000000074b007c0c */ /* 0x020fe4000cf81270 */
[C---:B------:R-:W-:Y:S01]  /*45800*/  IADD3 R70, P5, PT, R3.reuse, R2, RZ ;  /* 0x0000000203467210 */ /* 0x040fe20007fbe0ff */
[----:B------:R-:W5:Y:S01]  /*45810*/  LDL.LU R75, [R1+0x1258] ;  /* 0x00125800014b7983 */ /* 0x000f620000300800 */
[----:B------:R-:W-:Y:S01]  /*45820*/  SHF.R.S32.HI R73, RZ, 0x8, R71 ;  /* 0x00000008ff497819 */ /* 0x000fe20000011447 */
[----:B------:R-:W3:Y:S01]  /*45830*/  LDCU UR6, c[0x0][0x39c] ;  /* 0x00007380ff0677ac */ /* 0x000ee20008000800 */
[C---:B------:R-:W-:Y:S01]  /*45840*/  LEA.HI.X.SX32 R71, R3.reuse, R0, 0x1, P5 ;  /* 0x0000000003477211 */ /* 0x040fe200028f0eff */
[----:B------:R-:W-:Y:S01]  /*45850*/  VIADD R3, R3, UR5 ;  /* 0x0000000503037c36 */ /* 0x000fe20008000000 */
[----:B------:R-:W5:Y:S01]  /*45860*/  LDCU UR7, c[0x0][0x39c] ;  /* 0x00007380ff0777ac */ /* 0x000f620008000800 */
[----:B----4-:R-:W-:-:S03]  /*45870*/  F2FP.SATFINITE.E4M3.F32.PACK_AB_MERGE_C R72, R91, R89, RZ ;  /* 0x000000595b48723e */ /* 0x010fc600048070ff */
[C---:B------:R-:W-:Y:S01]  /*45880*/  IADD3 R68, P5, PT, R3.reuse, R2, RZ ;  /* 0x0000000203447210 */ /* 0x040fe20007fbe0ff */
[----:B------:R0:W-:Y:S03]  /*45890*/  @P3 STG.E.U8 desc[UR18][R70.64], R73 ;  /* 0x0000004946003986 */ /* 0x0001e6000c101112 */
[C---:B------:R-:W-:Y:S02]  /*458a0*/  LEA.HI.X.SX32 R69, R3.reuse, R0, 0x1, P5 ;  /* 0x0000000003457211 */ /* 0x040fe400028f0eff */
[----:B0-----:R-:W-:Y:S01]  /*458b0*/  PRMT R71, R72, 0x9910, RZ ;  /* 0x0000991048477816 */ /* 0x001fe200000000ff */
[----:B------:R-:W-:Y:S02]  /*458c0*/  VIADD R70, R3, UR5 ;  /* 0x0000000503467c36 */ /* 0x000fe40008000000 */
[----:B------:R0:W-:Y:S02]  /*458d0*/  @P0 STG.E.U8 desc[UR18][R68.64], R72 ;  /* 0x0000004844000986 */ /* 0x0001e4000c101112 */
[----:B------:R-:W-:-:S02]  /*458e0*/  IMAD.MOV.U32 R73, RZ, RZ, R71 ;  /* 0x000000ffff497224 */ /* 0x000fc400078e0047 */
[C---:B------:R-:W-:Y:S01]  /*458f0*/  VIADD R71, R70.reuse, UR5 ;  /* 0x0000000546477c36 */ /* 0x040fe20008000000 */
[----:B-1----:R-:W-:Y:S01]  /*45900*/  ISETP.LT.AND P3, PT, R79, UR9, !P1 ;  /* 0x000000094f007c0c */ /* 0x002fe2000cf61270 */
[----:B------:R-:W1:Y:S01]  /*45910*/  LDCU UR9, c[0x0][0x39c] ;  /* 0x00007380ff0977ac */ /* 0x000e620008000800 */
[----:B------:R-:W-:Y:S02]  /*45920*/  SHF.R.S32.HI R73, RZ, 0x8, R73 ;  /* 0x00000008ff497819 */ /* 0x000fe40000011449 */
[C---:B0-----:R-:W-:Y:S01]  /*45930*/  IADD3 R68, P0, PT, R70.reuse, R2, RZ ;  /* 0x0000000246447210 */ /* 0x041fe20007f1e0ff */
[----:B------:R-:W-:Y:S01]  /*45940*/  VIADD R72, R71, UR5 ;  /* 0x0000000547487c36 */ /* 0x000fe20008000000 */
[----:B------:R-:W-:Y:S02]  /*45950*/  F2FP.SATFINITE.E4M3.F32.PACK_AB_MERGE_C R3, R93, R92, RZ ;  /* 0x0000005c5d03723e */ /* 0x000fe400048070ff */
[----:B------:R-:W-:Y:S02]  /*45960*/  LEA.HI.X.SX32 R69, R70, R0, 0x1, P0 ;  /* 0x0000000046457211 */ /* 0x000fe400000f0eff */
[----:B------:R-:W-:-:S02]  /*45970*/  IADD3 R70, P0, PT, R71, R2, RZ ;  /* 0x0000000247467210 */ /* 0x000fc40007f1e0ff */
[----:B------:R-:W-:Y:S01]  /*45980*/  PRMT R74, R3, 0x9910, RZ ;  /* 0x00009910034a7816 */ /* 0x000fe200000000ff */
[----:B------:R0:W-:Y:S01]  /*45990*/  @P2 STG.E.U8 desc[UR18][R68.64], R73 ;  /* 0x0000004944002986 */ /* 0x0001e2000c101112 */
[----:B------:R-:W-:Y:S01]  /*459a0*/  ISETP.LT.AND P5, PT, R78, UR10, !P1 ;  /* 0x0000000a4e007c0c */ /* 0x000fe2000cfa1270 */
[----:B------:R-:W4:Y:S01]  /*459b0*/  LDCU UR10, c[0x0][0x39c] ;  /* 0x00007380ff0a77ac */ /* 0x000f220008000800 */
[----:B------:R-:W-:Y:S01]  /*459c0*/  LEA.HI.X.SX32 R71, R71, R0, 0x1, P0 ;  /* 0x0000000047477211 */ /* 0x000fe200000f0eff */
[----:B------:R-:W4:Y:S01]  /*459d0*/  LDL.LU R78, [R1+0x12b8] ;  /* 0x0012b800014e7983 */ /* 0x000f220000300800 */
[----:B------:R-:W-:Y:S02]  /*459e0*/  SHF.R.S32.HI R74, RZ, 0x8, R74 ;  /* 0x00000008ff4a7819 */ /* 0x000fe4000001144a */
[----:B0-----:R-:W-:-:S04]  /*459f0*/  IADD3 R68, P2, PT, R72, R2, RZ ;  /* 0x0000000248447210 */ /* 0x001fc80007f5e0ff */
[C---:B------:R-:W-:Y:S01]  /*45a00*/  LEA.HI.X.SX32 R69, R72.reuse, R0, 0x1, P2 ;  /* 0x0000000048457211 */ /* 0x040fe200010f0eff */
[----:B------:R-:W-:Y:S01]  /*45a10*/  VIADD R72, R72, UR5 ;  /* 0x0000000548487c36 */ /* 0x000fe20008000000 */
[----:B------:R0:W-:Y:S04]  /*45a20*/  @P4 STG.E.U8 desc[UR18][R70.64], R3 ;  /* 0x0000000346004986 */ /* 0x0001e8000c101112 */
[----:B------:R1:W-:Y:S01]  /*45a30*/  @P3 STG.E.U8 desc[UR18][R68.64], R74 ;  /* 0x0000004a44003986 */ /* 0x0003e2000c101112 */
[----:B0-----:R-:W-:Y:S01]  /*45a40*/  F2FP.SATFINITE.E4M3.F32.PACK_AB_MERGE_C R3, R5, R4, RZ ;  /* 0x000000040503723e */ /* 0x001fe200048070ff */
[C---:B------:R-:W-:Y:S01]  /*45a50*/  VIADD R71, R72.reuse, UR5 ;  /* 0x0000000548477c36 */ /* 0x040fe20008000000 */
[----:B------:R-:W-:Y:S02]  /*45a60*/  IADD3 R4, P3, PT, R72, R2, RZ ;  /* 0x0000000248047210 */ /* 0x000fe40007f7e0ff */
[----:B-1----:R-:W-:-:S02]  /*45a70*/  PRMT R69, R3, 0x9910, RZ ;  /* 0x0000991003457816 */ /* 0x002fc400000000ff */
[----:B------:R-:W-:Y:S02]  /*45a80*/  LEA.HI.X.SX32 R5, R72, R0, 0x1, P3 ;  /* 0x0000000048057211 */ /* 0x000fe400018f0eff */
[----:B------:R-:W-:Y:S02]  /*45a90*/  IADD3 R68, P3, PT, R71, R2, RZ ;  /* 0x0000000247447210 */ /* 0x000fe40007f7e0ff */
[----:B------:R-:W-:Y:S02]  /*45aa0*/  F2FP.SATFINITE.E4M3.F32.PACK_AB_MERGE_C R70, R7, R6, RZ ;  /* 0x000000060746723e */ /* 0x000fe400048070ff */
[----:B------:R-:W-:Y:S02]  /*45ab0*/  SHF.R.S32.HI R6, RZ, 0x8, R69 ;  /* 0x00000008ff067819 */ /* 0x000fe40000011445 */
[C---:B------:R-:W-:Y:S01]  /*45ac0*/  LEA.HI.X.SX32 R69, R71.reuse, R0, 0x1, P3 ;  /* 0x0000000047457211 */ /* 0x040fe200018f0eff */
[----:B------:R-:W-:Y:S01]  /*45ad0*/  VIADD R71, R71, UR5 ;  /* 0x0000000547477c36 */ /* 0x000fe20008000000 */
[----:B------:R0:W-:Y:S03]  /*45ae0*/  @P5 STG.E.U8 desc[UR18][R4.64], R3 ;  /* 0x0000000304005986 */ /* 0x0001e6000c101112 */
[----:B0-----:R-:W-:Y:S01]  /*45af0*/  VIADD R3, R71, UR5 ;  /* 0x0000000547037c36 */ /* 0x001fe20008000000 */
[----:B--2---:R-:W-:Y:S01]  /*45b00*/  ISETP.LT.AND P0, PT, R77, UR4, !P1 ;  /* 0x000000044d007c0c */ /* 0x004fe2000cf01270 */
[----:B------:R-:W4:Y:S01]  /*45b10*/  LDCU UR4, c[0x0][0x39c] ;  /* 0x00007380ff0477ac */ /* 0x000f220008000800 */
[----:B------:R-:W2:Y:S01]  /*45b20*/  LDL.LU R77, [R1+0x1294] ;  /* 0x00129400014d7983 */ /* 0x000ea20000300800 */
[----:B---3--:R-:W-:Y:S01]  /*45b30*/  ISETP.LT.AND P4, PT, R76, UR6, !P1 ;  /* 0x000000064c007c0c */ /* 0x008fe2000cf81270 */
[----:B------:R-:W2:Y:S02]  /*45b40*/  LDCU UR6, c[0x0][0x39c] ;  /* 0x00007380ff0677ac */ /* 0x000ea40008000800 */
[----:B------:R-:W3:Y:S01]  /*45b50*/  LDL.LU R76, [R1+0x1290] ;  /* 0x00129000014c7983 */ /* 0x000ee20000300800 */
[----:B-----5:R-:W-:Y:S01]  /*45b60*/  ISETP.LT.AND P2, PT, R75, UR7, !P1 ;  /* 0x000000074b007c0c */ /* 0x020fe2000cf41270 */
[----:B------:R-:W3:Y:S02]  /*45b70*/  LDCU UR7, c[0x0][0x39c] ;  /* 0x00007380ff0777ac */ /* 0x000ee40008000800 */
[----:B------:R-:W5:Y:S04]  /*45b80*/  LDL.LU R75, [R1+0x128c] ;  /* 0x00128c00014b7983 */ /* 0x000f680000300800 */
[----:B------:R0:W-:Y:S01]  /*45b90*/  @P0 STG.E.U8 desc[UR18][R68.64], R6 ;  /* 0x0000000644000986 */ /* 0x0001e2000c101112 */
[----:B------:R-:W-:-:S03]  /*45ba0*/  IADD3 R4, P0, PT, R71, R2, RZ ;  /* 0x0000000247047210 */ /* 0x000fc60007f1e0ff */
[----:B------:R-:W5:Y:S01]  /*45bb0*/  LDL.LU R73, [R1+0x1268] ;  /* 0x0012680001497983 */ /* 0x000f620000300800 */
[----:B------:R-:W-:-:S03]  /*45bc0*/  LEA.HI.X.SX32 R5, R71, R0, 0x1, P0 ;  /* 0x0000000047057211 */ /* 0x000fc600000f0eff */
[----:B------:R-:W5:Y:S04]  /*45bd0*/  LDL.LU R72, [R1+0x12a4] ;  /* 0x0012a40001487983 */ /* 0x000f680000300800 */
[----:B------:R-:W5:Y:S04]  /*45be0*/  LDL.LU R71, [R1+0x1288] ;  /* 0x0012880001477983 */ /* 0x000f680000300800 */
[----:B0-----:R-:W5:Y:S01]  /*45bf0*/  LDL.LU R69, [R1+0x1284] ;  /* 0x0012840001457983 */ /* 0x001f620000300800 */
[----:B------:R-:W-:Y:S02]  /*45c00*/  PRMT R7, R70, 0x9910, RZ ;  /* 0x0000991046077816 */ /* 0x000fe400000000ff */
[----:B------:R-:W-:-:S02]  /*45c10*/  IADD3 R6, P5, PT, R3, R2, RZ ;  /* 0x0000000203067210 */ /* 0x000fc40007fbe0ff */
[----:B------:R-:W-:Y:S02]  /*45c20*/  SHF.R.S32.HI R68, RZ, 0x8, R7 ;  /* 0x00000008ff447819 */ /* 0x000fe40000011407 */
[C---:B------:R-:W-:Y:S01]  /*45c30*/  LEA.HI.X.SX32 R7, R3.reuse, R0, 0x1, P5 ;  /* 0x0000000003077211 */ /* 0x040fe200028f0eff */
[----:B------:R-:W-:Y:S01]  /*45c40*/  VIADD R3, R3, UR5 ;  /* 0x0000000503037c36 */ /* 0x000fe20008000000 */
[----:B------:R0:W-:Y:S01]  /*45c50*/  @P4 STG.E.U8 desc[UR18][R4.64], R70 ;  /* 0x0000004604004986 */ /* 0x0001e2000c101112 */
[----:B------:R-:W-:-:S03]  /*45c60*/  F2FP.SATFINITE.E4M3.F32.PACK_AB_MERGE_C R8, R9, R8, RZ ;  /* 0x000000080908723e */ /* 0x000fc600048070ff */
[----:B------:R1:W-:Y:S01]  /*45c70*/  @P2 STG.E.U8 desc[UR18][R6.64], R68 ;  /* 0x0000004406002986 */ /* 0x0003e2000c101112 */
[----:B0-----:R-:W-:-:S03]  /*45c80*/  IADD3 R4, P5, PT, R3, R2, RZ ;  /* 0x0000000203047210 */ /* 0x001fc60007fbe0ff */
[----:B------:R-:W5:Y:S01]  /*45c90*/  LDL.LU R70, [R1+0x12c4] ;  /* 0x0012c40001467983 */ /* 0x000f620000300800 */
[----:B----4-:R-:W-:Y:S01]  /*45ca0*/  ISETP.LT.AND P0, PT, R78, UR4, !P1 ;  /* 0x000000044e007c0c */ /* 0x010fe2000cf01270 */
[C---:B-1----:R-:W-:Y:S01]  /*45cb0*/  VIADD R6, R3.reuse, UR5 ;  /* 0x0000000503067c36 */ /* 0x042fe20008000000 */
[----:B------:R-:W-:Y:S01]  /*45cc0*/  LEA.HI.X.SX32 R5, R3, R0, 0x1, P5 ;  /* 0x0000000003057211 */ /* 0x000fe200028f0eff */
[----:B------:R-:W0:Y:S01]  /*45cd0*/  LDCU UR4, c[0x0][0x39c] ;  /* 0x00007380ff0477ac */ /* 0x000e220008000800 */
[----:B------:R-:W-:Y:S01]  /*45ce0*/  PRMT R7, R8, 0x9910, RZ ;  /* 0x0000991008077816 */ /* 0x000fe200000000ff */
[----:B------:R-:W-:-:S03]  /*45cf0*/  VIADD R3, R6, UR5 ;  /* 0x0000000506037c36 */ /* 0x000fc60008000000 */
[----:B------:R-:W-:-:S05]  /*45d00*/  SHF.R.S32.HI R9, RZ, 0x8, R7 ;  /* 0x00000008ff097819 */ /* 0x000fca0000011407 */
[----:B------:R1:W-:Y:S02]  /*45d10*/  @P0 STG.E.U8 desc[UR18][R4.64], R8 ;  /* 0x0000000804000986 */ /* 0x0003e4000c101112 */
[----:B-1----:R-:W-:Y:S01]  /*45d20*/  IADD3 R4, P0, PT, R6, R2, RZ ;  /* 0x0000000206047210 */ /* 0x002fe20007f1e0ff */
[----:B------:R-:W-:-:S03]  /*45d30*/  VIADD R8, R3, UR5 ;  /* 0x0000000503087c36 */ /* 0x000fc60008000000 */
[----:B------:R-:W-:Y:S02]  /*45d40*/  LEA.HI.X.SX32 R5, R6, R0, 0x1, P0 ;  /* 0x0000000006057211 */ /* 0x000fe400000f0eff */
[----:B------:R-:W-:Y:S02]  /*45d50*/  IADD3 R6, P0, PT, R3, R2, RZ ;  /* 0x0000000203067210 */ /* 0x000fe40007f1e0ff */
[----:B------:R-:W-:Y:S02]  /*45d60*/  F2FP.SATFINITE.E4M3.F32.PACK_AB_MERGE_C R10, R11, R10, RZ ;  /* 0x0000000a0b0a723e */ /* 0x000fe400048070ff */
[----:B------:R-:W-:Y:S02]  /*45d70*/  LEA.HI.X.SX32 R7, R3, R0, 0x1, P0 ;  /* 0x0000000003077211 */ /* 0x000fe400000f0eff */
[----:B------:R-:W-:-:S04]  /*45d80*/  PRMT R11, R10, 0x9910, RZ ;  /* 0x000099100a0b7816 */ /* 0x000fc800000000ff */
[----:B------:R-:W-:Y:S02]  /*45d90*/  SHF.R.S32.HI R11, RZ, 0x8, R11 ;  /* 0x00000008ff0b7819 */ /* 0x000fe4000001140b */
[----:B------:R-:W-:Y:S02]  /*45da0*/  F2FP.SATFINITE.E4M3.F32.PACK_AB_MERGE_C R12, R13, R12, RZ ;  /* 0x0000000c0d0c723e */ /* 0x000fe400048070ff */
[----:B--2---:R-:W-:Y:S01]  /*45db0*/  ISETP.LT.AND P3, PT, R77, UR6, !P1 ;  /* 0x000000064d007c0c */ /* 0x004fe2000cf61270 */
[----:B------:R-:W1:Y:S01]  /*45dc0*/  LDCU UR6, c[0x0][0x39c] ;  /* 0x00007380ff0677ac */ /* 0x000e620008000800 */
[----:B---3--:R-:W-:Y:S01]  /*45dd0*/  ISETP.LT.AND P4, PT, R76, UR7, !P1 ;  /* 0x000000074c007c0c */ /* 0x008fe2000cf81270 */
[----:B------:R-:W2:Y:S01]  /*45de0*/  LDCU UR7, c[0x0][0x39c] ;  /* 0x00007380ff0777ac */ /* 0x000ea20008000800 */
[----:B-----5:R-:W-:Y:S01]  /*45df0*/  ISETP.LT.AND P2, PT, R75, UR9, !P1 ;  /* 0x000000094b007c0c */ /* 0x020fe2000cf41270 */
[----:B------:R-:W3:Y:S08]  /*45e00*/  LDCU UR9, c[0x0][0x39c] ;  /* 0x00007380ff0977ac */ /* 0x000ef00008000800 */
[----:B------:R4:W-:Y:S04]  /*45e10*/  @P3 STG.E.U8 desc[UR18][R4.64], R9 ;  /* 0x0000000904003986 */ /* 0x0009e8000c101112 */
[----:B------:R5:W-:Y:S01]  /*45e20*/  @P4 STG.E.U8 desc[UR18][R6.64], R10 ;  /* 0x0000000a06004986 */ /* 0x000be2000c101112 */
[----:B----4-:R-:W-:-:S04]  /*45e30*/  IADD3 R4, P3, PT, R8, R2, RZ ;  /* 0x0000000208047210 */ /* 0x010fc80007f7e0ff */
[C---:B------:R-:W-:Y:S02]  /*45e40*/  LEA.HI.X.SX32 R5, R8.reuse, R0, 0x1, P3 ;  /* 0x0000000008057211 */ /* 0x040fe400018f0eff */
[----:B--2---:R-:W-:Y:S01]  /*45e50*/  ISETP.LT.AND P3, PT, R69, UR7, !P1 ;  /* 0x0000000745007c0c */ /* 0x004fe2000cf61270 */
[----:B------:R-:W-:Y:S01]  /*45e60*/  VIADD R8, R8, UR5 ;  /* 0x0000000508087c36 */ /* 0x000fe20008000000 */
[----:B------:R-:W2:Y:S01]  /*45e70*/  LDL.LU R69, [R1+0x12b4] ;  /* 0x0012b40001457983 */ /* 0x000ea20000300800 */
[----:B------:R-:W-:Y:S01]  /*45e80*/  ISETP.LT.AND P5, PT, R73, UR10, !P1 ;  /* 0x0000000a49007c0c */ /* 0x000fe2000cfa1270 */
[----:B------:R-:W4:Y:S02]  /*45e90*/  LDCU UR10, c[0x0][0x39c] ;  /* 0x00007380ff0a77ac */ /* 0x000f240008000800 */
[----:B------:R-:W3:Y:S01]  /*45ea0*/  LDL.LU R68, [R1+0x12bc] ;  /* 0x0012bc0001447983 */ /* 0x000ee20000300800 */
[----:B-----5:R-:W-:Y:S01]  /*45eb0*/  PRMT R7, R12, 0x9910, RZ ;  /* 0x000099100c077816 */ /* 0x020fe200000000ff */
[----:B------:R-:W3:Y:S02]  /*45ec0*/  LDCU UR7, c[0x0][0x39c] ;  /* 0x00007380ff0777ac */ /* 0x000ee40008000800 */
[----:B------:R-:W5:Y:S04]  /*45ed0*/  LDL.LU R10, [R1+0x129c] ;  /* 0x00129c00010a7983 */ /* 0x000f680000300800 */
[----:B------:R-:W4:Y:S04]  /*45ee0*/  LDL.LU R9, [R1+0x1298] ;  /* 0x0012980001097983 */ /* 0x000f280000300800 */
[----:B------:R0:W-:Y:S04]  /*45ef0*/  @P2 STG.E.U8 desc[UR18][R4.64], R11 ;  /* 0x0000000b04002986 */ /* 0x0001e8000c101112 */
[----:B------:R-:W5:Y:S01]  /*45f00*/  LDL.LU R13, [R1+0x12c0] ;  /* 0x0012c000010d7983 */ /* 0x000f620000300800 */
[----:B0-----:R-:W-:-:S04]  /*45f10*/  IADD3 R4, P2, PT, R8, R2, RZ ;  /* 0x0000000208047210 */ /* 0x001fc80007f5e0ff */
[----:B------:R-:W-:-:S05]  /*45f20*/  LEA.HI.X.SX32 R5, R8, R0, 0x1, P2 ;  /* 0x0000000008057211 */ /* 0x000fca00010f0eff */
[----:B------:R0:W-:Y:S04]  /*45f30*/  @P5 STG.E.U8 desc[UR18][R4.64], R12 ;  /* 0x0000000c04005986 */ /* 0x0001e8000c101112 */
[----:B0-----:R-:W5:Y:S01]  /*45f40*/  LDL.LU R12, [R1+0x12b0] ;  /* 0x0012b000010c7983 */ /* 0x001f620000300800 */
[----:B------:R-:W-:Y:S01]  /*45f50*/  VIADD R3, R8, UR5 ;  /* 0x0000000508037c36 */ /* 0x000fe20008000000 */
[----:B------:R-:W-:Y:S01]  /*45f60*/  ISETP.LT.AND P0, PT, R72, UR4, !P1 ;  /* 0x0000000448007c0c */ /* 0x000fe2000cf01270 */
[----:B------:R-:W0:Y:S01]  /*45f70*/  LDCU UR4, c[0x0][0x39c] ;  /* 0x00007380ff0477ac */ /* 0x000e220008000800 */
[----:B------:R-:W-:Y:S01]  /*45f80*/  F2FP.SATFINITE.E4M3.F32.PACK_AB_MERGE_C R14, R15, R14, RZ ;  /* 0x0000000e0f0e723e */ /* 0x000fe200048070ff */
[----:B------:R-:W5:Y:S01]  /*45f90*/  LDL.LU R11, [R1+0x12ac] ;  /* 0x0012ac00010b7983 */ /* 0x000f620000300800 */
[----:B------:R-:W-:-:S02]  /*45fa0*/  IADD3 R6, P2, PT, R3, R2, RZ ;  /* 0x0000000203067210 */ /* 0x000fc40007f5e0ff */
[----:B------:R-:W-:Y:S02]  /*45fb0*/  SHF.R.S32.HI R8, RZ, 0x8, R7 ;  /* 0x00000008ff087819 */ /* 0x000fe40000011407 */
[C---:B------:R-:W-:Y:S01]  /*45fc0*/  LEA.HI.X.SX32 R7, R3.reuse, R0, 0x1, P2 ;  /* 0x0000000003077211 */ /* 0x040fe200010f0eff */
[----:B------:R-:W-:Y:S01]  /*45fd0*/  VIADD R3, R3, UR5 ;  /* 0x0000000503037c36 */ /* 0x000fe20008000000 */
[----:B-1----:R-:W-:Y:S01]  /*45fe0*/  ISETP.LT.AND P4, PT, R71, UR6, !P1 ;  /* 0x0000000647007c0c */ /* 0x002fe2000cf81270 */
[----:B------:R-:W2:Y:S02]  /*45ff0*/  LDCU UR6, c[0x0][0x39c] ;  /* 0x00007380ff0677ac */ /* 0x000ea40008000800 */
[----:B------:R1:W-:Y:S01]  /*46000*/  @P0 STG.E.U8 desc[UR18][R6.64], R8 ;  /* 0x0000000806000986 */ /* 0x0003e2000c101112 */
[----:B------:R-:W-:-:S04]  /*46010*/  IADD3 R4, P0, PT, R3, R2, RZ ;  /* 0x0000000203047210 */ /* 0x000fc80007f1e0ff */
[C---:B------:R-:W-:Y:S01]  /*46020*/  LEA.HI.X.SX32 R5, R3.reuse, R0, 0x1, P0 ;  /* 0x0000000003057211 */ /* 0x040fe200000f0eff */
[----:B-1----:R-:W-:Y:S01]  /*46030*/  VIADD R8, R3, UR5 ;  /* 0x0000000503087c36 */ /* 0x002fe20008000000 */
[----:B------:R-:W-:-:S04]  /*46040*/  PRMT R7, R14, 0x9910, RZ ;  /* 0x000099100e077816 */ /* 0x000fc800000000ff */
[C---:B------:R-:W-:Y:S02]  /*46050*/  IADD3 R6, P5, PT, R8.reuse, R2, RZ ;  /* 0x0000000208067210 */ /* 0x040fe40007fbe0ff */
[----:B------:R-:W-:Y:S02]  /*46060*/  SHF.R.S32.HI R3, RZ, 0x8, R7 ;  /* 0x00000008ff037819 */ /* 0x000fe40000011407 */
[C---:B------:R-:W-:Y:S01]  /*46070*/  LEA.HI.X.SX32 R7, R8.reuse, R0, 0x1, P5 ;  /* 0x0000000008077211 */ /* 0x040fe200028f0eff */
[----:B------:R-:W-:Y:S01]  /*46080*/  VIADD R8, R8, UR5 ;  /* 0x0000000508087c36 */ /* 0x000fe20008000000 */
[----:B0-----:R-:W-:Y:S01]  /*46090*/  ISETP.LT.AND P0, PT, R70, UR4, !P1 ;  /* 0x0000000446007c0c */ /* 0x001fe2000cf01270 */
[----:B------:R0:W-:Y:S01]  /*460a0*/  @P4 STG.E.U8 desc[UR18][R4.64], R14 ;  /* 0x0000000e04004986 */ /* 0x0001e2000c101112 */
[----:B------:R-:W-:Y:S01]  /*460b0*/  F2FP.SATFINITE.E4M3.F32.PACK_AB_MERGE_C R16, R17, R16, RZ ;  /* 0x000000101110723e */ /* 0x000fe200048070ff */
[----:B------:R-:W1:Y:S02]  /*460c0*/  LDCU UR4, c[0x0][0x39c] ;  /* 0x00007380ff0477ac */ /* 0x000e640008000800 */
[----:B------:R1:W-:Y:S01]  /*460d0*/  @P3 STG.E.U8 desc[UR18][R6.64], R3 ;  /* 0x0000000306003986 */ /* 0x0003e2000c101112 */
[----:B0-----:R-:W-:-:S04]  /*460e0*/  IADD3 R4, P5, PT, R8, R2, RZ ;  /* 0x0000000208047210 */ /* 0x001fc80007fbe0ff */
[C---:B------:R-:W-:Y:S01]  /*460f0*/  LEA.HI.X.SX32 R5, R8.reuse, R0, 0x1, P5 ;  /* 0x0000000008057211 */ /* 0x040fe200028f0eff */
[----:B------:R-:W-:Y:S01]  /*46100*/  VIADD R8, R8, UR5 ;  /* 0x0000000508087c36 */ /* 0x000fe20008000000 */
[----:B-1----:R-:W-:-:S03]  /*46110*/  PRMT R3, R16, 0x9910, RZ ;  /* 0x0000991010037816 */ /* 0x002fc600000000ff */
[----:B------:R0:W-:Y:S01]  /*46120*/  @P0 STG.E.U8 desc[UR18][R4.64], R16 ;  /* 0x0000001004000986 */ /* 0x0001e2000c101112 */
[----:B------:R-:W-:Y:S02]  /*46130*/  F2FP.SATFINITE.E4M3.F32.PACK_AB_MERGE_C R18, R19, R18, RZ ;  /* 0x000000121312723e */ /* 0x000fe400048070ff */
[----:B0-----:R-:W-:-:S04]  /*46140*/  IADD3 R4, P0, PT, R8, R2, RZ ;  /* 0x0000000208047210 */ /* 0x001fc80007f1e0ff */
[----:B------:R-:W-:Y:S02]  /*46150*/  LEA.HI.X.SX32 R5, R8, R0, 0x1, P0 ;  /* 0x0000000008057211 */ /* 0x000fe400000f0eff */
[----:B--2---:R-:W-:Y:S01]  /*46160*/  ISETP.LT.AND P2, PT, R69, UR6, !P1 ;  /* 0x0000000645007c0c */ /* 0x004fe2000cf41270 */
[----:B------:R-:W0:Y:S01]  /*46170*/  LDCU UR6, c[0x0][0x39c] ;  /* 0x00007380ff0677ac */ /* 0x000e220008000800 */
[----:B---3--:R-:W-:Y:S01]  /*46180*/  ISETP.LT.AND P4, PT, R68, UR7, !P1 ;  /* 0x0000000744007c0c */ /* 0x008fe2000cf81270 */
[----:B------:R-:W1:Y:S01]  /*46190*/  LDCU UR7, c[0x0][0x39c] ;  /* 0x00007380ff0777ac */ /* 0x000e620008000800 */
[----:B----4-:R-:W-:Y:S01]  /*461a0*/  ISETP.LT.AND P5, PT, R9, UR10, !P1 ;  /* 0x0000000a09007c0c */ /* 0x010fe2000cfa1270 */
[----:B------:R-:W-:Y:S01]  /*461b0*/  IMAD.MOV.U32 R9, RZ, RZ, R3 ;  /* 0x000000ffff097224 */ /* 0x000fe200078e0003 */
[----:B-----5:R-:W-:Y:S01]  /*461c0*/  ISETP.LT.AND P3, PT, R10, UR9, !P1 ;  /* 0x000000090a007c0c */ /* 0x020fe2000cf61270 */
[----:B------:R-:W-:Y:S01]  /*461d0*/  VIADD R3, R8, UR5 ;  /* 0x0000000508037c36 */ /* 0x000fe20008000000 */
[----:B------:R-:W-:Y:S01]  /*461e0*/  F2FP.SATFINITE.E4M3.F32.PACK_AB_MERGE_C R20, R21, R20, RZ ;  /* 0x000000141514723e */ /* 0x000fe200048070ff */
[----:B------:R-:W2:Y:S03]  /*461f0*/  LDCU UR9, c[0x0][0x39c] ;  /* 0x00007380ff0977ac */ /* 0x000ea60008000800 */
[----:B------:R-:W-:Y:S01]  /*46200*/  IADD3 R6, P0, PT, R3, R2, RZ ;  /* 0x0000000203067210 */ /* 0x000fe20007f1e0ff */
[----:B------:R-:W3:Y:S01]  /*46210*/  LDCU UR10, c[0x0][0x39c] ;  /* 0x00007380ff0a77ac */ /* 0x000ee20008000800 */
[----:B------:R-:W-:-:S02]  /*46220*/  SHF.R.S32.HI R9, RZ, 0x8, R9 ;  /* 0x00000008ff097819 */ /* 0x000fc40000011409 */
[----:B------:R-:W-:-:S03]  /*46230*/  LEA.HI.X.SX32 R7, R3, R0, 0x1, P0 ;  /* 0x0000000003077211 */ /* 0x000fc600000f0eff */
[----:B------:R4:W-:Y:S04]  /*46240*/  @P2 STG.E.U8 desc[UR18][R4.64], R9 ;  /* 0x0000000904002986 */ /* 0x0009e8000c101112 */
[----:B------:R5:W-:Y:S01]  /*46250*/  @P4 STG.E.U8 desc[UR18][R6.64], R18 ;  /* 0x0000001206004986 */ /* 0x000be2000c101112 */
[----:B0-----:R-:W-:Y:S01]  /*46260*/  ISETP.LT.AND P4, PT, R12, UR6, !P1 ;  /* 0x000000060c007c0c */ /* 0x001fe2000cf81270 */
[----:B------:R-:W-:Y:S02]  /*46270*/  VIADD R8, R3, UR5 ;  /* 0x0000000503087c36 */ /* 0x000fe40008000000 */
[----:B------:R-:W2:Y:S01]  /*46280*/  LDL.LU R12, [R1+0x12d0] ;  /* 0x0012d000010c7983 */ /* 0x000ea20000300800 */
[----:B------:R-:W-:Y:S01]  /*46290*/  PRMT R10, R18, 0x9910, RZ ;  /* 0x00009910120a7816 */ /* 0x000fe200000000ff */
[----:B------:R-:W0:Y:S01]  /*462a0*/  LDCU UR6, c[0x0][0x39c] ;  /* 0x00007380ff0677ac */ /* 0x000e220008000800 */
[----:B----4-:R-:W-:Y:S01]  /*462b0*/  IADD3 R4, P2, PT, R8, R2, RZ ;  /* 0x0000000208047210 */ /* 0x010fe20007f5e0ff */
[----:B------:R-:W0:Y:S01]  /*462c0*/  LDL.LU R9, [R1+0x12c8] ;  /* 0x0012c80001097983 */ /* 0x000e220000300800 */
[----:B------:R-:W-:-:S02]  /*462d0*/  SHF.R.S32.HI R10, RZ, 0x8, R10 ;  /* 0x00000008ff0a7819 */ /* 0x000fc4000001140a */
[C---:B------:R-:W-:Y:S01]  /*462e0*/  LEA.HI.X.SX32 R5, R8.reuse, R0, 0x1, P2 ;  /* 0x0000000008057211 */ /* 0x040fe200010f0eff */
[----:B------:R-:W-:Y:S01]  /*462f0*/  VIADD R8, R8, UR5 ;  /* 0x0000000508087c36 */ /* 0x000fe20008000000 */
[----:B------:R-:W-:Y:S01]  /*46300*/  ISETP.LT.AND P0, PT, R13, UR4, !P1 ;  /* 0x000000040d007c0c */ /* 0x000fe2000cf01270 */
[----:B------:R-:W2:Y:S01]  /*46310*/  LDCU UR4, c[0x0][0x39c] ;  /* 0x00007380ff0477ac */ /* 0x000ea20008000800 */
[----:B-----5:R-:W-:Y:S01]  /*46320*/  PRMT R7, R20, 0x9910, RZ ;  /* 0x0000991014077816 */ /* 0x020fe200000000ff */
[----:B------:R4:W-:Y:S01]  /*46330*/  @P3 STG.E.U8 desc[UR18][R4.64], R10 ;  /* 0x0000000a04003986 */ /* 0x0009e2000c101112 */
[----:B------:R-:W-:-:S03]  /*46340*/  VIADD R3, R8, UR5 ;  /* 0x0000000508037c36 */ /* 0x000fc60008000000 */
[----:B------:R-:W5:Y:S01]  /*46350*/  LDL.LU R15, [R1+0xf4c] ;  /* 0x000f4c00010f7983 */ /* 0x000f620000300800 */
[----:B-1----:R-:W-:Y:S01]  /*46360*/  ISETP.LT.AND P2, PT, R11, UR7, !P1 ;  /* 0x000000070b007c0c */ /* 0x002fe2000cf41270 */
[----:B------:R-:W5:Y:S02]  /*46370*/  LDCU UR7, c[0x0][0x39c] ;  /* 0x00007380ff0777ac */ /* 0x000f640008000800 */
[----:B------:R-:W3:Y:S01]  /*46380*/  LDL.LU R14, [R1+0xf50] ;  /* 0x000f5000010e7983 */ /* 0x000ee20000300800 */
[----:B----4-:R-:W-:-:S03]  /*46390*/  IADD3 R4, P3, PT, R8, R2, RZ ;  /* 0x0000000208047210 */ /* 0x010fc60007f7e0ff */
[----:B------:R-:W4:Y:S01]  /*463a0*/  LDL.LU R11, [R1+0x12a0] ;  /* 0x0012a000010b7983 */ /* 0x000f220000300800 */
[----:B------:R-:W-:-:S03]  /*463b0*/  LEA.HI.X.SX32 R5, R8, R0, 0x1, P3 ;  /* 0x0000000008057211 */ /* 0x000fc600018f0eff */
[----:B------:R-:W3:Y:S01]  /*463c0*/  LDL.LU R13, [R1+0x12a8] ;  /* 0x0012a800010d7983 */ /* 0x000ee20000300800 */
[C---:B------:R-:W-:Y:S02]  /*463d0*/  IADD3 R6, P3, PT, R3.reuse, R2, RZ ;  /* 0x0000000203067210 */ /* 0x040fe40007f7e0ff */
[----:B------:R-:W-:Y:S02]  /*463e0*/  SHF.R.S32.HI R8, RZ, 0x8, R7 ;  /* 0x00000008ff087819 */ /* 0x000fe40000011407 */
[C---:B------:R-:W-:Y:S01]  /*463f0*/  LEA.HI.X.SX32 R7, R3.reuse, R0, 0x1, P3 ;  /* 0x0000000003077211 */ /* 0x040fe200018f0eff */
[----:B------:R-:W-:Y:S01]  /*46400*/  VIADD R3, R3, UR5 ;  /* 0x0000000503037c36 */ /* 0x000fe20008000000 */
[----:B------:R1:W-:Y:S04]  /*46410*/  @P5 STG.E.U8 desc[UR18][R4.64], R20 ;  /* 0x0000001404005986 */ /* 0x0003e8000c101112 */
[----:B------:R2:W-:Y:S01]  /*46420*/  @P0 STG.E.U8 desc[UR18][R6.64], R8 ;  /* 0x0000000806000986 */ /* 0x0005e2000c101112 */
[----:B-1----:R-:W-:-:S04]  /*46430*/  IADD3 R4, P0, PT, R3, R2, RZ ;  /* 0x0000000203047210 */ /* 0x002fc80007f1e0ff */
[C---:B------:R-:W-:Y:S02]  /*46440*/  LEA.HI.X.SX32 R5, R3.reuse, R0, 0x1, P0 ;  /* 0x0000000003057211 */ /* 0x040fe400000f0eff */
[----:B--2---:R-:W-:Y:S01]  /*46450*/  ISETP.LT.AND P0, PT, R12, UR4, !P1 ;  /* 0x000000040c007c0c */ /* 0x004fe2000cf01270 */
[----:B------:R-:W-:Y:S01]  /*46460*/  VIADD R8, R3, UR5 ;  /* 0x0000000503087c36 */ /* 0x000fe20008000000 */
[----:B------:R-:W2:Y:S01]  /*46470*/  LDL.LU R12, [R1+0xf58] ;  /* 0x000f5800010c7983 */ /* 0x000ea20000300800 */
[----:B------:R-:W-:Y:S01]  /*46480*/  F2FP.SATFINITE.E4M3.F32.PACK_AB_MERGE_C R22, R23, R22, RZ ;  /* 0x000000161716723e */ /* 0x000fe200048070ff */
[----:B------:R-:W1:Y:S01]  /*46490*/  LDCU UR4, c[0x0][0x39c] ;  /* 0x00007380ff0477ac */ /* 0x000e620008000800 */
[----:B0-----:R-:W-:Y:S01]  /*464a0*/  ISETP.LT.AND P3, PT, R9, UR6, !P1 ;  /* 0x0000000609007c0c */ /* 0x001fe2000cf61270 */
[----:B------:R-:W-:Y:S01]  /*464b0*/  VIADD R9, R8, UR5 ;  /* 0x0000000508097c36 */ /* 0x000fe20008000000 */
[----:B------:R-:W-:Y:S02]  /*464c0*/  PRMT R7, R22, 0x9910, RZ ;  /* 0x0000991016077816 */ /* 0x000fe400000000ff */
[C---:B------:R-:W-:Y:S01]  /*464d0*/  IADD3 R6, P5, PT, R8.reuse, R2, RZ ;  /* 0x0000000208067210 */ /* 0x040fe20007fbe0ff */
[----:B------:R0:W-:Y:S01]  /*464e0*/  @P4 STG.E.U8 desc[UR18][R4.64], R22 ;  /* 0x0000001604004986 */ /* 0x0001e2000c101112 */
[----:B------:R-:W-:Y:S01]  /*464f0*/  SHF.R.S32.HI R3, RZ, 0x8, R7 ;  /* 0x00000008ff037819 */ /* 0x000fe20000011407 */
[----:B------:R-:W2:Y:S01]  /*46500*/  LDCU UR6, c[0x0][0x39c] ;  /* 0x00007380ff0677ac */ /* 0x000ea20008000800 */
[----:B------:R-:W-:Y:S01]  /*46510*/  LEA.HI.X.SX32 R7, R8, R0, 0x1, P5 ;  /* 0x0000000008077211 */ /* 0x000fe200028f0eff */
[----:B------:R-:W4:Y:S01]  /*46520*/  LDL.LU R10, [R1+0xf54] ;  /* 0x000f5400010a7983 */ /* 0x000f220000300800 */
[----:B------:R-:W-:-:S02]  /*46530*/  F2FP.SATFINITE.E4M3.F32.PACK_AB_MERGE_C R25, R25, R24, RZ ;  /* 0x000000181919723e */ /* 0x000fc400048070ff */
[C---:B0-----:R-:W-:Y:S01]  /*46540*/  IADD3 R4, P5, PT, R9.reuse, R2, RZ ;  /* 0x0000000209047210 */ /* 0x041fe20007fbe0ff */
[----:B------:R0:W-:Y:S03]  /*46550*/  @P2 STG.E.U8 desc[UR18][R6.64], R3 ;  /* 0x0000000306002986 */ /* 0x0001e6000c101112 */
[C---:B------:R-:W-:Y:S01]  /*46560*/  LEA.HI.X.SX32 R5, R9.reuse, R0, 0x1, P5 ;  /* 0x0000000009057211 */ /* 0x040fe200028f0eff */
[----:B------:R-:W-:Y:S01]  /*46570*/  VIADD R9, R9, UR5 ;  /* 0x0000000509097c36 */ /* 0x000fe20008000000 */
[----:B------:R-:W-:Y:S01]  /*46580*/  PRMT R8, R25, 0x9910, RZ ;  /* 0x0000991019087816 */ /* 0x000fe200000000ff */
[----:B------:R-:W4:Y:S01]  /*46590*/  LDL.LU R16, [R1+0xf5c] ;  /* 0x000f5c0001107983 */ /* 0x000f220000300800 */
[----:B-----5:R-:W-:Y:S01]  /*465a0*/  ISETP.LT.AND P4, PT, R15, UR7, !P1 ;  /* 0x000000070f007c0c */ /* 0x020fe2000cf81270 */
[----:B------:R-:W5:Y:S02]  /*465b0*/  LDCU UR7, c[0x0][0x39c] ;  /* 0x00007380ff0777ac */ /* 0x000f640008000800 */
[----:B------:R1:W-:Y:S01]  /*465c0*/  @P0 STG.E.U8 desc[UR18][R4.64], R25 ;  /* 0x0000001904000986 */ /* 0x0003e2000c101112 */
[----:B0-----:R-:W-:-:S02]  /*465d0*/  VIADD R7, R9, UR5 ;  /* 0x0000000509077c36 */ /* 0x001fc40008000000 */
[----:B------:R-:W-:Y:S01]  /*465e0*/  IMAD.MOV.U32 R3, RZ, RZ, R8 ;  /* 0x000000ffff037224 */ /* 0x000fe200078e0008 */
[----:B-1----:R-:W-:-:S04]  /*465f0*/  IADD3 R4, P0, PT, R9, R2, RZ ;  /* 0x0000000209047210 */ /* 0x002fc80007f1e0ff */
[----:B------:R-:W-:Y:S02]  /*46600*/  LEA.HI.X.SX32 R5, R9, R0, 0x1, P0 ;  /* 0x0000000009057211 */ /* 0x000fe400000f0eff */
[C---:B------:R-:W-:Y:S02]  /*46610*/  IADD3 R6, P0, PT, R7.reuse, R2, RZ ;  /* 0x0000000207067210 */ /* 0x040fe40007f1e0ff */
[----:B------:R-:W-:Y:S01]  /*46620*/  SHF.R.S32.HI R9, RZ, 0x8, R3 ;  /* 0x00000008ff097819 */ /* 0x000fe20000011403 */
[----:B------:R-:W-:Y:S01]  /*46630*/  VIADD R3, R7, UR5 ;  /* 0x0000000507037c36 */ /* 0x000fe20008000000 */
[----:B------:R-:W-:Y:S02]  /*46640*/  F2FP.SATFINITE.E4M3.F32.PACK_AB_MERGE_C R27, R27, R26, RZ ;  /* 0x0000001a1b1b723e */ /* 0x000fe400048070ff */
[----:B------:R-:W-:Y:S01]  /*46650*/  LEA.HI.X.SX32 R7, R7, R0, 0x1, P0 ;  /* 0x0000000007077211 */ /* 0x000fe200000f0eff */
[----:B------:R0:W-:Y:S04]  /*46660*/  @P3 STG.E.U8 desc[UR18][R4.64], R9 ;  /* 0x0000000904003986 */ /* 0x0001e8000c101112 */
[----:B------:R-:W-:Y:S01]  /*46670*/  @P4 STG.E.U8 desc[UR18][R6.64], R27 ;  /* 0x0000001b06004986 */ /* 0x000fe2000c101112 */
[----:B--2---:R-:W-:Y:S01]  /*46680*/  ISETP.LT.AND P4, PT, R12, UR6, !P1 ;  /* 0x000000060c007c0c */ /* 0x004fe2000cf81270 */
[----:B------:R-:W1:Y:S02]  /*46690*/  LDCU UR6, c[0x0][0x39c] ;  /* 0x00007380ff0677ac */ /* 0x000e640008000800 */
[----:B------:R-:W1:Y:S01]  /*466a0*/  LDL.LU R12, [R1+0xf48] ;  /* 0x000f4800010c7983 */ /* 0x000e620000300800 */
[----:B---3--:R-:W-:-:S02]  /*466b0*/  ISETP.LT.AND P2, PT, R14, UR9, !P1 ;  /* 0x000000090e007c0c */ /* 0x008fc4000cf41270 */
[----:B----4-:R-:W-:Y:S01]  /*466c0*/  ISETP.LT.AND P5, PT, R11, UR10, !P1 ;  /* 0x0000000a0b007c0c */ /* 0x010fe2000cfa1270 */
[----:B------:R-:W2:Y:S01]  /*466d0*/  LDCU UR10, c[0x0][0x39c] ;  /* 0x00007380ff0a77ac */ /* 0x000ea20008000800 */
[----:B------:R-:W-:Y:S02]  /*466e0*/  PRMT R11, R27, 0x9910, RZ ;  /* 0x000099101b0b7816 */ /* 0x000fe400000000ff */
[C---:B0-----:R-:W-:Y:S01]  /*466f0*/  IADD3 R4, P3, PT, R3.reuse, R2, RZ ;  /* 0x0000000203047210 */ /* 0x041fe20007f7e0ff */
[----:B------:R-:W0:Y:S01]  /*46700*/  LDCU UR9, c[0x0][0x39c] ;  /* 0x00007380ff0977ac */ /* 0x000e220008000800 */
[----:B------:R-:W-:Y:S02]  /*46710*/  SHF.R.S32.HI R11, RZ, 0x8, R11 ;  /* 0x00000008ff0b7819 */ /* 0x000fe4000001140b */
[C---:B------:R-:W-:Y:S01]  /*46720*/  LEA.HI.X.SX32 R5, R3.reuse, R0, 0x1, P3 ;  /* 0x0000000003057211 */ /* 0x040fe200018f0eff */
[----:B------:R-:W-:-:S04]  /*46730*/  VIADD R3, R3, UR5 ;  /* 0x0000000503037c36 */ /* 0x000fc80008000000 */
[----:B------:R3:W-:Y:S01]  /*46740*/  @P2 STG.E.U8 desc[UR18][R4.64], R11 ;  /* 0x0000000b04002986 */ /* 0x0007e2000c101112 */
[C---:B------:R-:W-:Y:S01]  /*46750*/  VIADD R9, R3.reuse, UR5 ;  /* 0x0000000503097c36 */ /* 0x040fe20008000000 */
[----:B-----5:R-:W-:Y:S01]  /*46760*/  ISETP.LT.AND P3, PT, R10, UR7, !P1 ;  /* 0x000000070a007c0c */ /* 0x020fe2000cf61270 */
[----:B------:R-:W4:Y:S01]  /*46770*/  LDCU UR7, c[0x0][0x39c] ;  /* 0x00007380ff0777ac */ /* 0x000f220008000800 */
[----:B------:R-:W4:Y:S04]  /*46780*/  LDL.LU R10, [R1+0xf44] ;  /* 0x000f4400010a7983 */ /* 0x000f280000300800 */
[----:B------:R-:W0:Y:S01]  /*46790*/  LDL.LU R15, [R1+0xf40] ;  /* 0x000f4000010f7983 */ /* 0x000e220000300800 */
[----:B---3--:R-:W-:-:S03]  /*467a0*/  IADD3 R4, P2, PT, R3, R2, RZ ;  /* 0x0000000203047210 */ /* 0x008fc60007f5e0ff */
[----:B------:R-:W2:Y:S01]  /*467b0*/  LDL.LU R14, [R1+0x12cc] ;  /* 0x0012cc00010e7983 */ /* 0x000ea20000300800 */
[----:B------:R-:W-:Y:S02]  /*467c0*/  LEA.HI.X.SX32 R5, R3, R0, 0x1, P2 ;  /* 0x0000000003057211 */ /* 0x000fe400010f0eff */
[----:B------:R-:W-:-:S04]  /*467d0*/  IADD3 R6, P2, PT, R9, R2, RZ ;  /* 0x0000000209067210 */ /* 0x000fc80007f5e0ff */
[----:B------:R-:W-:Y:S02]  /*467e0*/  LEA.HI.X.SX32 R7, R9, R0, 0x1, P2 ;  /* 0x0000000009077211 */ /* 0x000fe400010f0eff */
[----:B------:R-:W-:Y:S01]  /*467f0*/  ISETP.LT.AND P0, PT, R13, UR4, !P1 ;  /* 0x000000040d007c0c */ /* 0x000fe2000cf01270 */
[----:B------:R-:W3:Y:S01]  /*46800*/  LDCU UR4, c[0x0][0x39c] ;  /* 0x00007380ff0477ac */ /* 0x000ee20008000800 */
[----:B------:R-:W-:Y:S02]  /*46810*/  F2FP.SATFINITE.E4M3.F32.PACK_AB_MERGE_C R29, R29, R28, RZ ;  /* 0x0000001c1d1d723e */ /* 0x000fe400048070ff */
[----:B-1----:R-:W-:Y:S01]  /*46820*/  ISETP.LT.AND P2, PT, R12, UR6, !P1 ;  /* 0x000000060c007c0c */ /* 0x002fe2000cf41270 */
[----:B------:R-:W-:Y:S01]  /*46830*/  VIADD R9, R9, UR5 ;  /* 0x0000000509097c36 */ /* 0x000fe20008000000 */
[----:B------:R-:W5:Y:S01]  /*46840*/  LDL.LU R12, [R1+0x12d4] ;  /* 0x0012d400010c7983 */ /* 0x000f620000300800 */
[----:B------:R-:W-:Y:S01]  /*46850*/  PRMT R13, R29, 0x9910, RZ ;  /* 0x000099101d0d7816 */ /* 0x000fe200000000ff */
[----:B------:R-:W1:Y:S01]  /*46860*/  LDCU UR6, c[0x0][0x39c] ;  /* 0x00007380ff0677ac */ /* 0x000e620008000800 */
[----:B------:R-:W-:Y:S01]  /*46870*/  VIADD R3, R9, UR5 ;  /* 0x0000000509037c36 */ /* 0x000fe20008000000 */
[----:B------:R3:W-:Y:S01]  /*46880*/  @P5 STG.E.U8 desc[UR18][R4.64], R29 ;  /* 0x0000001d04005986 */ /* 0x0007e2000c101112 */
[----:B------:R-:W-:-:S02]  /*46890*/  SHF.R.S32.HI R13, RZ, 0x8, R13 ;  /* 0x00000008ff0d7819 */ /* 0x000fc4000001140d */
[----:B------:R-:W-:Y:S01]  /*468a0*/  F2FP.SATFINITE.E4M3.F32.PACK_AB_MERGE_C R31, R31, R30, RZ ;  /* 0x0000001e1f1f723e */ /* 0x000fe200048070ff */
[----:B------:R-:W1:Y:S04]  /*468b0*/  LDL.LU R11, [R1+0xf3c] ;  /* 0x000f3c00010b7983 */ /* 0x000e680000300800 */
[----:B------:R0:W-:Y:S01]  /*468c0*/  @P0 STG.E.U8 desc[UR18][R6.64], R13 ;  /* 0x0000000d06000986 */ /* 0x0001e2000c101112 */
[----:B---3--:R-:W-:-:S04]  /*468d0*/  IADD3 R4, P0, PT, R9, R2, RZ ;  /* 0x0000000209047210 */ /* 0x008fc80007f1e0ff */
[----:B------:R-:W-:Y:S02]  /*468e0*/  LEA.HI.X.SX32 R5, R9, R0, 0x1, P0 ;  /* 0x0000000009057211 */ /* 0x000fe400000f0eff */
[C---:B0-----:R-:W-:Y:S02]  /*468f0*/  IADD3 R6, P5, PT, R3.reuse, R2, RZ ;  /* 0x0000000203067210 */ /* 0x041fe40007fbe0ff */
[----:B------:R-:W-:Y:S01]  /*46900*/  ISETP.LT.AND P0, PT, R16, UR4, !P1 ;  /* 0x0000000410007c0c */ /* 0x000fe2000cf01270 */
[----:B------:R0:W-:Y:S01]  /*46910*/  @P4 STG.E.U8 desc[UR18][R4.64], R31 ;  /* 0x0000001f04004986 */ /* 0x0001e2000c101112 */
[C---:B------:R-:W-:Y:S01]  /*46920*/  LEA.HI.X.SX32 R7, R3.reuse, R0, 0x1, P5 ;  /* 0x0000000003077211 */ /* 0x040fe200028f0eff */
[----:B------:R-:W-:Y:S01]  /*46930*/  VIADD R3, R3, UR5 ;  /* 0x0000000503037c36 */ /* 0x000fe20008000000 */
[----:B------:R-:W-:Y:S01]  /*46940*/  PRMT R8, R31, 0x9910, RZ ;  /* 0x000099101f087816 */ /* 0x000fe200000000ff */
[----:B------:R-:W5:Y:S01]  /*46950*/  LDCU UR4, c[0x0][0x39c] ;  /* 0x00007380ff0477ac */ /* 0x000f620008000800 */
[----:B------:R-:W-:-:S02]  /*46960*/  F2FP.SATFINITE.E4M3.F32.PACK_AB_MERGE_C R33, R33, R32, RZ ;  /* 0x000000202121723e */ /* 0x000fc400048070ff */
[----:B------:R-:W-:Y:S02]  /*46970*/  SHF.R.S32.HI R9, RZ, 0x8, R8 ;  /* 0x00000008ff097819 */ /* 0x000fe40000011408 */
[----:B0-----:R-:W-:-:S04]  /*46980*/  IADD3 R4, P5, PT, R3, R2, RZ ;  /* 0x0000000203047210 */ /* 0x001fc80007fbe0ff */
[C---:B------:R-:W-:Y:S01]  /*46990*/  LEA.HI.X.SX32 R5, R3.reuse, R0, 0x1, P5 ;  /* 0x0000000003057211 */ /* 0x040fe200028f0eff */
[----:B------:R-:W-:Y:S01]  /*469a0*/  VIADD R3, R3, UR5 ;  /* 0x0000000503037c36 */ /* 0x000fe20008000000 */
[----:B------:R0:W-:Y:S04]  /*469b0*/  @P3 STG.E.U8 desc[UR18][R6.64], R9 ;  /* 0x0000000906003986 */ /* 0x0001e8000c101112 */
[----:B------:R3:W-:Y:S01]  /*469c0*/  @P0 STG.E.U8 desc[UR18][R4.64], R33 ;  /* 0x0000002104000986 */ /* 0x0007e2000c101112 */
[C---:B0-----:R-:W-:Y:S01]  /*469d0*/  VIADD R7, R3.reuse, UR5 ;  /* 0x0000000503077c36 */ /* 0x041fe20008000000 */
[----:B---3--:R-:W-:-:S04]  /*469e0*/  IADD3 R4, P0, PT, R3, R2, RZ ;  /* 0x0000000203047210 */ /* 0x008fc80007f1e0ff */
[----:B------:R-:W-:Y:S02]  /*469f0*/  LEA.HI.X.SX32 R5, R3, R0, 0x1, P0 ;  /* 0x0000000003057211 */ /* 0x000fe400000f0eff */
[C---:B------:R-:W-:Y:S01]  /*46a00*/  IADD3 R6, P0, PT, R7.reuse, R2, RZ ;  /* 0x0000000207067210 */ /* 0x040fe20007f1e0ff */
[C---:B------:R-:W-:Y:S01]  /*46a10*/  VIADD R3, R7.reuse, UR5 ;  /* 0x0000000507037c36 */ /* 0x040fe20008000000 */
[----:B----4-:R-:W-:Y:S01]  /*46a20*/  ISETP.LT.AND P4, PT, R10, UR7, !P1 ;  /* 0x000000070a007c0c */ /* 0x010fe2000cf81270 */
[----:B------:R-:W0:Y:S01]  /*46a30*/  LDCU UR7, c[0x0][0x39c] ;  /* 0x00007380ff0777ac */ /* 0x000e220008000800 */
[----:B------:R-:W0:Y:S01]  /*46a40*/  LDL.LU R10, [R1+0xf38] ;  /* 0x000f3800010a7983 */ /* 0x000e220000300800 */
[----:B--2---:R-:W-:Y:S02]  /*46a50*/  ISETP.LT.AND P5, PT, R14, UR10, !P1 ;  /* 0x0000000a0e007c0c */ /* 0x004fe4000cfa1270 */
[----:B------:R-:W-:Y:S01]  /*46a60*/  LEA.HI.X.SX32 R7, R7, R0, 0x1, P0 ;  /* 0x0000000007077211 */ /* 0x000fe200000f0eff */
[----:B------:R-:W2:Y:S01]  /*46a70*/  LDL.LU R14, [R1+0xf34] ;  /* 0x000f3400010e7983 */ /* 0x000ea20000300800 */
[----:B------:R-:W-:Y:S01]  /*46a80*/  PRMT R8, R33, 0x9910, RZ ;  /* 0x0000991021087816 */ /* 0x000fe200000000ff */
[----:B------:R-:W3:Y:S01]  /*46a90*/  LDCU UR10, c[0x0][0x39c] ;  /* 0x00007380ff0a77ac */ /* 0x000ee20008000800 */
[----:B-----5:R-:W-:-:S03]  /*46aa0*/  ISETP.LT.AND P0, PT, R12, UR4, !P1 ;  /* 0x000000040c007c0c */ /* 0x020fc6000cf01270 */
[----:B------:R-:W-:Y:S01]  /*46ab0*/  IMAD.MOV.U32 R9, RZ, RZ, R8 ;  /* 0x000000ffff097224 */ /* 0x000fe200078e0008 */
[----:B------:R-:W4:Y:S01]  /*46ac0*/  LDL.LU R12, [R1+0xf30] ;  /* 0x000f3000010c7983 */ /* 0x000f220000300800 */
[----:B------:R-:W-:Y:S01]  /*46ad0*/  ISETP.LT.AND P3, PT, R15, UR9, !P1 ;  /* 0x000000090f007c0c */ /* 0x000fe2000cf61270 */
[----:B------:R-:W2:Y:S02]  /*46ae0*/  LDCU UR4, c[0x0][0x39c] ;  /* 0x00007380ff0477ac */ /* 0x000ea40008000800 */
[----:B------:R-:W-:Y:S01]  /*46af0*/  SHF.R.S32.HI R9, RZ, 0x8, R9 ;  /* 0x00000008ff097819 */ /* 0x000fe20000011409 */
[----:B------:R-:W5:Y:S01]  /*46b00*/  LDL.LU R18, [R1+0xf2c] ;  /* 0x000f2c0001127983 */ /* 0x000f620000300800 */
[----:B------:R-:W-:Y:S01]  /*46b10*/  F2FP.SATFINITE.E4M3.F32.PACK_AB_MERGE_C R35, R35, R34, RZ ;  /* 0x000000222323723e */ /* 0x000fe200048070ff */
[----:B------:R-:W0:Y:S02]  /*46b20*/  LDCU UR9, c[0x0][0x39c] ;  /* 0x00007380ff0977ac */ /* 0x000e240008000800 */
[----:B------:R1:W-:Y:S01]  /*46b30*/  @P2 STG.E.U8 desc[UR18][R4.64], R9 ;  /* 0x0000000904002986 */ /* 0x0003e2000c101112 */
[----:B------:R-:W-:-:S02]  /*46b40*/  PRMT R13, R35, 0x9910, RZ ;  /* 0x00009910230d7816 */ /* 0x000fc400000000ff */
[----:B------:R-:W-:Y:S01]  /*46b50*/  F2FP.SATFINITE.E4M3.F32.PACK_AB_MERGE_C R37, R37, R36, RZ ;  /* 0x000000242525723e */ /* 0x000fe200048070ff */
[----:B------:R-:W3:Y:S01]  /*46b60*/  LDL.LU R17, [R1+0xf28] ;  /* 0x000f280001117983 */ /* 0x000ee20000300800 */
[----:B------:R-:W-:Y:S02]  /*46b70*/  SHF.R.S32.HI R13, RZ, 0x8, R13 ;  /* 0x00000008ff0d7819 */ /* 0x000fe4000001140d */
[C---:B-1----:R-:W-:Y:S01]  /*46b80*/  IADD3 R4, P2, PT, R3.reuse, R2, RZ ;  /* 0x0000000203047210 */ /* 0x042fe20007f5e0ff */
[----:B------:R1:W-:Y:S03]  /*46b90*/  @P4 STG.E.U8 desc[UR18][R6.64], R35 ;  /* 0x0000002306004986 */ /* 0x0003e6000c101112 */
[C---:B------:R-:W-:Y:S01]  /*46ba0*/  LEA.HI.X.SX32 R5, R3.reuse, R0, 0x1, P2 ;  /* 0x0000000003057211 */ /* 0x040fe200010f0eff */
[----:B------:R-:W-:Y:S01]  /*46bb0*/  VIADD R3, R3, UR5 ;  /* 0x0000000503037c36 */ /* 0x000fe20008000000 */
[----:B------:R-:W-:Y:S01]  /*46bc0*/  ISETP.LT.AND P4, PT, R11, UR6, !P1 ;  /* 0x000000060b007c0c */ /* 0x000fe2000cf81270 */
[----:B------:R-:W4:Y:S01]  /*46bd0*/  LDCU UR6, c[0x0][0x39c] ;  /* 0x00007380ff0677ac */ /* 0x000f220008000800 */
[----:B------:R-:W-:Y:S01]  /*46be0*/  PRMT R15, R37, 0x9910, RZ ;  /* 0x00009910250f7816 */ /* 0x000fe200000000ff */
[----:B------:R1:W-:Y:S01]  /*46bf0*/  @P3 STG.E.U8 desc[UR18][R4.64], R13 ;  /* 0x0000000d04003986 */ /* 0x0003e2000c101112 */
[C---:B------:R-:W-:Y:S01]  /*46c00*/  IADD3 R8, P3, PT, R3.reuse, R2, RZ ;  /* 0x0000000203087210 */ /* 0x040fe20007f7e0ff */
[----:B------:R-:W-:-:S02]  /*46c10*/  VIADD R11, R3, UR5 ;  /* 0x00000005030b7c36 */ /* 0x000fc40008000000 */
[----:B------:R-:W3:Y:S01]  /*46c20*/  LDL.LU R16, [R1+0x1280] ;  /* 0x0012800001107983 */ /* 0x000ee20000300800 */
[----:B------:R-:W-:Y:S02]  /*46c30*/  LEA.HI.X.SX32 R9, R3, R0, 0x1, P3 ;  /* 0x0000000003097211 */ /* 0x000fe400018f0eff */
[C---:B-1----:R-:W-:Y:S02]  /*46c40*/  IADD3 R6, P3, PT, R11.reuse, R2, RZ ;  /* 0x000000020b067210 */ /* 0x042fe40007f7e0ff */
[----:B------:R-:W-:Y:S02]  /*46c50*/  SHF.R.S32.HI R15, RZ, 0x8, R15 ;  /* 0x00000008ff0f7819 */ /* 0x000fe4000001140f */
[C---:B------:R-:W-:Y:S01]  /*46c60*/  LEA.HI.X.SX32 R7, R11.reuse, R0, 0x1, P3 ;  /* 0x000000000b077211 */ /* 0x040fe200018f0eff */
[----:B------:R-:W-:Y:S01]  /*46c70*/  VIADD R11, R11, UR5 ;  /* 0x000000050b0b7c36 */ /* 0x000fe20008000000 */
[----:B------:R1:W-:Y:S04]  /*46c80*/  @P5 STG.E.U8 desc[UR18][R8.64], R37 ;  /* 0x0000002508005986 */ /* 0x0003e8000c101112 */
[----:B------:R0:W-:Y:S01]  /*46c90*/  @P0 STG.E.U8 desc[UR18][R6.64], R15 ;  /* 0x0000000f06000986 */ /* 0x0001e2000c101112 */
[----:B------:R-:W-:-:S04]  /*46ca0*/  IADD3 R4, P0, PT, R11, R2, RZ ;  /* 0x000000020b047210 */ /* 0x000fc80007f1e0ff */
[C---:B------:R-:W-:Y:S02]  /*46cb0*/  LEA.HI.X.SX32 R5, R11.reuse, R0, 0x1, P0 ;  /* 0x000000000b057211 */ /* 0x040fe400000f0eff */
[----:B--2---:R-:W-:Y:S02]  /*46cc0*/  ISETP.LT.AND P0, PT, R14, UR4, !P1 ;  /* 0x000000040e007c0c */ /* 0x004fe4000cf01270 */
[----:B----4-:R-:W-:Y:S01]  /*46cd0*/  ISETP.LT.AND P3, PT, R12, UR6, !P1 ;  /* 0x000000060c007c0c */ /* 0x010fe2000cf61270 */
[----:B------:R-:W2:Y:S01]  /*46ce0*/  LDL.LU R14, [R1+0x1278] ;  /* 0x00127800010e7983 */ /* 0x000ea20000300800 */
[----:B------:R-:W-:Y:S01]  /*46cf0*/  VIADD R3, R11, UR5 ;  /* 0x000000050b037c36 */ /* 0x000fe20008000000 */
[----:B0-----:R-:W-:Y:S01]  /*46d00*/  ISETP.LT.AND P2, PT, R10, UR7, !P1 ;  /* 0x000000070a007c0c */ /* 0x001fe2000cf41270 */
[----:B------:R-:W5:Y:S01]  /*46d10*/  LDCU UR7, c[0x0][0x39c] ;  /* 0x00007380ff0777ac */ /* 0x000f620008000800 */
[----:B------:R-:W4:Y:S02]  /*46d20*/  LDL.LU R12, [R1+0xf24] ;  /* 0x000f2400010c7983 */ /* 0x000f240000300800 */
[----:B-1----:R-:W-:Y:S01]  /*46d30*/  IADD3 R8, P5, PT, R3, R2, RZ ;  /* 0x0000000203087210 */ /* 0x002fe20007fbe0ff */
[----:B------:R-:W2:Y:S01]  /*46d40*/  LDCU UR4, c[0x0][0x39c] ;  /* 0x00007380ff0477ac */ /* 0x000ea20008000800 */
[----:B------:R-:W-:-:S02]  /*46d50*/  F2FP.SATFINITE.E4M3.F32.PACK_AB_MERGE_C R39, R39, R38, RZ ;  /* 0x000000262727723e */ /* 0x000fc400048070ff */
[C---:B------:R-:W-:Y:S01]  /*46d60*/  LEA.HI.X.SX32 R9, R3.reuse, R0, 0x1, P5 ;  /* 0x0000000003097211 */ /* 0x040fe200028f0eff */
[----:B------:R-:W-:Y:S01]  /*46d70*/  VIADD R3, R3, UR5 ;  /* 0x0000000503037c36 */ /* 0x000fe20008000000 */
[----:B------:R-:W-:Y:S01]  /*46d80*/  PRMT R10, R39, 0x9910, RZ ;  /* 0x00009910270a7816 */ /* 0x000fe200000000ff */
[----:B------:R-:W4:Y:S03]  /*46d90*/  LDCU UR6, c[0x0][0x39c] ;  /* 0x00007380ff0677ac */ /* 0x000f260008000800 */
[----:B------:R-:W-:Y:S02]  /*46da0*/  IADD3 R6, P5, PT, R3, R2, RZ ;  /* 0x0000000203067210 */ /* 0x000fe40007fbe0ff */
[----:B------:R-:W-:Y:S02]  /*46db0*/  SHF.R.S32.HI R11, RZ, 0x8, R10 ;  /* 0x00000008ff0b7819 */ /* 0x000fe4000001140a */
[----:B------:R-:W-:Y:S01]  /*46dc0*/  F2FP.SATFINITE.E4M3.F32.PACK_AB_MERGE_C R41, R41, R40, RZ ;  /* 0x000000282929723e */ /* 0x000fe200048070ff */
[----:B------:R0:W-:Y:S01]  /*46dd0*/  @P4 STG.E.U8 desc[UR18][R4.64], R39 ;  /* 0x0000002704004986 */ /* 0x0001e2000c101112 */
[C---:B------:R-:W-:Y:S01]  /*46de0*/  LEA.HI.X.SX32 R7, R3.reuse, R0, 0x1, P5 ;  /* 0x0000000003077211 */ /* 0x040fe200028f0eff */
[----:B------:R-:W-:-:S02]  /*46df0*/  VIADD R3, R3, UR5 ;  /* 0x0000000503037c36 */ /* 0x000fc40008000000 */
[----:B------:R1:W-:Y:S01]  /*46e00*/  @P2 STG.E.U8 desc[UR18][R8.64], R11 ;  /* 0x0000000b08002986 */ /* 0x0003e2000c101112 */
[----:B-----5:R-:W-:Y:S01]  /*46e10*/  ISETP.LT.AND P4, PT, R18, UR7, !P1 ;  /* 0x0000000712007c0c */ /* 0x020fe2000cf81270 */
[----:B------:R-:W5:Y:S02]  /*46e20*/  LDCU UR7, c[0x0][0x39c] ;  /* 0x00007380ff0777ac */ /* 0x000f640008000800 */
[----:B------:R2:W-:Y:S01]  /*46e30*/  @P0 STG.E.U8 desc[UR18][R6.64], R41 ;  /* 0x0000002906000986 */ /* 0x0005e2000c101112 */
[----:B0-----:R-:W-:-:S03]  /*46e40*/  PRMT R5, R41, 0x9910, RZ ;  /* 0x0000991029057816 */ /* 0x001fc600000000ff */
[----:B------:R-:W5:Y:S01]  /*46e50*/  LDL.LU R10, [R1+0xf1c] ;  /* 0x000f1c00010a7983 */ /* 0x000f620000300800 */
[C---:B------:R-:W-:Y:S01]  /*46e60*/  IADD3 R4, P0, PT, R3.reuse, R2, RZ ;  /* 0x0000000203047210 */ /* 0x040fe20007f1e0ff */
[C---:B-1----:R-:W-:Y:S02]  /*46e70*/  VIADD R9, R3.reuse, UR5 ;  /* 0x0000000503097c36 */ /* 0x042fe40008000000 */
[----:B------:R-:W-:Y:S01]  /*46e80*/  IMAD.MOV.U32 R11, RZ, RZ, R5 ;  /* 0x000000ffff0b7224 */ /* 0x000fe200078e0005 */
[----:B------:R-:W-:Y:S02]  /*46e90*/  LEA.HI.X.SX32 R5, R3, R0, 0x1, P0 ;  /* 0x0000000003057211 */ /* 0x000fe400000f0eff */
[C---:B------:R-:W-:Y:S01]  /*46ea0*/  IADD3 R8, P0, PT, R9.reuse, R2, RZ ;  /* 0x0000000209087210 */ /* 0x040fe20007f1e0ff */
[----:B------:R-:W-:Y:S01]  /*46eb0*/  VIADD R3, R9, UR5 ;  /* 0x0000000509037c36 */ /* 0x000fe20008000000 */
[----:B------:R-:W-:Y:S02]  /*46ec0*/  SHF.R.S32.HI R11, RZ, 0x8, R11 ;  /* 0x00000008ff0b7819 */ /* 0x000fe4000001140b */
[----:B------:R-:W-:-:S02]  /*46ed0*/  F2FP.SATFINITE.E4M3.F32.PACK_AB_MERGE_C R43, R43, R42, RZ ;  /* 0x0000002a2b2b723e */ /* 0x000fc400048070ff */
[----:B------:R-:W-:Y:S01]  /*46ee0*/  LEA.HI.X.SX32 R9, R9, R0, 0x1, P0 ;  /* 0x0000000009097211 */ /* 0x000fe200000f0eff */
[----:B------:R0:W-:Y:S04]  /*46ef0*/  @P3 STG.E.U8 desc[UR18][R4.64], R11 ;  /* 0x0000000b04003986 */ /* 0x0001e8000c101112 */
[----:B------:R1:W-:Y:S01]  /*46f00*/  @P4 STG.E.U8 desc[UR18][R8.64], R43 ;  /* 0x0000002b08004986 */ /* 0x0003e2000c101112 */
[----:B--2---:R-:W-:Y:S01]  /*46f10*/  ISETP.LT.AND P0, PT, R14, UR4, !P1 ;  /* 0x000000040e007c0c */ /* 0x004fe2000cf01270 */
[----:B------:R-:W2:Y:S02]  /*46f20*/  LDCU UR4, c[0x0][0x39c] ;  /* 0x00007380ff0477ac */ /* 0x000ea40008000800 */
[----:B------:R-:W2:Y:S01]  /*46f30*/  LDL.LU R14, [R1+0xf18] ;  /* 0x000f1800010e7983 */ /* 0x000ea20000300800 */
[----:B----4-:R-:W-:Y:S01]  /*46f40*/  ISETP.LT.AND P4, PT, R12, UR6, !P1 ;  /* 0x000000060c007c0c */ /* 0x010fe2000cf81270 */
[----:B------:R-:W4:Y:S02]  /*46f50*/  LDCU UR6, c[0x0][0x39c] ;  /* 0x00007380ff0677ac */ /* 0x000f240008000800 */
[----:B------:R-:W4:Y:S01]  /*46f60*/  LDL.LU R12, [R1+0xf14] ;  /* 0x000f1400010c7983 */ /* 0x000f220000300800 */
[----:B---3--:R-:W-:-:S02]  /*46f70*/  ISETP.LT.AND P2, PT, R17, UR9, !P1 ;  /* 0x0000000911007c0c */ /* 0x008fc4000cf41270 */
[----:B------:R-:W-:Y:S01]  /*46f80*/  PRMT R13, R43, 0x9910, RZ ;  /* 0x000099102b0d7816 */ /* 0x000fe200000000ff */
[----:B------:R-:W3:Y:S01]  /*46f90*/  LDL.LU R18, [R1+0xf10] ;  /* 0x000f100001127983 */ /* 0x000ee20000300800 */
[C---:B------:R-:W-:Y:S01]  /*46fa0*/  IADD3 R6, P3, PT, R3.reuse, R2, RZ ;  /* 0x0000000203067210 */ /* 0x040fe20007f7e0ff */
[----:B------:R-:W2:Y:S01]  /*46fb0*/  LDCU UR9, c[0x0][0x39c] ;  /* 0x00007380ff0977ac */ /* 0x000ea20008000800 */
[----:B------:R-:W-:Y:S01]  /*46fc0*/  SHF.R.S32.HI R13, RZ, 0x8, R13 ;  /* 0x00000008ff0d7819 */ /* 0x000fe2000001140d */
[----:B------:R-:W3:Y:S01]  /*46fd0*/  LDL.LU R17, [R1+0xee4] ;  /* 0x000ee40001117983 */ /* 0x000ee20000300800 */
[C---:B------:R-:W-:Y:S01]  /*46fe0*/  LEA.HI.X.SX32 R7, R3.reuse, R0, 0x1, P3 ;  /* 0x0000000003077211 */ /* 0x040fe200018f0eff */
[----:B------:R-:W-:Y:S01]  /*46ff0*/  VIADD R3, R3, UR5 ;  /* 0x0000000503037c36 */ /* 0x000fe20008000000 */
[----:B------:R-:W-:Y:S01]  /*47000*/  ISETP.LT.AND P5, PT, R16, UR10, !P1 ;  /* 0x0000000a10007c0c */ /* 0x000fe2000cfa1270 */
[----:B------:R-:W2:Y:S01]  /*47010*/  LDCU UR10, c[0x0][0x39c] ;  /* 0x00007380ff0a77ac */ /* 0x000ea20008000800 */
[----:B------:R-:W-:Y:S01]  /*47020*/  F2FP.SATFINITE.E4M3.F32.PACK_AB_MERGE_C R45, R45, R44, RZ ;  /* 0x0000002c2d2d723e */ /* 0x000fe200048070ff */
[----:B------:R5:W-:Y:S01]  /*47030*/  @P2 STG.E.U8 desc[UR18][R6.64], R13 ;  /* 0x0000000d06002986 */ /* 0x000be2000c101112 */
[C---:B0-----:R-:W-:Y:S01]  /*47040*/  IADD3 R4, P2, PT, R3.reuse, R2, RZ ;  /* 0x0000000203047210 */ /* 0x041fe20007f5e0ff */
[----:B------:R-:W-:Y:S01]  /*47050*/  VIADD R11, R3, UR5 ;  /* 0x00000005030b7c36 */ /* 0x000fe20008000000 */
[----:B------:R-:W-:Y:S01]  /*47060*/  PRMT R15, R45, 0x9910, RZ ;  /* 0x000099102d0f7816 */ /* 0x000fe200000000ff */
[----:B------:R-:W3:Y:S01]  /*47070*/  LDL.LU R16, [R1+0x125c] ;  /* 0x00125c0001107983 */ /* 0x000ee20000300800 */
[----:B------:R-:W-:-:S02]  /*47080*/  LEA.HI.X.SX32 R5, R3, R0, 0x1, P2 ;  /* 0x0000000003057211 */ /* 0x000fc400010f0eff */
[C---:B-1----:R-:W-:Y:S02]  /*47090*/  IADD3 R8, P2, PT, R11.reuse, R2, RZ ;  /* 0x000000020b087210 */ /* 0x042fe40007f5e0ff */
[----:B------:R-:W-:Y:S02]  /*470a0*/  SHF.R.S32.HI R15, RZ, 0x8, R15 ;  /* 0x00000008ff0f7819 */ /* 0x000fe4000001140f */
[C---:B------:R-:W-:Y:S01]  /*470b0*/  LEA.HI.X.SX32 R9, R11.reuse, R0, 0x1, P2 ;  /* 0x000000000b097211 */ /* 0x040fe200010f0eff */
[----:B------:R-:W-:Y:S01]  /*470c0*/  VIADD R11, R11, UR5 ;  /* 0x000000050b0b7c36 */ /* 0x000fe20008000000 */
[----:B------:R0:W-:Y:S04]  /*470d0*/  @P5 STG.E.U8 desc[UR18][R4.64], R45 ;  /* 0x0000002d04005986 */ /* 0x0001e8000c101112 */
[----:B------:R1:W-:Y:S01]  /*470e0*/  @P0 STG.E.U8 desc[UR18][R8.64], R15 ;  /* 0x0000000f08000986 */ /* 0x0003e2000c101112 */
[----:B-----5:R-:W-:-:S04]  /*470f0*/  IADD3 R6, P0, PT, R11, R2, RZ ;  /* 0x000000020b067210 */ /* 0x020fc80007f1e0ff */
[C---:B------:R-:W-:Y:S02]  /*47100*/  LEA.HI.X.SX32 R7, R11.reuse, R0, 0x1, P0 ;  /* 0x000000000b077211 */ /* 0x040fe400000f0eff */
[----:B--2---:R-:W-:Y:S02]  /*47110*/  ISETP.LT.AND P0, PT, R14, UR4, !P1 ;  /* 0x000000040e007c0c */ /* 0x004fe4000cf01270 */
[----:B----4-:R-:W-:Y:S01]  /*47120*/  ISETP.LT.AND P2, PT, R12, UR6, !P1 ;  /* 0x000000060c007c0c */ /* 0x010fe2000cf41270 */
[----:B------:R-:W2:Y:S01]  /*47130*/  LDL.LU R14, [R1+0x1214] ;  /* 0x00121400010e7983 */ /* 0x000ea20000300800 */
[----:B------:R-:W-:Y:S01]  /*47140*/  VIADD R3, R11, UR5 ;  /* 0x000000050b037c36 */ /* 0x000fe20008000000 */
[----:B------:R-:W-:Y:S01]  /*47150*/  ISETP.LT.AND P3, PT, R10, UR7, !P1 ;  /* 0x000000070a007c0c */ /* 0x000fe2000cf61270 */
[----:B------:R-:W3:Y:S01]  /*47160*/  LDCU UR7, c[0x0][0x39c] ;  /* 0x00007380ff0777ac */ /* 0x000ee20008000800 */
[----:B------:R-:W4:Y:S02]  /*47170*/  LDL.LU R12, [R1+0xf0c] ;  /* 0x000f0c00010c7983 */ /* 0x000f240000300800 */
[----:B0-----:R-:W-:Y:S01]  /*47180*/  IADD3 R4, P5, PT, R3, R2, RZ ;  /* 0x0000000203047210 */ /* 0x001fe20007fbe0ff */
[----:B------:R-:W2:Y:S01]  /*47190*/  LDCU UR4, c[0x0][0x39c] ;  /* 0x00007380ff0477ac */ /* 0x000ea20008000800 */
[----:B------:R-:W-:-:S02]  /*471a0*/  F2FP.SATFINITE.E4M3.F32.PACK_AB_MERGE_C R47, R47, R46, RZ ;  /* 0x0000002e2f2f723e */ /* 0x000fc400048070ff */
[C---:B------:R-:W-:Y:S01]  /*471b0*/  LEA.HI.X.SX32 R5, R3.reuse, R0, 0x1, P5 ;  /* 0x0000000003057211 */ /* 0x040fe200028f0eff */
[----:B------:R-:W-:Y:S01]  /*471c0*/  VIADD R3, R3, UR5 ;  /* 0x0000000503037c36 */ /* 0x000fe20008000000 */
[----:B------:R-:W-:Y:S01]  /*471d0*/  PRMT R10, R47, 0x9910, RZ ;  /* 0x000099102f0a7816 */ /* 0x000fe200000000ff */
[----:B------:R-:W4:Y:S03]  /*471e0*/  LDCU UR6, c[0x0][0x39c] ;  /* 0x00007380ff0677ac */ /* 0x000f260008000800 */
[----:B-1----:R-:W-:Y:S02]  /*471f0*/  IADD3 R8, P5, PT, R3, R2, RZ ;  /* 0x0000000203087210 */ /* 0x002fe40007fbe0ff */
[----:B------:R-:W-:Y:S02]  /*47200*/  SHF.R.S32.HI R11, RZ, 0x8, R10 ;  /* 0x00000008ff0b7819 */ /* 0x000fe4000001140a */
[----:B------:R-:W-:Y:S01]  /*47210*/  F2FP.SATFINITE.E4M3.F32.PACK_AB_MERGE_C R49, R49, R48, RZ ;  /* 0x000000303131723e */ /* 0x000fe200048070ff */
[----:B------:R0:W-:Y:S01]  /*47220*/  @P4 STG.E.U8 desc[UR18][R6.64], R47 ;  /* 0x0000002f06004986 */ /* 0x0001e2000c101112 */
[C---:B------:R-:W-:Y:S01]  /*47230*/  LEA.HI.X.SX32 R9, R3.reuse, R0, 0x1, P5 ;  /* 0x0000000003097211 */ /* 0x040fe200028f0eff */
[----:B------:R-:W-:-:S02]  /*47240*/  VIADD R3, R3, UR5 ;  /* 0x0000000503037c36 */ /* 0x000fc40008000000 */
[----:B------:R1:W-:Y:S01]  /*47250*/  @P3 STG.E.U8 desc[UR18][R4.64], R11 ;  /* 0x0000000b04003986 */ /* 0x0003e2000c101112 */
[----:B---3--:R-:W-:Y:S01]  /*47260*/  ISETP.LT.AND P4, PT, R18, UR7, !P1 ;  /* 0x0000000712007c0c */ /* 0x008fe2000cf81270 */
[----:B------:R-:W3:Y:S02]  /*47270*/  LDCU UR7, c[0x0][0x39c] ;  /* 0x00007380ff0777ac */ /* 0x000ee40008000800 */
[----:B------:R5:W-:Y:S01]  /*47280*/  @P0 STG.E.U8 desc[UR18][R8.64], R49 ;  /* 0x0000003108000986 */ /* 0x000be2000c101112 */
[----:B0-----:R-:W-:Y:S01]  /*47290*/  PRMT R6, R49, 0x9910, RZ ;  /* 0x0000991031067816 */ /* 0x001fe200000000ff */
[----:B------:R-:W-:Y:S01]  /*472a0*/  VIADD R7, R3, UR5 ;  /* 0x0000000503077c36 */ /* 0x000fe20008000000 */
[----:B------:R-:W-:Y:S01]  /*472b0*/  F2FP.SATFINITE.E4M3.F32.PACK_AB_MERGE_C R51, R51, R50, RZ ;  /* 0x000000323333723e */ /* 0x000fe200048070ff */
[----:B------:R-:W3:Y:S01]  /*472c0*/  LDL.LU R10, [R1+0xf08] ;  /* 0x000f0800010a7983 */ /* 0x000ee20000300800 */
[----:B-1----:R-:W-:Y:S01]  /*472d0*/  IADD3 R4, P0, PT, R3, R2, RZ ;  /* 0x0000000203047210 */ /* 0x002fe20007f1e0ff */
[----:B------:R-:W-:-:S03]  /*472e0*/  IMAD.MOV.U32 R11, RZ, RZ, R6 ;  /* 0x000000ffff0b7224 */ /* 0x000fc600078e0006 */
[----:B------:R-:W-:Y:S02]  /*472f0*/  LEA.HI.X.SX32 R5, R3, R0, 0x1, P0 ;  /* 0x0000000003057211 */ /* 0x000fe400000f0eff */
[C---:B------:R-:W-:Y:S01]  /*47300*/  IADD3 R6, P0, PT, R7.reuse, R2, RZ ;  /* 0x0000000207067210 */ /* 0x040fe20007f1e0ff */
[C---:B------:R-:W-:Y:S01]  /*47310*/  VIADD R3, R7.reuse, UR5 ;  /* 0x0000000507037c36 */ /* 0x040fe20008000000 */
[----:B------:R-:W-:Y:S02]  /*47320*/  SHF.R.S32.HI R11, RZ, 0x8, R11 ;  /* 0x00000008ff0b7819 */ /* 0x000fe4000001140b */
[----:B------:R-:W-:-:S03]  /*47330*/  LEA.HI.X.SX32 R7, R7, R0, 0x1, P0 ;  /* 0x0000000007077211 */ /* 0x000fc600000f0eff */
        /* <DEDUP_REMOVED lines=8> */
[----:B------:R-:W-:-:S02]  /*473c0*/  ISETP.LT.AND P3, PT, R17, UR9, !P1 ;  /* 0x0000000911007c0c */ /* 0x000fc4000cf61270 */
[----:B------:R-:W-:Y:S01]  /*473d0*/  PRMT R13, R51, 0x9910, RZ ;  /* 0x00009910330d7816 */ /* 0x000fe200000000ff */
[----:B------:R-:W3:Y:S01]  /*473e0*/  LDL.LU R18, [R1+0xefc] ;  /* 0x000efc0001127983 */ /* 0x000ee20000300800 */
[C---:B-----5:R-:W-:Y:S01]  /*473f0*/  IADD3 R8, P2, PT, R3.reuse, R2, RZ ;  /* 0x0000000203087210 */ /* 0x060fe20007f5e0ff */
[----:B------:R-:W5:Y:S01]  /*47400*/  LDCU UR9, c[0x0][0x39c] ;  /* 0x00007380ff0977ac */ /* 0x000f620008000800 */
[----:B------:R-:W-:Y:S01]  /*47410*/  SHF.R.S32.HI R13, RZ, 0x8, R13 ;  /* 0x00000008ff0d7819 */ /* 0x000fe2000001140d */
[----:B------:R-:W5:Y:S01]  /*47420*/  LDL.LU R17, [R1+0xee0] ;  /* 0x000ee00001117983 */ /* 0x000f620000300800 */
        /* <DEDUP_REMOVED lines=9> */
[----:B------:R-:W5:Y:S01]  /*474c0*/  LDL.LU R16, [R1+0x1204] ;  /* 0x0012040001107983 */ /* 0x000f620000300800 */
[----:B------:R-:W-:-:S02]  /*474d0*/  LEA.HI.X.SX32 R5, R3, R0, 0x1, P3 ;  /* 0x0000000003057211 */ /* 0x000fc400018f0eff */
        /* <DEDUP_REMOVED lines=8> */
[----:B----4-:R-:W-:Y:S01]  /*47560*/  ISETP.LT.AND P3, PT, R12, UR6, !P1 ;  /* 0x000000060c007c0c */ /* 0x010fe2000cf61270 */
[----:B------:R-:W-:Y:S01]  /*47570*/  VIADD R3, R11, UR5 ;  /* 0x000000050b037c36 */ /* 0x000fe20008000000 */
[----:B------:R-:W4:Y:S01]  /*47580*/  LDL.LU R12, [R1+0x11a0] ;  /* 0x0011a000010c7983 */ /* 0x000f220000300800 */
[----:B--2---:R-:W-:Y:S01]  /*47590*/  ISETP.LT.AND P0, PT, R14, UR4, !P1 ;  /* 0x000000040e007c0c */ /* 0x004fe2000cf01270 */
[----:B------:R-:W4:Y:S02]  /*475a0*/  LDCU UR4, c[0x0][0x39c] ;  /* 0x00007380ff0477ac */ /* 0x000f240008000800 */
[----:B------:R-:W2:Y:S01]  /*475b0*/  LDL.LU R14, [R1+0xef8] ;  /* 0x000ef800010e7983 */ /* 0x000ea20000300800 */
[----:B0-----:R-:W-:Y:S01]  /*475c0*/  IADD3 R4, P5, PT, R3, R2, RZ ;  /* 0x0000000203047210 */ /* 0x001fe20007fbe0ff */
[----:B------:R-:W2:Y:S01]  /*475d0*/  LDCU UR6, c[0x0][0x39c] ;  /* 0x00007380ff0677ac */ /* 0x000ea20008000800 */
[----:B---3--:R-:W-:-:S02]  /*475e0*/  ISETP.LT.AND P2, PT, R10, UR7, !P1 ;  /* 0x000000070a007c0c */ /* 0x008fc4000cf41270 */
[C---:B------:R-:W-:Y:S01]  /*475f0*/  LEA.HI.X.SX32 R5, R3.reuse, R0, 0x1, P5 ;  /* 0x0000000003057211 */ /* 0x040fe200028f0eff */
[----:B------:R-:W-:Y:S01]  /*47600*/  VIADD R3, R3, UR5 ;  /* 0x0000000503037c36 */ /* 0x000fe20008000000 */
[----:B------:R-:W-:Y:S01]  /*47610*/  F2FP.SATFINITE.E4M3.F32.PACK_AB_MERGE_C R55, R55, R54, RZ ;  /* 0x000000363737723e */ /* 0x000fe200048070ff */
[----:B------:R-:W0:Y:S03]  /*47620*/  LDCU UR7, c[0x0][0x39c] ;  /* 0x00007380ff0777ac */ /* 0x000e260008000800 */
[----:B------:R-:W-:Y:S02]  /*47630*/  PRMT R10, R55, 0x9910, RZ ;  /* 0x00009910370a7816 */ /* 0x000fe400000000ff */
[----:B-1----:R-:W-:Y:S02]  /*47640*/  IADD3 R6, P5, PT, R3, R2, RZ ;  /* 0x0000000203067210 */ /* 0x002fe40007fbe0ff */
[----:B------:R-:W-:-:S02]  /*47650*/  SHF.R.S32.HI R11, RZ, 0x8, R10 ;  /* 0x00000008ff0b7819 */ /* 0x000fc4000001140a */
[----:B------:R-:W-:Y:S01]  /*47660*/  F2FP.SATFINITE.E4M3.F32.PACK_AB_MERGE_C R57, R57, R56, RZ ;  /* 0x000000383939723e */ /* 0x000fe200048070ff */
[----:B------:R1:W-:Y:S01]  /*47670*/  @P4 STG.E.U8 desc[UR18][R8.64], R55 ;  /* 0x0000003708004986 */ /* 0x0003e2000c101112 */
[C---:B------:R-:W-:Y:S01]  /*47680*/  LEA.HI.X.SX32 R7, R3.reuse, R0, 0x1, P5 ;  /* 0x0000000003077211 */ /* 0x040fe200028f0eff */
[----:B------:R-:W-:Y:S02]  /*47690*/  VIADD R3, R3, UR5 ;  /* 0x0000000503037c36 */ /* 0x000fe40008000000 */
[----:B------:R3:W-:Y:S04]  /*476a0*/  @P2 STG.E.U8 desc[UR18][R4.64], R11 ;  /* 0x0000000b04002986 */ /* 0x0007e8000c101112 */
[----:B------:R2:W-:Y:S01]  /*476b0*/  @P0 STG.E.U8 desc[UR18][R6.64], R57 ;  /* 0x0000003906000986 */ /* 0x0005e2000c101112 */
[----:B-1----:R-:W-:-:S03]  /*476c0*/  PRMT R8, R57, 0x9910, RZ ;  /* 0x0000991039087816 */ /* 0x002fc600000000ff */
[----:B------:R-:W2:Y:S01]  /*476d0*/  LDL.LU R10, [R1+0xef4] ;  /* 0x000ef400010a7983 */ /* 0x000ea20000300800 */
[C---:B------:R-:W-:Y:S01]  /*476e0*/  VIADD R9, R3.reuse, UR5 ;  /* 0x0000000503097c36 */ /* 0x040fe20008000000 */
[C---:B---3--:R-:W-:Y:S01]  /*476f0*/  IADD3 R4, P0, PT, R3.reuse, R2, RZ ;  /* 0x0000000203047210 */ /* 0x048fe20007f1e0ff */
[----:B------:R-:W-:Y:S01]  /*47700*/  IMAD.MOV.U32 R11, RZ, RZ, R8 ;  /* 0x000000ffff0b7224 */ /* 0x000fe200078e0008 */
[----:B0-----:R-:W-:Y:S01]  /*47710*/  ISETP.LT.AND P4, PT, R18, UR7, !P1 ;  /* 0x0000000712007c0c */ /* 0x001fe2000cf81270 */
[----:B------:R-:W0:Y:S01]  /*47720*/  LDCU UR7, c[0x0][0x39c] ;  /* 0x00007380ff0777ac */ /* 0x000e220008000800 */
[----:B------:R-:W-:Y:S02]  /*47730*/  LEA.HI.X.SX32 R5, R3, R0, 0x1, P0 ;  /* 0x0000000003057211 */ /* 0x000fe400000f0eff */
[C---:B------:R-:W-:Y:S01]  /*47740*/  IADD3 R8, P0, PT, R9.reuse, R2, RZ ;  /* 0x0000000209087210 */ /* 0x040fe20007f1e0ff */
[----:B------:R-:W-:Y:S01]  /*47750*/  VIADD R3, R9, UR5 ;  /* 0x0000000509037c36 */ /* 0x000fe20008000000 */
[----:B------:R-:W-:-:S02]  /*47760*/  SHF.R.S32.HI R11, RZ, 0x8, R11 ;  /* 0x00000008ff0b7819 */ /* 0x000fc4000001140b */
[----:B------:R-:W-:Y:S02]  /*47770*/  LEA.HI.X.SX32 R9, R9, R0, 0x1, P0 ;  /* 0x0000000009097211 */ /* 0x000fe400000f0eff */
[----:B------:R-:W-:Y:S01]  /*47780*/  F2FP.SATFINITE.E4M3.F32.PACK_AB_MERGE_C R59, R59, R58, RZ ;  /* 0x0000003a3b3b723e */ /* 0x000fe200048070ff */
[----:B------:R1:W-:Y:S01]  /*47790*/  @P3 STG.E.U8 desc[UR18][R4.64], R11 ;  /* 0x0000000b04003986 */ /* 0x0003e2000c101112 */
[----:B-----5:R-:W-:-:S03]  /*477a0*/  ISETP.LT.AND P5, PT, R16, UR10, !P1 ;  /* 0x0000000a10007c0c */ /* 0x020fc6000cfa1270 */
[----:B------:R3:W-:Y:S01]  /*477b0*/  @P4 STG.E.U8 desc[UR18][R8.64], R59 ;  /* 0x0000003b08004986 */ /* 0x0007e2000c101112 */
[----:B----4-:R-:W-:Y:S01]  /*477c0*/  ISETP.LT.AND P0, PT, R12, UR4, !P1 ;  /* 0x000000040c007c0c */ /* 0x010fe2000cf01270 */
[----:B------:R-:W4:Y:S02]  /*477d0*/  LDCU UR4, c[0x0][0x39c] ;  /* 0x00007380ff0477ac */ /* 0x000f240008000800 */
[----:B------:R-:W4:Y:S01]  /*477e0*/  LDL.LU R12, [R1+0xef0] ;  /* 0x000ef000010c7983 */ /* 0x000f220000300800 */
[----:B--2---:R-:W-:Y:S01]  /*477f0*/  ISETP.LT.AND P4, PT, R14, UR6, !P1 ;  /* 0x000000060e007c0c */ /* 0x004fe2000cf81270 */
[----:B------:R-:W2:Y:S02]  /*47800*/  LDCU UR6, c[0x0][0x39c] ;  /* 0x00007380ff0677ac */ /* 0x000ea40008000800 */
[----:B------:R-:W2:Y:S04]  /*47810*/  LDL.LU R16, [R1+0xeec] ;  /* 0x000eec0001107983 */ /* 0x000ea80000300800 */
[----:B------:R-:W5:Y:S01]  /*47820*/  LDL.LU R14, [R1+0xee8] ;  /* 0x000ee800010e7983 */ /* 0x000f620000300800 */
[----:B------:R-:W-:-:S02]  /*47830*/  ISETP.LT.AND P2, PT, R17, UR9, !P1 ;  /* 0x0000000911007c0c */ /* 0x000fc4000cf41270 */
[----:B------:R-:W-:Y:S02]  /*47840*/  PRMT R13, R59, 0x9910, RZ ;  /* 0x000099103b0d7816 */ /* 0x000fe400000000ff */
[C---:B------:R-:W-:Y:S02]  /*47850*/  IADD3 R6, P3, PT, R3.reuse, R2, RZ ;  /* 0x0000000203067210 */ /* 0x040fe40007f7e0ff */
[----:B------:R-:W-:Y:S02]  /*47860*/  SHF.R.S32.HI R13, RZ, 0x8, R13 ;  /* 0x00000008ff0d7819 */ /* 0x000fe4000001140d */
[C---:B------:R-:W-:Y:S01]  /*47870*/  LEA.HI.X.SX32 R7, R3.reuse, R0, 0x1, P3 ;  /* 0x0000000003077211 */ /* 0x040fe200018f0eff */
[----:B------:R-:W-:-:S04]  /*47880*/  VIADD R3, R3, UR5 ;  /* 0x0000000503037c36 */ /* 0x000fc80008000000 */
[----:B------:R0:W-:Y:S01]  /*47890*/  @P2 STG.E.U8 desc[UR18][R6.64], R13 ;  /* 0x0000000d06002986 */ /* 0x0001e2000c101112 */
[C---:B-1----:R-:W-:Y:S01]  /*478a0*/  IADD3 R4, P2, PT, R3.reuse, R2, RZ ;  /* 0x0000000203047210 */ /* 0x042fe20007f5e0ff */
[----:B------:R-:W-:Y:S01]  /*478b0*/  VIADD R11, R3, UR5 ;  /* 0x00000005030b7c36 */ /* 0x000fe20008000000 */
[----:B------:R-:W-:Y:S02]  /*478c0*/  F2FP.SATFINITE.E4M3.F32.PACK_AB_MERGE_C R61, R61, R60, RZ ;  /* 0x0000003c3d3d723e */ /* 0x000fe400048070ff */
[----:B------:R-:W-:Y:S01]  /*478d0*/  LEA.HI.X.SX32 R5, R3, R0, 0x1, P2 ;  /* 0x0000000003057211 */ /* 0x000fe200010f0eff */
[C---:B------:R-:W-:Y:S01]  /*478e0*/  VIADD R3, R11.reuse, UR5 ;  /* 0x000000050b037c36 */ /* 0x040fe20008000000 */
[----:B---3--:R-:W-:Y:S02]  /*478f0*/  IADD3 R8, P2, PT, R11, R2, RZ ;  /* 0x000000020b087210 */ /* 0x008fe40007f5e0ff */
[----:B------:R-:W-:Y:S02]  /*47900*/  PRMT R19, R61, 0x9910, RZ ;  /* 0x000099103d137816 */ /* 0x000fe400000000ff */
[----:B------:R-:W-:Y:S01]  /*47910*/  LEA.HI.X.SX32 R9, R11, R0, 0x1, P2 ;  /* 0x000000000b097211 */ /* 0x000fe200010f0eff */
[----:B------:R-:W-:Y:S01]  /*47920*/  VIADD R11, R3, UR5 ;  /* 0x00000005030b7c36 */ /* 0x000fe20008000000 */
[----:B------:R-:W-:Y:S01]  /*47930*/  SHF.R.S32.HI R19, RZ, 0x8, R19 ;  /* 0x00000008ff137819 */ /* 0x000fe20000011413 */
[----:B------:R1:W-:Y:S01]  /*47940*/  @P5 STG.E.U8 desc[UR18][R4.64], R61 ;  /* 0x0000003d04005986 */ /* 0x0003e2000c101112 */
[----:B0-----:R-:W-:Y:S01]  /*47950*/  ISETP.LT.AND P3, PT, R10, UR7, !P1 ;  /* 0x000000070a007c0c */ /* 0x001fe2000cf61270 */
[----:B------:R-:W-:Y:S01]  /*47960*/  VIADD R13, R11, UR5 ;  /* 0x000000050b0d7c36 */ /* 0x000fe20008000000 */
[----:B------:R-:W5:Y:S01]  /*47970*/  LDCU UR7, c[0x0][0x39c] ;  /* 0x00007380ff0777ac */ /* 0x000f620008000800 */
[----:B------:R0:W-:Y:S01]  /*47980*/  @P0 STG.E.U8 desc[UR18][R8.64], R19 ;  /* 0x0000001308000986 */ /* 0x0001e2000c101112 */
[-C--:B------:R-:W-:Y:S01]  /*47990*/  IADD3 R6, P0, PT, R3, R2.reuse, RZ ;  /* 0x0000000203067210 */ /* 0x080fe20007f1e0ff */
[----:B------:R-:W-:Y:S01]  /*479a0*/  VIADD R15, R13, UR5 ;  /* 0x000000050d0f7c36 */ /* 0x000fe20008000000 */
[----:B------:R-:W-:-:S02]  /*479b0*/  IADD3 R10, P5, PT, R11, R2, RZ ;  /* 0x000000020b0a7210 */ /* 0x000fc40007fbe0ff */
[-C--:B------:R-:W-:Y:S01]  /*479c0*/  LEA.HI.X.SX32 R7, R3, R0.reuse, 0x1, P0 ;  /* 0x0000000003077211 */ /* 0x080fe200000f0eff */
[----:B------:R-:W-:Y:S01]  /*479d0*/  VIADD R3, R15, UR5 ;  /* 0x000000050f037c36 */ /* 0x000fe20008000000 */
[----:B------:R-:W-:Y:S02]  /*479e0*/  LEA.HI.X.SX32 R11, R11, R0, 0x1, P5 ;  /* 0x000000000b0b7211 */ /* 0x000fe400028f0eff */
[----:B-1----:R-:W-:Y:S01]  /*479f0*/  IADD3 R4, P0, PT, R13, R2, RZ ;  /* 0x000000020d047210 */ /* 0x002fe20007f1e0ff */
[----:B------:R-:W-:Y:S01]  /*47a00*/  VIADD R17, R3, UR5 ;  /* 0x0000000503117c36 */ /* 0x000fe20008000000 */
[----:B------:R-:W-:Y:S02]  /*47a10*/  F2FP.SATFINITE.E4M3.F32.PACK_AB_MERGE_C R63, R63, R62, RZ ;  /* 0x0000003e3f3f723e */ /* 0x000fe400048070ff */
[----:B------:R-:W-:Y:S02]  /*47a20*/  LEA.HI.X.SX32 R5, R13, R0, 0x1, P0 ;  /* 0x000000000d057211 */ /* 0x000fe400000f0eff */
[----:B------:R-:W-:-:S02]  /*47a30*/  F2FP.SATFINITE.E4M3.F32.PACK_AB_MERGE_C R65, R65, R64, RZ ;  /* 0x000000404141723e */ /* 0x000fc400048070ff */
[----:B------:R-:W-:-:S04]  /*47a40*/  F2FP.SATFINITE.E4M3.F32.PACK_AB_MERGE_C R67, R67, R66, RZ ;  /* 0x000000424343723e */ /* 0x000fc800048070ff */
[----:B0-----:R-:W-:Y:S01]  /*47a50*/  PRMT R19, R67, 0x9910, RZ ;  /* 0x0000991043137816 */ /* 0x001fe200000000ff */
[----:B------:R0:W-:Y:S03]  /*47a60*/  @P4 STG.E.U8 desc[UR18][R6.64], R63 ;  /* 0x0000003f06004986 */ /* 0x0001e6000c101112 */
[----:B------:R-:W-:Y:S02]  /*47a70*/  SHF.R.S32.HI R19, RZ, 0x8, R19 ;  /* 0x00000008ff137819 */ /* 0x000fe40000011413 */
[----:B----4-:R-:W-:Y:S02]  /*47a80*/  ISETP.LT.AND P2, PT, R12, UR4, !P1 ;  /* 0x000000040c007c0c */ /* 0x010fe4000cf41270 */
[----:B------:R-:W-:Y:S02]  /*47a90*/  IADD3 R12, P5, PT, R15, R2, RZ ;  /* 0x000000020f0c7210 */ /* 0x000fe40007fbe0ff */
[----:B--2---:R-:W-:-:S02]  /*47aa0*/  ISETP.LT.AND P0, PT, R16, UR6, !P1 ;  /* 0x0000000610007c0c */ /* 0x004fc4000cf01270 */
[----:B------:R-:W-:Y:S02]  /*47ab0*/  LEA.HI.X.SX32 R13, R15, R0, 0x1, P5 ;  /* 0x000000000f0d7211 */ /* 0x000fe400028f0eff */
[----:B------:R-:W-:Y:S02]  /*47ac0*/  IADD3 R8, P5, PT, R17, R2, RZ ;  /* 0x0000000211087210 */ /* 0x000fe40007fbe0ff */
[----:B-----5:R-:W-:Y:S02]  /*47ad0*/  ISETP.LT.AND P1, PT, R14, UR7, !P1 ;  /* 0x000000070e007c0c */ /* 0x020fe4000cf21270 */
[----:B------:R-:W-:Y:S02]  /*47ae0*/  PRMT R15, R63, 0x9910, RZ ;  /* 0x000099103f0f7816 */ /* 0x000fe400000000ff */
[----:B------:R-:W-:Y:S02]  /*47af0*/  LEA.HI.X.SX32 R9, R17, R0, 0x1, P5 ;  /* 0x0000000011097211 */ /* 0x000fe400028f0eff */
[----:B------:R-:W-:-:S02]  /*47b00*/  PRMT R17, R65, 0x9910, RZ ;  /* 0x0000991041117816 */ /* 0x000fc400000000ff */
[C---:B------:R-:W-:Y:S02]  /*47b10*/  IADD3 R2, P5, PT, R3.reuse, R2, RZ ;  /* 0x0000000203027210 */ /* 0x040fe40007fbe0ff */
[----:B------:R-:W-:Y:S02]  /*47b20*/  SHF.R.S32.HI R15, RZ, 0x8, R15 ;  /* 0x00000008ff0f7819 */ /* 0x000fe4000001140f */
[----:B------:R-:W-:Y:S02]  /*47b30*/  SHF.R.S32.HI R17, RZ, 0x8, R17 ;  /* 0x00000008ff117819 */ /* 0x000fe40000011411 */
[----:B------:R-:W-:Y:S01]  /*47b40*/  LEA.HI.X.SX32 R3, R3, R0, 0x1, P5 ;  /* 0x0000000003037211 */ /* 0x000fe200028f0eff */
[----:B------:R0:W-:Y:S04]  /*47b50*/  @P3 STG.E.U8 desc[UR18][R10.64], R15 ;  /* 0x0000000f0a003986 */ /* 0x0001e8000c101112 */
[----:B------:R0:W-:Y:S04]  /*47b60*/  @P2 STG.E.U8 desc[UR18][R4.64], R65 ;  /* 0x0000004104002986 */ /* 0x0001e8000c101112 */
[----:B------:R0:W-:Y:S04]  /*47b70*/  @P0 STG.E.U8 desc[UR18][R12.64], R17 ;  /* 0x000000110c000986 */ /* 0x0001e8000c101112 */
[----:B------:R0:W-:Y:S04]  /*47b80*/  @P1 STG.E.U8 desc[UR18][R2.64], R67 ;  /* 0x0000004302001986 */ /* 0x0001e8000c101112 */
[----:B------:R0:W-:Y:S01]  /*47b90*/  @P6 STG.E.U8 desc[UR18][R8.64], R19 ;  /* 0x0000001308006986 */ /* 0x0001e2000c101112 */
[----:B------:R-:W-:Y:S06]  /*47ba0*/  BAR.SYNC.DEFER_BLOCKING 0x0 ;  /* 0x0000000000007b1d */ /* 0x000fec0000010000 */
[----:B------:R-:W-:Y:S05]  /*47bb0*/  BRA.U UP0, `(.L_x_13) ;  /* 0x0000000100a07547 */ /* 0x000fea000b800000 */
[----:B------:R-:W1:Y:S01]  /*47bc0*/  S2UR UR5, SR_CgaCtaId ;  /* 0x00000000000579c3 */ /* 0x000e620000008800 */
[----:B------:R-:W-:Y:S01]  /*47bd0*/  NOP ;  /* 0x0000000000007918 */ /* 0x000fe20000000000 */
[----:B------:R-:W-:Y:S01]  /*47be0*/  UMOV UR4, 0x50 ;  /* 0x0000005000047882 */ /* 0x000fe20000000000 */
[----:B------:R-:W-:Y:S02]  /*47bf0*/  IMAD.U32 R0, RZ, RZ, UR8 ;  /* 0x00000008ff007e24 */ /* 0x000fe4000f8e00ff */
[----:B0-----:R-:W-:Y:S02]  /*47c00*/  IMAD.MOV.U32 R3, RZ, RZ, 0xff ;  /* 0x000000ffff037424 */ /* 0x001fe400078e00ff */
[----:B------:R-:W-:Y:S01]  /*47c10*/  IMAD.MOV.U32 R7, RZ, RZ, 0x1 ;  /* 0x00000001ff077424 */ /* 0x000fe200078e00ff */
[----:B------:R-:W-:-:S04]  /*47c20*/  LOP3.LUT R0, R0, 0xffff, RZ, 0xc0, !PT ;  /* 0x0000ffff00007812 */ /* 0x000fc800078ec0ff */
[----:B------:R-:W-:-:S05]  /*47c30*/  SHF.R.U32.HI R0, RZ, 0x5, R0 ;  /* 0x00000005ff007819 */ /* 0x000fca0000011600 */
[----:B------:R-:W-:Y:S01]  /*47c40*/  VIADD R2, R0, 0x10 ;  /* 0x0000001000027836 */ /* 0x000fe20000000000 */
[----:B------:R-:W-:Y:S01]  /*47c50*/  SHF.L.U32 R0, R3, R0, RZ ;  /* 0x0000000003007219 */ /* 0x000fe200000006ff */
[----:B-1----:R-:W-:-:S03]  /*47c60*/  ULEA UR6, UR5, UR4, 0x18 ;  /* 0x0000000405067291 */ /* 0x002fc6000f8ec0ff */
[----:B------:R-:W-:-:S04]  /*47c70*/  SHF.L.U32 R3, R7, R2, RZ ;  /* 0x0000000207037219 */ /* 0x000fc800000006ff */
[----:B------:R-:W-:Y:S02]  /*47c80*/  LOP3.LUT R0, R3, R0, RZ, 0xfc, !PT ;  /* 0x0000000003007212 */ /* 0x000fe400078efcff */
[----:B------:R-:W0:Y:S02]  /*47c90*/  LDS R5, [UR6] ;  /* 0x00000006ff057984 */ /* 0x000e240008000800 */
[C---:B------:R-:W-:Y:S02]  /*47ca0*/  LOP3.LUT R2, R0.reuse, 0xffff, RZ, 0xc0, !PT ;  /* 0x0000ffff00027812 */ /* 0x040fe400078ec0ff */
[----:B0-----:R-:W-:-:S04]  /*47cb0*/  LOP3.LUT R3, R0, 0xffff, R5, 0x80, !PT ;  /* 0x0000ffff00037812 */ /* 0x001fc800078e8005 */
[----:B------:R-:W-:-:S13]  /*47cc0*/  ISETP.NE.AND P0, PT, R3, R2, PT ;  /* 0x000000020300720c */ /* 0x000fda0003f05270 */
[----:B------:R-:W-:Y:S05]  /*47cd0*/  @P0 BRA `(.L_x_14) ;  /* 0x0000000000500947 */ /* 0x000fea0003800000 */
[----:B------:R-:W-:Y:S02]  /*47ce0*/  SHF.R.U32.HI R5, RZ, 0x10, R5 ;  /* 0x00000010ff057819 */ /* 0x000fe40000011605 */
[----:B------:R-:W-:-:S04]  /*47cf0*/  SHF.R.U32.HI R2, RZ, 0x10, R0 ;  /* 0x00000010ff027819 */ /* 0x000fc80000011600 */
[----:B------:R-:W-:-:S04]  /*47d00*/  LOP3.LUT R5, R5, R2, RZ, 0xc0, !PT ;  /* 0x0000000205057212 */ /* 0x000fc800078ec0ff */
[----:B------:R-:W-:-:S13]  /*47d10*/  ISETP.NE.AND P0, PT, R5, R2, PT ;  /* 0x000000020500720c */ /* 0x000fda0003f05270 */
[----:B------:R-:W-:Y:S05]  /*47d20*/  @P0 BRA `(.L_x_15) ;  /* 0x0000000000300947 */ /* 0x000fea0003800000 */
[----:B------:R-:W-:Y:S01]  /*47d30*/  R2UR UR4, R0 ;  /* 0x00000000000472ca */ /* 0x000fe200000e0000 */
[----:B------:R-:W-:Y:S01]  /*47d40*/  VOTEU.ANY UR5, UPT, PT ;  /* 0x0000000000057886 */ /* 0x000fe200038e0100 */
[----:B------:R-:W0:Y:S01]  /*47d50*/  S2R R0, SR_LANEID ;  /* 0x0000000000007919 */ /* 0x000e220000000000 */
[----:B------:R-:W-:-:S10]  /*47d60*/  UFLO.U32 UR5, UR5 ;  /* 0x00000005000572bd */ /* 0x000fd400080e0000 */
[----:B------:R-:W-:-:S06]  /*47d70*/  ULOP3.LUT UR4, URZ, UR4, URZ, 0x33, !UPT ;  /* 0x00000004ff047292 */ /* 0x000fcc000f8e33ff */
[----:B------:R-:W-:-:S04]  /*47d80*/  IMAD.U32 R2, RZ, RZ, UR4 ;  /* 0x00000004ff027e24 */ /* 0x000fc8000f8e00ff */
[----:B------:R-:W1:Y:S02]  /*47d90*/  REDUX UR7, R2 ;  /* 0x00000000020773c4 */ /* 0x000e640000000000 */
[----:B------:R2:W-:Y:S01]  /*47da0*/  UTCATOMSWS.AND URZ, UR4 ;  /* 0x0000000400ff79e3 */ /* 0x0005e20008000000 */
[----:B0-----:R-:W-:Y:S01]  /*47db0*/  ISETP.EQ.U32.AND P0, PT, R0, UR5, PT ;  /* 0x0000000500007c0c */ /* 0x001fe2000bf02070 */
[----:B-1----:R-:W-:-:S12]  /*47dc0*/  IMAD.U32 R0, RZ, RZ, UR7 ;  /* 0x00000007ff007e24 */ /* 0x002fd8000f8e00ff */
[----:B------:R2:W-:Y:S01]  /*47dd0*/  @P0 ATOMS.AND RZ, [UR6], R0 ;  /* 0x00000000ffff098c */ /* 0x0005e2000a800006 */
[----:B------:R-:W-:Y:S05]  /*47de0*/  BRA `(.L_x_13) ;  /* 0x0000000000147947 */ /* 0x000fea0003800000 */
.L_x_15:
[----:B------:R-:W-:-:S07]  /*47df0*/  MOV R2, 0x47e10 ;  /* 0x00047e1000027802 */ /* 0x000fce0000000f00 */
[----:B------:R-:W-:Y:S05]  /*47e00*/  CALL.REL.NOINC `($__internal_0_$__cuda_sm10x_tcgen05_guardrail_trap_col_being_dealloced_not_returned_by_alloc) ;  /* 0x00000000002c7944 */ /* 0x000fea0003c00000 */
[----:B------:R-:W-:Y:S05]  /*47e10*/  BRA `(.L_x_13) ;  /* 0x0000000000087947 */ /* 0x000fea0003800000 */
.L_x_14:
[----:B------:R-:W-:-:S07]  /*47e20*/  MOV R2, 0x47e40 ;  /* 0x00047e4000027802 */ /* 0x000fce0000000f00 */
[----:B------:R-:W-:Y:S05]  /*47e30*/  CALL.REL.NOINC `($__internal_2_$__cuda_sm10x_tcgen05_guardrail_trap_unallocated_columns_being_dealloced) ;  /* 0x0000000000387944 */ /* 0x000fea0003c00000 */
.L_x_13:
[----:B------:R-:W-:Y:S01]  /*47e40*/  NOP ;  /* 0x0000000000007918 */ /* 0x000fe20000000000 */
[----:B--2---:R-:W-:Y:S05]  /*47e50*/  EXIT ;  /* 0x000000000000794d */ /* 0x004fea0003800000 */
.L_x_8:
[----:B------:R-:W0:Y:S02]  /*47e60*/  SYNCS.PHASECHK.TRANS64.TRYWAIT P1, [UR6], R7 ;  /* 0x00000007ff0075a7 */ /* 0x000e240008021106 */
[----:B0-----:R-:W-:Y:S05]  /*47e70*/  @!P1 BRA `(.L_x_8) ;  /* 0xfffffffc00f89947 */ /* 0x001fea000383ffff */
[----:B------:R-:W-:Y:S05]  /*47e80*/  BRA `(.L_x_16) ;  /* 0xfffffe0400d87947 */ /* 0x000fea000383ffff */
.L_x_12:
[----:B------:R-:W0:Y:S02]  /*47e90*/  SYNCS.PHASECHK.TRANS64.TRYWAIT P0, [UR6], R9 ;  /* 0x00000009ff0075a7 */ /* 0x000e240008001106 */
[----:B0-----:R-:W-:Y:S05]  /*47ea0*/  @!P0 BRA `(.L_x_12) ;  /* 0xfffffffc00f88947 */ /* 0x001fea000383ffff */
[----:B------:R-:W-:Y:S05]  /*47eb0*/  BRA `(.L_x_11) ;  /* 0xffffff5c00307947 */ /* 0x000fea000383ffff */
        .weak           $__internal_0_$__cuda_sm10x_tcgen05_guardrail_trap_col_being_dealloced_not_returned_by_alloc
        .type           $__internal_0_$__cuda_sm10x_tcgen05_guardrail_trap_col_being_dealloced_not_returned_by_alloc,@function
        .size           $__internal_0_$__cuda_sm10x_tcgen05_guardrail_trap_col_being_dealloced_not_returned_by_alloc,($__internal_1_$__cuda_sm10x_tcgen05_guardrail_trap_phase_invalid_during_alloc - $__internal_0_$__cuda_sm10x_tcgen05_guardrail_trap_col_being_dealloced_not_returned_by_alloc)
$__internal_0_$__cuda_sm10x_tcgen05_guardrail_trap_col_being_dealloced_not_returned_by_alloc:
[----:B------:R-:W-:Y:S05]  /*47ec0*/  BPT.TRAP 0x1 ;  /* 0x000000040000795c */ /* 0x000fea0000300000 */
[----:B------:R-:W-:-:S04]  /*47ed0*/  IMAD.MOV.U32 R3, RZ, RZ, 0x0 ;  /* 0x00000000ff037424 */ /* 0x000fc800078e00ff */
[----:B------:R-:W-:Y:S05]  /*47ee0*/  RET.REL.NODEC R2 `(matmul_kernel) ;  /* 0xfffffb8002447950 */ /* 0x000fea0003c3ffff */
        .weak           $__internal_1_$__cuda_sm10x_tcgen05_guardrail_trap_phase_invalid_during_alloc
        .type           $__internal_1_$__cuda_sm10x_tcgen05_guardrail_trap_phase_invalid_during_alloc,@function
        .size           $__internal_1_$__cuda_sm10x_tcgen05_guardrail_trap_phase_invalid_during_alloc,($__internal_2_$__cuda_sm10x_tcgen05_guardrail_trap_unallocated_columns_being_dealloced - $__internal_1_$__cuda_sm10x_tcgen05_guardrail_trap_phase_invalid_during_alloc)
$__internal_1_$__cuda_sm10x_tcgen05_guardrail_trap_phase_invalid_during_alloc:
[----:B------:R-:W-:Y:S05]  /*47ef0*/  BPT.TRAP 0x1 ;  /* 0x000000040000795c */ /* 0x000fea0000300000 */
[----:B------:R-:W-:-:S04]  /*47f00*/  IMAD.MOV.U32 R3, RZ, RZ, 0x0 ;  /* 0x00000000ff037424 */ /* 0x000fc800078e00ff */
[----:B------:R-:W-:Y:S05]  /*47f10*/  RET.REL.NODEC R2 `(matmul_kernel) ;  /* 0xfffffb8002387950 */ /* 0x000fea0003c3ffff */
        .weak           $__internal_2_$__cuda_sm10x_tcgen05_guardrail_trap_unallocated_columns_being_dealloced
        .type           $__internal_2_$__cuda_sm10x_tcgen05_guardrail_trap_unallocated_columns_being_dealloced,@function
        .size           $__internal_2_$__cuda_sm10x_tcgen05_guardrail_trap_unallocated_columns_being_dealloced,(.L_x_20 - $__internal_2_$__cuda_sm10x_tcgen05_guardrail_trap_unallocated_columns_being_dealloced)
$__internal_2_$__cuda_sm10x_tcgen05_guardrail_trap_unallocated_columns_being_dealloced:
[----:B------:R-:W-:Y:S05]  /*47f20*/  BPT.TRAP 0x1 ;  /* 0x000000040000795c */ /* 0x000fea0000300000 */
[----:B------:R-:W-:-:S04]  /*47f30*/  IMAD.MOV.U32 R3, RZ, RZ, 0x0 ;  /* 0x00000000ff037424 */ /* 0x000fc800078e00ff */
[----:B------:R-:W-:Y:S05]  /*47f40*/  RET.REL.NODEC R2 `(matmul_kernel) ;  /* 0xfffffb80022c7950 */ /* 0x000fea0003c3ffff */
.L_x_17:
[----:B------:R-:W-:-:S00]  /*47f50*/  BRA `(.L_x_17) ;  /* 0xfffffffc00fc7947 */ /* 0x000fc0000383ffff */
[----:B------:R-:W-:-:S00]  /*47f60*/  NOP ;  /* 0x0000000000007918 */ /* 0x000fc00000000000 */
        /* <DEDUP_REMOVED lines=9> */
.L_x_20:


//--------------------- .nv.shared.matmul_kernel  --------------------------
	.section	.nv.shared.matmul_kernel,"aw",@nobits
	.sectionflags	@""
	.align	16
	.zero		1024


//--------------------- .nv.shared.reserved.0     --------------------------
	.section	.nv.shared.reserved.0,"aw",@nobits
	.align	8
	.weak		__nv_reservedSMEM_offset_0_alias
	.size		__nv_reservedSMEM_offset_0_alias, 0, 64
	.other		__nv_reservedSMEM_offset_0_alias,@"STO_CUDA_RESERVED_SHARED STV_DEFAULT"
__nv_reservedSMEM_offset_0_alias:
	.zero		0
.nv.shared.reserved.0:
	.zero		64
	.weak		__nv_reservedSMEM_allocation_phase
	.type		__nv_reservedSMEM_allocation_phase,@object
	.size		__nv_reservedSMEM_allocation_phase,(.L_0 - __nv_reservedSMEM_allocation_phase)
__nv_reservedSMEM_allocation_phase:
	.zero		1
.L_0:
	.zero		7
	.weak		__nv_reservedSMEM_devtool_atexit_pc
	.type		__nv_reservedSMEM_devtool_atexit_pc,@object
	.size		__nv_reservedSMEM_devtool_atexit_pc,(__nv_reservedSMEM_allocation_mask - __nv_reservedSMEM_devtool_atexit_pc)
__nv_reservedSMEM_devtool_atexit_pc:
	.zero		8
	.weak		__nv_reservedSMEM_allocation_mask
	.type		__nv_reservedSMEM_allocation_mask,@object
	.size		__nv_reservedSMEM_allocation_mask,(.L_2 - __nv_reservedSMEM_allocation_mask)
__nv_reservedSMEM_allocation_mask:
	.zero		4
.L_2:


//--------------------- .nv.constant0.matmul_kernel --------------------------
	.section	.nv.constant0.matmul_kernel,"a",@progbits
	.sectionflags	@""
	.align	4
.nv.constant0.matmul_kernel:
	.zero		976


//--------------------- SYMBOLS --------------------------

	.type		.nv.reservedSmem.offset0,@object
	.size		.nv.reservedSmem.offset0,0x4
	.type		.nv.reservedSmem.cap,@object
	.size		.nv.reservedSmem.cap,0x4
